	.target	sm_90a

	.elftype	@"ET_EXEC"


//--------------------- .note.nv.tkinfo           --------------------------
	.section	.note.nv.tkinfo,"",@"SHT_NOTE"
	.sectionflags	@"SHF_NOTE_NV_TKINFO"
	.tkinfo
        /*0018*/ 	.word	0x00000002
        /*0030*/ 	.string	""
        /*0030*/ 	.string	"ptxas"
        /*0030*/ 	.string	"Cuda compilation tools, release 13.0, V13.0.88"
        /*0030*/ 	.string	"Build cuda_13.0.r13.0/compiler.36424714_0"
        /*0030*/ 	.string	"-v  -suppress-debug-info  -lineinfo  -arch sm_90a "



//--------------------- .note.nv.cuinfo           --------------------------
	.section	.note.nv.cuinfo,"",@"SHT_NOTE"
	.sectionflags	@"SHF_NOTE_NV_CUINFO"
        /*0018*/ 	.short	0x0002
        /*001a*/ 	.short	0x005a
        /*001c*/ 	.short	0x0082
	.zero		2


//--------------------- .nv.info                  --------------------------
	.section	.nv.info,"",@"SHT_CUDA_INFO"
	.align	4


	//----- nvinfo : EIATTR_REGCOUNT
	.align		4
        /*0000*/ 	.byte	0x04, 0x2f
        /*0002*/ 	.short	(.L_1 - .L_0)
	.align		4
.L_0:
        /*0004*/ 	.word	index@(matmul_kernel)
        /*0008*/ 	.word	0x000000ff


	//----- nvinfo : EIATTR_FRAME_SIZE
	.align		4
.L_1:
        /*000c*/ 	.byte	0x04, 0x11
        /*000e*/ 	.short	(.L_3 - .L_2)
	.align		4
.L_2:
        /*0010*/ 	.word	index@(matmul_kernel)
        /*0014*/ 	.word	0x000009f0


	//----- nvinfo : EIATTR_MIN_STACK_SIZE
	.align		4
.L_3:
        /*0018*/ 	.byte	0x04, 0x12
        /*001a*/ 	.short	(.L_5 - .L_4)
	.align		4
.L_4:
        /*001c*/ 	.word	index@(matmul_kernel)
        /*0020*/ 	.word	0x000009f0
.L_5:


//--------------------- .nv.compat                --------------------------
	.section	.nv.compat,"",@"SHT_CUDA_COMPAT_INFO"
	.align	4
        /*0000*/ 	.byte	0x02, 0x09, 0x01, 0x00, 0x02, 0x02, 0x04, 0x00, 0x02, 0x05, 0x05, 0x00, 0x03, 0x07, 0x01, 0x01
        /*0010*/ 	.byte	0x02, 0x03, 0x00, 0x00, 0x02, 0x06, 0x01, 0x00, 0x04, 0x0b, 0x08, 0x00, 0x00, 0x00, 0x00, 0x00
        /*0020*/ 	.byte	0x00, 0x00, 0x00, 0x00


//--------------------- .nv.info.matmul_kernel    --------------------------
	.section	.nv.info.matmul_kernel,"",@"SHT_CUDA_INFO"
	.sectionflags	@""
	.align	4


	//----- nvinfo : EIATTR_CUDA_API_VERSION
	.align		4
        /*0000*/ 	.byte	0x04, 0x37
        /*0002*/ 	.short	(.L_7 - .L_6)
.L_6:
        /*0004*/ 	.word	0x00000082


	//----- nvinfo : EIATTR_KPARAM_INFO
	.align		4
.L_7:
        /*0008*/ 	.byte	0x04, 0x17
        /*000a*/ 	.short	(.L_9 - .L_8)
.L_8:
        /*000c*/ 	.word	0x00000000
        /*0010*/ 	.short	0x000d
        /*0012*/ 	.short	0x0048
        /*0014*/ 	.byte	0x00, 0xf4, 0x21, 0x00


	//----- nvinfo : EIATTR_KPARAM_INFO
	.align		4
.L_9:
        /*0018*/ 	.byte	0x04, 0x17
        /*001a*/ 	.short	(.L_11 - .L_10)
.L_10:
        /*001c*/ 	.word	0x00000000
        /*0020*/ 	.short	0x000c
        /*0022*/ 	.short	0x0040
        /*0024*/ 	.byte	0x00, 0xf4, 0x21, 0x00


	//----- nvinfo : EIATTR_KPARAM_INFO
	.align		4
.L_11:
        /*0028*/ 	.byte	0x04, 0x17
        /*002a*/ 	.short	(.L_13 - .L_12)
.L_12:
        /*002c*/ 	.word	0x00000000
        /*0030*/ 	.short	0x000b
        /*0032*/ 	.short	0x0038
        /*0034*/ 	.byte	0x00, 0xf0, 0x11, 0x00


	//----- nvinfo : EIATTR_KPARAM_INFO
	.align		4
.L_13:
        /*0038*/ 	.byte	0x04, 0x17
        /*003a*/ 	.short	(.L_15 - .L_14)
.L_14:
        /*003c*/ 	.word	0x00000000
        /*0040*/ 	.short	0x000a
        /*0042*/ 	.short	0x0034
        /*0044*/ 	.byte	0x00, 0xf0, 0x11, 0x00


	//----- nvinfo : EIATTR_KPARAM_INFO
	.align		4
.L_15:
        /*0048*/ 	.byte	0x04, 0x17
        /*004a*/ 	.short	(.L_17 - .L_16)
.L_16:
        /*004c*/ 	.word	0x00000000
        /*0050*/ 	.short	0x0009
        /*0052*/ 	.short	0x0030
        /*0054*/ 	.byte	0x00, 0xf0, 0x11, 0x00


	//----- nvinfo : EIATTR_KPARAM_INFO
	.align		4
.L_17:
        /*0058*/ 	.byte	0x04, 0x17
        /*005a*/ 	.short	(.L_19 - .L_18)
.L_18:
        /*005c*/ 	.word	0x00000000
        /*0060*/ 	.short	0x0008
        /*0062*/ 	.short	0x002c
        /*0064*/ 	.byte	0x00, 0xf0, 0x11, 0x00


	//----- nvinfo : EIATTR_KPARAM_INFO
	.align		4
.L_19:
        /*0068*/ 	.byte	0x04, 0x17
        /*006a*/ 	.short	(.L_21 - .L_20)
.L_20:
        /*006c*/ 	.word	0x00000000
        /*0070*/ 	.short	0x0007
        /*0072*/ 	.short	0x0028
        /*0074*/ 	.byte	0x00, 0xf0, 0x11, 0x00


	//----- nvinfo : EIATTR_KPARAM_INFO
	.align		4
.L_21:
        /*0078*/ 	.byte	0x04, 0x17
        /*007a*/ 	.short	(.L_23 - .L_22)
.L_22:
        /*007c*/ 	.word	0x00000000
        /*0080*/ 	.short	0x0006
        /*0082*/ 	.short	0x0024
        /*0084*/ 	.byte	0x00, 0xf0, 0x11, 0x00


	//----- nvinfo : EIATTR_KPARAM_INFO
	.align		4
.L_23:
        /*0088*/ 	.byte	0x04, 0x17
        /*008a*/ 	.short	(.L_25 - .L_24)
.L_24:
        /*008c*/ 	.word	0x00000000
        /*0090*/ 	.short	0x0005
        /*0092*/ 	.short	0x0020
        /*0094*/ 	.byte	0x00, 0xf0, 0x11, 0x00


	//----- nvinfo : EIATTR_KPARAM_INFO
	.align		4
.L_25:
        /*0098*/ 	.byte	0x04, 0x17
        /*009a*/ 	.short	(.L_27 - .L_26)
.L_26:
        /*009c*/ 	.word	0x00000000
        /*00a0*/ 	.short	0x0004
        /*00a2*/ 	.short	0x001c
        /*00a4*/ 	.byte	0x00, 0xf0, 0x11, 0x00


	//----- nvinfo : EIATTR_KPARAM_INFO
	.align		4
.L_27:
        /*00a8*/ 	.byte	0x04, 0x17
        /*00aa*/ 	.short	(.L_29 - .L_28)
.L_28:
        /*00ac*/ 	.word	0x00000000
        /*00b0*/ 	.short	0x0003
        /*00b2*/ 	.short	0x0018
        /*00b4*/ 	.byte	0x00, 0xf0, 0x11, 0x00


	//----- nvinfo : EIATTR_KPARAM_INFO
	.align		4
.L_29:
        /*00b8*/ 	.byte	0x04, 0x17
        /*00ba*/ 	.short	(.L_31 - .L_30)
.L_30:
        /*00bc*/ 	.word	0x00000000
        /*00c0*/ 	.short	0x0002
        /*00c2*/ 	.short	0x0010
        /*00c4*/ 	.byte	0x00, 0xf4, 0x21, 0x00


	//----- nvinfo : EIATTR_KPARAM_INFO
	.align		4
.L_31:
        /*00c8*/ 	.byte	0x04, 0x17
        /*00ca*/ 	.short	(.L_33 - .L_32)
.L_32:
        /*00cc*/ 	.word	0x00000000
        /*00d0*/ 	.short	0x0001
        /*00d2*/ 	.short	0x0008
        /*00d4*/ 	.byte	0x00, 0xf4, 0x21, 0x00


	//----- nvinfo : EIATTR_KPARAM_INFO
	.align		4
.L_33:
        /*00d8*/ 	.byte	0x04, 0x17
        /*00da*/ 	.short	(.L_35 - .L_34)
.L_34:
        /*00dc*/ 	.word	0x00000000
        /*00e0*/ 	.short	0x0000
        /*00e2*/ 	.short	0x0000
        /*00e4*/ 	.byte	0x00, 0xf4, 0x21, 0x00


	//----- nvinfo : EIATTR_SPARSE_MMA_MASK
	.align		4
.L_35:
        /*00e8*/ 	.byte	0x03, 0x50
        /*00ea*/ 	.short	0x0000


	//----- nvinfo : EIATTR_MAXREG_COUNT
	.align		4
        /*00ec*/ 	.byte	0x03, 0x1b
        /*00ee*/ 	.short	0x00ff


	//----- nvinfo : EIATTR_NUM_BARRIERS
	.align		4
        /*00f0*/ 	.byte	0x02, 0x4c
        /*00f2*/ 	.byte	0x01
	.zero		1


	//----- nvinfo : EIATTR_ANNOTATIONS
	.align		4
        /*00f4*/ 	.byte	0x04, 0x55
        /*00f6*/ 	.short	(.L_37 - .L_36)


	//   ....[0]....
.L_36:
        /*00f8*/ 	.word	0x00000001
        /*00fc*/ 	.byte	0x90, 0x3e, 0x00, 0x00, 0x01, 0x00, 0x00, 0x00, 0xd0, 0x3e, 0x00, 0x00, 0x01, 0x00, 0x00, 0x00
        /* <DEDUP_REMOVED lines=960> */
        /*3d0c*/ 	.byte	0xa0, 0x3f, 0x01, 0x00, 0x01, 0x00, 0x00, 0x00, 0xb0, 0x3f, 0x01, 0x00


	//----- nvinfo : EIATTR_MERCURY_ISA_VERSION
	.align		4
.L_37:
        /*3d18*/ 	.byte	0x03, 0x5f
        /*3d1a*/ 	.short	0x0101


	//----- nvinfo : EIATTR_EXIT_INSTR_OFFSETS
	.align		4
        /*3d1c*/ 	.byte	0x04, 0x1c
        /*3d1e*/ 	.short	(.L_39 - .L_38)


	//   ....[0]....
.L_38:
        /*3d20*/ 	.word	0x0001be70


	//   ....[1]....
        /*3d24*/ 	.word	0x0001bea0


	//----- nvinfo : EIATTR_REQNTID
	.align		4
.L_39:
        /*3d28*/ 	.byte	0x04, 0x10
        /*3d2a*/ 	.short	(.L_41 - .L_40)
.L_40:
        /*3d2c*/ 	.word	0x00000080
        /*3d30*/ 	.word	0x00000001
        /*3d34*/ 	.word	0x00000001


	//----- nvinfo : EIATTR_CBANK_PARAM_SIZE
	.align		4
.L_41:
        /*3d38*/ 	.byte	0x03, 0x19
        /*3d3a*/ 	.short	0x0050


	//----- nvinfo : EIATTR_PARAM_CBANK
	.align		4
        /*3d3c*/ 	.byte	0x04, 0x0a
        /*3d3e*/ 	.short	(.L_43 - .L_42)
	.align		4
.L_42:
        /*3d40*/ 	.word	index@(.nv.constant0.matmul_kernel)
        /*3d44*/ 	.short	0x0210
        /*3d46*/ 	.short	0x0050


	//----- nvinfo : EIATTR_SW_WAR
	.align		4
.L_43:
        /*3d48*/ 	.byte	0x04, 0x36
        /*3d4a*/ 	.short	(.L_45 - .L_44)
.L_44:
        /*3d4c*/ 	.word	0x00000008
.L_45:


//--------------------- .nv.callgraph             --------------------------
	.section	.nv.callgraph,"",@"SHT_CUDA_CALLGRAPH"
	.align	4
	.sectionentsize	8
	.align		4
        /*0000*/ 	.word	0x00000000
	.align		4
        /*0004*/ 	.word	0xffffffff
	.align		4
        /*0008*/ 	.word	0x00000000
	.align		4
        /*000c*/ 	.word	0xfffffffe
	.align		4
        /*0010*/ 	.word	0x00000000
	.align		4
        /*0014*/ 	.word	0xfffffffd
	.align		4
        /*0018*/ 	.word	0x00000000
	.align		4
        /*001c*/ 	.word	0xfffffffc


//--------------------- .text.matmul_kernel       --------------------------
	.section	.text.matmul_kernel,"ax",@progbits
	.align	128
        .global         matmul_kernel
        .type           matmul_kernel,@function
        .size           matmul_kernel,(.L_x_3 - matmul_kernel)
        .other          matmul_kernel,@"STO_CUDA_ENTRY STV_DEFAULT"
matmul_kernel:
.text.matmul_kernel:
[----:B------:R-:W0:Y:S08]  /*0000*/  LDC R1, c[0x0][0x28] ;  /* 0x00000a00ff017b82 */ /* 0x000e300000000800 */
[----:B------:R-:W1:Y:S01]  /*0010*/  LDC.64 R24, c[0x0][0x228] ;  /* 0x00008a00ff187b82 */ /* 0x000e620000000a00 */
[----:B------:R-:W2:Y:S01]  /*0020*/  S2R R5, SR_CTAID.X ;  /* 0x0000000000057919 */ /* 0x000ea20000002500 */
[----:B------:R-:W-:Y:S01]  /*0030*/  UMOV UR4, 0x400 ;  /* 0x0000040000047882 */ /* 0x000fe20000000000 */
[----:B------:R-:W-:Y:S01]  /*0040*/  ULDC.64 UR6, c[0x0][0x208] ;  /* 0x0000820000067ab9 */ /* 0x000fe20000000a00 */
[----:B0-----:R-:W-:Y:S01]  /*0050*/  VIADD R1, R1, 0xfffff610 ;  /* 0xfffff61001017836 */ /* 0x001fe20000000000 */
[----:B------:R-:W-:-:S02]  /*0060*/  CS2R R36, SRZ ;  /* 0x0000000000247805 */ /* 0x000fc4000001ff00 */
[----:B------:R-:W-:Y:S02]  /*0070*/  CS2R R38, SRZ ;  /* 0x0000000000267805 */ /* 0x000fe4000001ff00 */
[----:B------:R-:W-:Y:S01]  /*0080*/  CS2R R40, SRZ ;  /* 0x0000000000287805 */ /* 0x000fe2000001ff00 */
[----:B------:R-:W0:Y:S01]  /*0090*/  LDC R15, c[0x0][0x230] ;  /* 0x00008c00ff0f7b82 */ /* 0x000e220000000800 */
[----:B------:R-:W-:Y:S02]  /*00a0*/  CS2R R42, SRZ ;  /* 0x00000000002a7805 */ /* 0x000fe4000001ff00 */
[----:B------:R-:W-:Y:S02]  /*00b0*/  CS2R R148, SRZ ;  /* 0x0000000000947805 */ /* 0x000fe4000001ff00 */
[----:B------:R-:W-:Y:S02]  /*00c0*/  CS2R R150, SRZ ;  /* 0x0000000000967805 */ /* 0x000fe4000001ff00 */
[----:B------:R-:W-:-:S02]  /*00d0*/  CS2R R96, SRZ ;  /* 0x0000000000607805 */ /* 0x000fc4000001ff00 */
[----:B------:R-:W-:Y:S02]  /*00e0*/  CS2R R98, SRZ ;  /* 0x0000000000627805 */ /* 0x000fe4000001ff00 */
[----:B------:R-:W-:Y:S02]  /*00f0*/  CS2R R144, SRZ ;  /* 0x0000000000907805 */ /* 0x000fe4000001ff00 */
[----:B------:R-:W-:Y:S01]  /*0100*/  CS2R R146, SRZ ;  /* 0x0000000000927805 */ /* 0x000fe2000001ff00 */
[----:B------:R-:W3:Y:S01]  /*0110*/  S2UR UR5, SR_CgaCtaId ;  /* 0x00000000000579c3 */ /* 0x000ee20000008800 */
[----:B------:R-:W-:Y:S02]  /*0120*/  CS2R R100, SRZ ;  /* 0x0000000000647805 */ /* 0x000fe4000001ff00 */
[----:B------:R-:W-:Y:S02]  /*0130*/  CS2R R102, SRZ ;  /* 0x0000000000667805 */ /* 0x000fe4000001ff00 */
[----:B------:R-:W-:-:S02]  /*0140*/  CS2R R104, SRZ ;  /* 0x0000000000687805 */ /* 0x000fc4000001ff00 */
[----:B------:R-:W-:Y:S02]  /*0150*/  CS2R R106, SRZ ;  /* 0x00000000006a7805 */ /* 0x000fe4000001ff00 */
[----:B------:R-:W-:Y:S02]  /*0160*/  CS2R R140, SRZ ;  /* 0x00000000008c7805 */ /* 0x000fe4000001ff00 */
[----:B------:R-:W-:Y:S02]  /*0170*/  CS2R R142, SRZ ;  /* 0x00000000008e7805 */ /* 0x000fe4000001ff00 */
[----:B------:R-:W-:Y:S01]  /*0180*/  CS2R R136, SRZ ;  /* 0x0000000000887805 */ /* 0x000fe2000001ff00 */
[----:B-1----:R-:W-:Y:S01]  /*0190*/  VIADD R0, R25, 0x7f ;  /* 0x0000007f19007836 */ /* 0x002fe20000000000 */
[----:B------:R-:W-:Y:S02]  /*01a0*/  CS2R R138, SRZ ;  /* 0x00000000008a7805 */ /* 0x000fe4000001ff00 */
[----:B------:R-:W-:-:S02]  /*01b0*/  CS2R R108, SRZ ;  /* 0x00000000006c7805 */ /* 0x000fc4000001ff00 */
[----:B------:R-:W-:Y:S02]  /*01c0*/  CS2R R110, SRZ ;  /* 0x00000000006e7805 */ /* 0x000fe4000001ff00 */
[----:B------:R-:W-:Y:S02]  /*01d0*/  CS2R R44, SRZ ;  /* 0x00000000002c7805 */ /* 0x000fe4000001ff00 */
[----:B------:R-:W-:Y:S02]  /*01e0*/  SHF.R.S32.HI R3, RZ, 0x1f, R0 ;  /* 0x0000001fff037819 */ /* 0x000fe40000011400 */
[----:B------:R-:W-:Y:S02]  /*01f0*/  CS2R R46, SRZ ;  /* 0x00000000002e7805 */ /* 0x000fe4000001ff00 */
[----:B------:R-:W-:Y:S01]  /*0200*/  CS2R R112, SRZ ;  /* 0x0000000000707805 */ /* 0x000fe2000001ff00 */
[----:B0-----:R-:W-:Y:S01]  /*0210*/  VIADD R15, R15, 0x3f ;  /* 0x0000003f0f0f7836 */ /* 0x001fe20000000000 */
[----:B------:R-:W-:-:S02]  /*0220*/  LEA.HI R3, R3, R0, RZ, 0x7 ;  /* 0x0000000003037211 */ /* 0x000fc400078f38ff */
[----:B------:R-:W-:Y:S02]  /*0230*/  CS2R R114, SRZ ;  /* 0x0000000000727805 */ /* 0x000fe4000001ff00 */
[----:B--2---:R-:W-:Y:S02]  /*0240*/  IABS R8, R5 ;  /* 0x0000000500087213 */ /* 0x004fe40000000000 */
[----:B------:R-:W-:Y:S02]  /*0250*/  CS2R R48, SRZ ;  /* 0x0000000000307805 */ /* 0x000fe4000001ff00 */
[----:B------:R-:W-:Y:S02]  /*0260*/  SHF.R.S32.HI R4, RZ, 0x7, R3 ;  /* 0x00000007ff047819 */ /* 0x000fe40000011403 */
[----:B------:R-:W-:Y:S02]  /*0270*/  CS2R R50, SRZ ;  /* 0x0000000000327805 */ /* 0x000fe4000001ff00 */
[----:B------:R-:W-:Y:S01]  /*0280*/  CS2R R116, SRZ ;  /* 0x0000000000747805 */ /* 0x000fe2000001ff00 */
[----:B---3--:R-:W-:Y:S01]  /*0290*/  ULEA UR4, UR5, UR4, 0x18 ;  /* 0x0000000405047291 */ /* 0x008fe2000f8ec03f */
[----:B------:R-:W-:-:S02]  /*02a0*/  IABS R7, R4 ;  /* 0x0000000400077213 */ /* 0x000fc40000000000 */
[----:B------:R-:W-:Y:S02]  /*02b0*/  CS2R R118, SRZ ;  /* 0x0000000000767805 */ /* 0x000fe4000001ff00 */
[----:B------:R-:W-:Y:S02]  /*02c0*/  IABS R10, R4 ;  /* 0x00000004000a7213 */ /* 0x000fe40000000000 */
[----:B------:R-:W-:Y:S01]  /*02d0*/  CS2R R52, SRZ ;  /* 0x0000000000347805 */ /* 0x000fe2000001ff00 */
[----:B------:R-:W0:Y:S01]  /*02e0*/  I2F.RP R0, R7 ;  /* 0x0000000700007306 */ /* 0x000e220000209400 */
[----:B------:R-:W-:Y:S02]  /*02f0*/  CS2R R54, SRZ ;  /* 0x0000000000367805 */ /* 0x000fe4000001ff00 */
[----:B------:R-:W-:Y:S02]  /*0300*/  CS2R R120, SRZ ;  /* 0x0000000000787805 */ /* 0x000fe4000001ff00 */
[----:B------:R-:W-:-:S02]  /*0310*/  CS2R R122, SRZ ;  /* 0x00000000007a7805 */ /* 0x000fc4000001ff00 */
[----:B------:R-:W-:Y:S02]  /*0320*/  CS2R R56, SRZ ;  /* 0x0000000000387805 */ /* 0x000fe4000001ff00 */
[----:B------:R-:W-:Y:S02]  /*0330*/  CS2R R58, SRZ ;  /* 0x00000000003a7805 */ /* 0x000fe4000001ff00 */
[----:B------:R-:W-:Y:S02]  /*0340*/  CS2R R124, SRZ ;  /* 0x00000000007c7805 */ /* 0x000fe4000001ff00 */
[----:B------:R-:W-:Y:S02]  /*0350*/  CS2R R126, SRZ ;  /* 0x00000000007e7805 */ /* 0x000fe4000001ff00 */
[----:B------:R-:W-:Y:S02]  /*0360*/  CS2R R60, SRZ ;  /* 0x00000000003c7805 */ /* 0x000fe4000001ff00 */
[----:B------:R-:W-:-:S02]  /*0370*/  CS2R R62, SRZ ;  /* 0x00000000003e7805 */ /* 0x000fc4000001ff00 */
[----:B------:R-:W-:Y:S02]  /*0380*/  CS2R R128, SRZ ;  /* 0x0000000000807805 */ /* 0x000fe4000001ff00 */
[----:B------:R-:W-:Y:S02]  /*0390*/  CS2R R130, SRZ ;  /* 0x0000000000827805 */ /* 0x000fe4000001ff00 */
[----:B------:R-:W-:Y:S02]  /*03a0*/  CS2R R64, SRZ ;  /* 0x0000000000407805 */ /* 0x000fe4000001ff00 */
[----:B------:R-:W-:Y:S02]  /*03b0*/  CS2R R66, SRZ ;  /* 0x0000000000427805 */ /* 0x000fe4000001ff00 */
[----:B------:R-:W-:Y:S01]  /*03c0*/  CS2R R132, SRZ ;  /* 0x0000000000847805 */ /* 0x000fe2000001ff00 */
[----:B0-----:R-:W0:Y:S01]  /*03d0*/  MUFU.RCP R0, R0 ;  /* 0x0000000000007308 */ /* 0x001e220000001000 */
        /* <DEDUP_REMOVED lines=15> */
[----:B------:R-:W-:Y:S01]  /*04d0*/  CS2R R216, SRZ ;  /* 0x0000000000d87805 */ /* 0x000fe2000001ff00 */
[----:B0-----:R-:W-:Y:S01]  /*04e0*/  VIADD R2, R0, 0xffffffe ;  /* 0x0ffffffe00027836 */ /* 0x001fe20000000000 */
[----:B------:R-:W-:Y:S01]  /*04f0*/  CS2R R218, SRZ ;  /* 0x0000000000da7805 */ /* 0x000fe2000001ff00 */
[----:B------:R-:W-:Y:S02]  /*0500*/  IMAD.MOV R0, RZ, RZ, -R10 ;  /* 0x000000ffff007224 */ /* 0x000fe400078e0a0a */
[----:B------:R0:W1:Y:S02]  /*0510*/  F2I.FTZ.U32.TRUNC.NTZ R3, R2 ;  /* 0x0000000200037305 */ /* 0x000064000021f000 */
[----:B0-----:R-:W-:-:S02]  /*0520*/  IMAD.MOV.U32 R2, RZ, RZ, RZ ;  /* 0x000000ffff027224 */ /* 0x001fc400078e00ff */
[----:B-1----:R-:W-:-:S04]  /*0530*/  IMAD.MOV R6, RZ, RZ, -R3 ;  /* 0x000000ffff067224 */ /* 0x002fc800078e0a03 */
[----:B------:R-:W-:Y:S02]  /*0540*/  IMAD R9, R6, R7, RZ ;  /* 0x0000000706097224 */ /* 0x000fe400078e02ff */
[----:B------:R-:W-:Y:S02]  /*0550*/  IMAD.MOV.U32 R6, RZ, RZ, R8 ;  /* 0x000000ffff067224 */ /* 0x000fe400078e0008 */
[----:B------:R-:W-:-:S06]  /*0560*/  IMAD.HI.U32 R3, R3, R9, R2 ;  /* 0x0000000903037227 */ /* 0x000fcc00078e0002 */
[----:B------:R-:W-:-:S04]  /*0570*/  IMAD.HI.U32 R3, R3, R6, RZ ;  /* 0x0000000603037227 */ /* 0x000fc800078e00ff */
[----:B------:R-:W-:-:S05]  /*0580*/  IMAD R0, R3, R0, R6 ;  /* 0x0000000003007224 */ /* 0x000fca00078e0206 */
[----:B------:R-:W-:-:S13]  /*0590*/  ISETP.GT.U32.AND P1, PT, R7, R0, PT ;  /* 0x000000000700720c */ /* 0x000fda0003f24070 */
[----:B------:R-:W-:Y:S02]  /*05a0*/  @!P1 IMAD.IADD R0, R0, 0x1, -R7 ;  /* 0x0000000100009824 */ /* 0x000fe400078e0a07 */
[----:B------:R-:W-:Y:S01]  /*05b0*/  @!P1 VIADD R3, R3, 0x1 ;  /* 0x0000000103039836 */ /* 0x000fe20000000000 */
[----:B------:R-:W-:Y:S02]  /*05c0*/  ISETP.NE.AND P1, PT, R4, RZ, PT ;  /* 0x000000ff0400720c */ /* 0x000fe40003f25270 */
[----:B------:R-:W-:Y:S02]  /*05d0*/  ISETP.GE.U32.AND P0, PT, R0, R7, PT ;  /* 0x000000070000720c */ /* 0x000fe40003f06070 */
[----:B------:R-:W-:-:S04]  /*05e0*/  LOP3.LUT R0, R5, R4, RZ, 0x3c, !PT ;  /* 0x0000000405007212 */ /* 0x000fc800078e3cff */
[----:B------:R-:W-:Y:S01]  /*05f0*/  ISETP.GE.AND P2, PT, R0, RZ, PT ;  /* 0x000000ff0000720c */ /* 0x000fe20003f46270 */
[----:B------:R-:W-:-:S06]  /*0600*/  VIADD R0, R24, 0xff ;  /* 0x000000ff18007836 */ /* 0x000fcc0000000000 */
[----:B------:R-:W-:-:S04]  /*0610*/  @P0 VIADD R3, R3, 0x1 ;  /* 0x0000000103030836 */ /* 0x000fc80000000000 */
[----:B------:R-:W-:Y:S01]  /*0620*/  IMAD.MOV.U32 R8, RZ, RZ, R3 ;  /* 0x000000ffff087224 */ /* 0x000fe200078e0003 */
[----:B------:R-:W-:-:S03]  /*0630*/  SHF.R.S32.HI R3, RZ, 0x1f, R0 ;  /* 0x0000001fff037819 */ /* 0x000fc60000011400 */
[----:B------:R-:W-:Y:S01]  /*0640*/  @!P2 IMAD.MOV R8, RZ, RZ, -R8 ;  /* 0x000000ffff08a224 */ /* 0x000fe200078e0a08 */
[----:B------:R-:W-:Y:S02]  /*0650*/  LEA.HI R3, R3, R0, RZ, 0x8 ;  /* 0x0000000003037211 */ /* 0x000fe400078f40ff */
[----:B------:R-:W-:-:S04]  /*0660*/  @!P1 LOP3.LUT R8, RZ, R4, RZ, 0x33, !PT ;  /* 0x00000004ff089212 */ /* 0x000fc800078e33ff */
[----:B------:R-:W-:Y:S01]  /*0670*/  LEA.HI.SX32 R3, R3, -R8, 0x18 ;  /* 0x8000000803037211 */ /* 0x000fe200078fc2ff */
[----:B------:R-:W-:-:S03]  /*0680*/  IMAD.MOV R6, RZ, RZ, -R8 ;  /* 0x000000ffff067224 */ /* 0x000fc600078e0a08 */
[----:B------:R-:W-:Y:S01]  /*0690*/  VIMNMX R9, R3, 0x1, PT ;  /* 0x0000000103097848 */ /* 0x000fe20003fe0100 */
[----:B------:R-:W-:-:S03]  /*06a0*/  IMAD R6, R4, R6, R5 ;  /* 0x0000000604067224 */ /* 0x000fc600078e0205 */
[-C--:B------:R-:W-:Y:S02]  /*06b0*/  IABS R7, R9.reuse ;  /* 0x0000000900077213 */ /* 0x080fe40000000000 */
[----:B------:R-:W-:Y:S02]  /*06c0*/  IABS R11, R9 ;  /* 0x00000009000b7213 */ /* 0x000fe40000000000 */
[----:B------:R-:W0:Y:S08]  /*06d0*/  I2F.RP R0, R7 ;  /* 0x0000000700007306 */ /* 0x000e300000209400 */
[----:B0-----:R-:W0:Y:S02]  /*06e0*/  MUFU.RCP R0, R0 ;  /* 0x0000000000007308 */ /* 0x001e240000001000 */
[----:B0-----:R-:W-:-:S02]  /*06f0*/  VIADD R2, R0, 0xffffffe ;  /* 0x0ffffffe00027836 */ /* 0x001fc40000000000 */
[----:B------:R-:W-:-:S04]  /*0700*/  IMAD.MOV R0, RZ, RZ, -R11 ;  /* 0x000000ffff007224 */ /* 0x000fc800078e0a0b */
[----:B------:R0:W1:Y:S02]  /*0710*/  F2I.FTZ.U32.TRUNC.NTZ R3, R2 ;  /* 0x0000000200037305 */ /* 0x000064000021f000 */
[----:B0-----:R-:W-:Y:S02]  /*0720*/  IMAD.MOV.U32 R2, RZ, RZ, RZ ;  /* 0x000000ffff027224 */ /* 0x001fe400078e00ff */
[----:B-1----:R-:W-:-:S04]  /*0730*/  IMAD.MOV R10, RZ, RZ, -R3 ;  /* 0x000000ffff0a7224 */ /* 0x002fc800078e0a03 */
[----:B------:R-:W-:Y:S01]  /*0740*/  IMAD.MOV.U32 R4, RZ, RZ, R10 ;  /* 0x000000ffff047224 */ /* 0x000fe200078e000a */
[----:B------:R-:W-:-:S03]  /*0750*/  IABS R10, R6 ;  /* 0x00000006000a7213 */ /* 0x000fc60000000000 */
[----:B------:R-:W-:Y:S02]  /*0760*/  IMAD R5, R4, R7, RZ ;  /* 0x0000000704057224 */ /* 0x000fe400078e02ff */
[----:B------:R-:W-:Y:S01]  /*0770*/  IMAD.MOV.U32 R4, RZ, RZ, R10 ;  /* 0x000000ffff047224 */ /* 0x000fe200078e000a */
[----:B------:R-:W-:Y:S01]  /*0780*/  CS2R R10, SRZ ;  /* 0x00000000000a7805 */ /* 0x000fe2000001ff00 */
[----:B------:R-:W-:Y:S01]  /*0790*/  IMAD.HI.U32 R3, R3, R5, R2 ;  /* 0x0000000503037227 */ /* 0x000fe200078e0002 */
[----:B------:R-:W-:-:S04]  /*07a0*/  LOP3.LUT R2, R6, R9, RZ, 0x3c, !PT ;  /* 0x0000000906027212 */ /* 0x000fc800078e3cff */
[----:B------:R-:W-:Y:S01]  /*07b0*/  ISETP.GE.AND P2, PT, R2, RZ, PT ;  /* 0x000000ff0200720c */ /* 0x000fe20003f46270 */
[----:B------:R-:W-:-:S04]  /*07c0*/  IMAD.HI.U32 R3, R3, R4, RZ ;  /* 0x0000000403037227 */ /* 0x000fc800078e00ff */
[----:B------:R-:W-:Y:S01]  /*07d0*/  IMAD R0, R3, R0, R4 ;  /* 0x0000000003007224 */ /* 0x000fe200078e0204 */
[----:B------:R-:W-:-:S04]  /*07e0*/  CS2R R4, SRZ ;  /* 0x0000000000047805 */ /* 0x000fc8000001ff00 */
[----:B------:R-:W-:-:S13]  /*07f0*/  ISETP.GT.U32.AND P1, PT, R7, R0, PT ;  /* 0x000000000700720c */ /* 0x000fda0003f24070 */
[----:B------:R-:W-:Y:S02]  /*0800*/  @!P1 IMAD.IADD R0, R0, 0x1, -R7 ;  /* 0x0000000100009824 */ /* 0x000fe400078e0a07 */
[----:B------:R-:W-:Y:S01]  /*0810*/  @!P1 VIADD R3, R3, 0x1 ;  /* 0x0000000103039836 */ /* 0x000fe20000000000 */
[----:B------:R-:W-:Y:S02]  /*0820*/  ISETP.NE.AND P1, PT, R9, RZ, PT ;  /* 0x000000ff0900720c */ /* 0x000fe40003f25270 */
[----:B------:R-:W-:Y:S02]  /*0830*/  ISETP.GE.U32.AND P0, PT, R0, R7, PT ;  /* 0x000000070000720c */ /* 0x000fe40003f06070 */
[----:B------:R-:W0:Y:S11]  /*0840*/  S2R R0, SR_TID.X ;  /* 0x0000000000007919 */ /* 0x000e360000002100 */
[----:B------:R-:W-:Y:S01]  /*0850*/  @P0 VIADD R3, R3, 0x1 ;  /* 0x0000000103030836 */ /* 0x000fe20000000000 */
[----:B------:R-:W-:-:S03]  /*0860*/  ISETP.GE.AND P0, PT, R15, 0x40, PT ;  /* 0x000000400f00780c */ /* 0x000fc60003f06270 */
[----:B------:R-:W-:Y:S01]  /*0870*/  @!P2 IMAD.MOV R3, RZ, RZ, -R3 ;  /* 0x000000ffff03a224 */ /* 0x000fe200078e0a03 */
[----:B------:R-:W-:-:S05]  /*0880*/  @!P1 LOP3.LUT R3, RZ, R9, RZ, 0x33, !PT ;  /* 0x00000009ff039212 */ /* 0x000fca00078e33ff */
[----:B------:R-:W-:Y:S02]  /*0890*/  IMAD.MOV R2, RZ, RZ, -R3 ;  /* 0x000000ffff027224 */ /* 0x000fe400078e0a03 */
[----:B------:R-:W-:Y:S02]  /*08a0*/  IMAD.SHL.U32 R12, R3, 0x80, RZ ;  /* 0x00000080030c7824 */ /* 0x000fe400078e00ff */
[----:B------:R-:W-:Y:S01]  /*08b0*/  IMAD R2, R9, R2, R6 ;  /* 0x0000000209027224 */ /* 0x000fe200078e0206 */
[----:B------:R-:W-:-:S03]  /*08c0*/  CS2R R6, SRZ ;  /* 0x0000000000067805 */ /* 0x000fc6000001ff00 */
[----:B------:R-:W-:Y:S01]  /*08d0*/  IMAD.IADD R2, R8, 0x1, R2 ;  /* 0x0000000108027824 */ /* 0x000fe200078e0202 */
[----:B------:R-:W-:Y:S02]  /*08e0*/  CS2R R8, SRZ ;  /* 0x0000000000087805 */ /* 0x000fe4000001ff00 */
[----:B0-----:R-:W-:-:S05]  /*08f0*/  LOP3.LUT R13, R0, 0x7f, RZ, 0xc0, !PT ;  /* 0x0000007f000d7812 */ /* 0x001fca00078ec0ff */
[----:B------:R-:W-:-:S04]  /*0900*/  IMAD R13, R2, 0x100, R13 ;  /* 0x00000100020d7824 */ /* 0x000fc800078e020d */
[----:B------:R-:W-:Y:S01]  /*0910*/  VIADD R14, R13, 0x80 ;  /* 0x000000800d0e7836 */ /* 0x000fe20000000000 */
[----:B------:R-:W-:Y:S06]  /*0920*/  @!P0 BRA `(.L_x_0) ;  /* 0x0000013c00808947 */ /* 0x000fec0003800000 */
[----:B------:R-:W-:Y:S01]  /*0930*/  IABS R16, R24 ;  /* 0x0000001800107213 */ /* 0x000fe20000000000 */
[----:B------:R-:W-:Y:S01]  /*0940*/  ULDC UR60, c[0x0][0x23c] ;  /* 0x00008f00003c7ab9 */ /* 0x000fe20000000800 */
[----:B------:R-:W-:Y:S01]  /*0950*/  IABS R6, R25 ;  /* 0x0000001900067213 */ /* 0x000fe20000000000 */
[----:B------:R-:W-:Y:S01]  /*0960*/  ULDC UR5, c[0x0][0x234] ;  /* 0x00008d0000057ab9 */ /* 0x000fe20000000800 */
[----:B------:R-:W0:Y:S01]  /*0970*/  I2F.RP R7, R16 ;  /* 0x0000001000077306 */ /* 0x000e220000209400 */
[----:B------:R-:W-:Y:S01]  /*0980*/  IABS R10, R14 ;  /* 0x0000000e000a7213 */ /* 0x000fe20000000000 */
[----:B------:R-:W-:Y:S01]  /*0990*/  ULDC.64 UR10, c[0x0][0x218] ;  /* 0x00008600000a7ab9 */ /* 0x000fe20000000a00 */
[----:B------:R-:W-:Y:S01]  /*09a0*/  ISETP.GE.AND P4, PT, R13, RZ, PT ;  /* 0x000000ff0d00720c */ /* 0x000fe20003f86270 */
[----:B------:R-:W-:Y:S01]  /*09b0*/  ULDC.64 UR8, c[0x0][0x210] ;  /* 0x0000840000087ab9 */ /* 0x000fe20000000a00 */
[----:B------:R-:W-:Y:S01]  /*09c0*/  LOP3.LUT R78, R0, 0x3f, RZ, 0xc0, !PT ;  /* 0x0000003f004e7812 */ /* 0x000fe200078ec0ff */
[----:B------:R-:W-:Y:S01]  /*09d0*/  USHF.R.U32.HI UR20, URZ, 0x4, UR4 ;  /* 0x000000043f147899 */ /* 0x000fe20008011604 */
[----:B------:R-:W-:Y:S01]  /*09e0*/  CS2R R152, SRZ ;  /* 0x0000000000987805 */ /* 0x000fe2000001ff00 */
[----:B------:R-:W1:Y:S01]  /*09f0*/  I2F.RP R8, R6 ;  /* 0x0000000600087306 */ /* 0x000e620000209400 */
[----:B------:R-:W-:Y:S01]  /*0a00*/  CS2R R154, SRZ ;  /* 0x00000000009a7805 */ /* 0x000fe2000001ff00 */
[----:B------:R-:W-:Y:S01]  /*0a10*/  USGXT.U32 UR20, UR20, 0xe ;  /* 0x0000000e1414789a */ /* 0x000fe20008000000 */
[----:B------:R-:W-:-:S02]  /*0a20*/  CS2R R156, SRZ ;  /* 0x00000000009c7805 */ /* 0x000fc4000001ff00 */
[----:B------:R-:W-:Y:S02]  /*0a30*/  CS2R R158, SRZ ;  /* 0x00000000009e7805 */ /* 0x000fe4000001ff00 */
[----:B------:R-:W-:Y:S02]  /*0a40*/  CS2R R160, SRZ ;  /* 0x0000000000a07805 */ /* 0x000fe4000001ff00 */
[----:B------:R-:W-:Y:S02]  /*0a50*/  CS2R R162, SRZ ;  /* 0x0000000000a27805 */ /* 0x000fe4000001ff00 */
[----:B------:R-:W-:Y:S01]  /*0a60*/  CS2R R164, SRZ ;  /* 0x0000000000a47805 */ /* 0x000fe2000001ff00 */
[----:B0-----:R-:W0:Y:S01]  /*0a70*/  MUFU.RCP R7, R7 ;  /* 0x0000000700077308 */ /* 0x001e220000001000 */
[----:B------:R-:W-:Y:S02]  /*0a80*/  CS2R R166, SRZ ;  /* 0x0000000000a67805 */ /* 0x000fe4000001ff00 */
[----:B------:R-:W-:-:S02]  /*0a90*/  CS2R R168, SRZ ;  /* 0x0000000000a87805 */ /* 0x000fc4000001ff00 */
[----:B------:R-:W-:Y:S02]  /*0aa0*/  CS2R R170, SRZ ;  /* 0x0000000000aa7805 */ /* 0x000fe4000001ff00 */
[----:B------:R-:W-:Y:S02]  /*0ab0*/  CS2R R172, SRZ ;  /* 0x0000000000ac7805 */ /* 0x000fe4000001ff00 */
[----:B------:R-:W-:Y:S02]  /*0ac0*/  CS2R R174, SRZ ;  /* 0x0000000000ae7805 */ /* 0x000fe4000001ff00 */
[----:B------:R-:W-:Y:S02]  /*0ad0*/  CS2R R176, SRZ ;  /* 0x0000000000b07805 */ /* 0x000fe4000001ff00 */
[----:B------:R-:W-:Y:S01]  /*0ae0*/  CS2R R178, SRZ ;  /* 0x0000000000b27805 */ /* 0x000fe2000001ff00 */
[----:B-1----:R-:W1:Y:S01]  /*0af0*/  MUFU.RCP R8, R8 ;  /* 0x0000000800087308 */ /* 0x002e620000001000 */
[----:B------:R-:W-:-:S02]  /*0b00*/  CS2R R180, SRZ ;  /* 0x0000000000b47805 */ /* 0x000fc4000001ff00 */
[----:B------:R-:W-:Y:S02]  /*0b10*/  CS2R R182, SRZ ;  /* 0x0000000000b67805 */ /* 0x000fe4000001ff00 */
[----:B------:R-:W-:Y:S02]  /*0b20*/  CS2R R184, SRZ ;  /* 0x0000000000b87805 */ /* 0x000fe4000001ff00 */
[----:B------:R-:W-:Y:S02]  /*0b30*/  CS2R R186, SRZ ;  /* 0x0000000000ba7805 */ /* 0x000fe4000001ff00 */
[----:B------:R-:W-:Y:S02]  /*0b40*/  CS2R R188, SRZ ;  /* 0x0000000000bc7805 */ /* 0x000fe4000001ff00 */
[----:B------:R-:W-:Y:S02]  /*0b50*/  CS2R R190, SRZ ;  /* 0x0000000000be7805 */ /* 0x000fe4000001ff00 */
[----:B------:R-:W-:-:S02]  /*0b60*/  CS2R R192, SRZ ;  /* 0x0000000000c07805 */ /* 0x000fc4000001ff00 */
[----:B------:R-:W-:Y:S01]  /*0b70*/  CS2R R194, SRZ ;  /* 0x0000000000c27805 */ /* 0x000fe2000001ff00 */
[----:B0-----:R-:W-:Y:S01]  /*0b80*/  VIADD R2, R7, 0xffffffe ;  /* 0x0ffffffe07027836 */ /* 0x001fe20000000000 */
[----:B------:R-:W-:Y:S02]  /*0b90*/  SHF.R.U32.HI R7, RZ, 0x6, R0 ;  /* 0x00000006ff077819 */ /* 0x000fe40000011600 */
[----:B------:R-:W-:Y:S02]  /*0ba0*/  CS2R R196, SRZ ;  /* 0x0000000000c47805 */ /* 0x000fe4000001ff00 */
[----:B------:R-:W-:Y:S01]  /*0bb0*/  CS2R R198, SRZ ;  /* 0x0000000000c67805 */ /* 0x000fe2000001ff00 */
[----:B------:R0:W2:Y:S01]  /*0bc0*/  F2I.FTZ.U32.TRUNC.NTZ R3, R2 ;  /* 0x0000000200037305 */ /* 0x0000a2000021f000 */
[----:B------:R-:W-:Y:S02]  /*0bd0*/  SGXT.U32 R7, R7, 0x1 ;  /* 0x000000010707781a */ /* 0x000fe40000000000 */
[----:B------:R-:W-:-:S02]  /*0be0*/  CS2R R200, SRZ ;  /* 0x0000000000c87805 */ /* 0x000fc4000001ff00 */
[----:B------:R-:W-:Y:S01]  /*0bf0*/  CS2R R202, SRZ ;  /* 0x0000000000ca7805 */ /* 0x000fe2000001ff00 */
[----:B-1----:R-:W-:Y:S01]  /*0c00*/  VIADD R4, R8, 0xffffffe ;  /* 0x0ffffffe08047836 */ /* 0x002fe20000000000 */
[----:B------:R-:W-:Y:S02]  /*0c10*/  IABS R8, R13 ;  /* 0x0000000d00087213 */ /* 0x000fe40000000000 */
[----:B------:R-:W-:Y:S02]  /*0c20*/  CS2R R204, SRZ ;  /* 0x0000000000cc7805 */ /* 0x000fe4000001ff00 */
[----:B------:R-:W-:Y:S01]  /*0c30*/  LOP3.LUT R7, R12, R7, RZ, 0xfc, !PT ;  /* 0x000000070c077212 */ /* 0x000fe200078efcff */
[----:B------:R1:W3:Y:S01]  /*0c40*/  F2I.FTZ.U32.TRUNC.NTZ R5, R4 ;  /* 0x0000000400057305 */ /* 0x0002e2000021f000 */
[----:B0-----:R-:W-:Y:S01]  /*0c50*/  IMAD.MOV.U32 R2, RZ, RZ, RZ ;  /* 0x000000ffff027224 */ /* 0x001fe200078e00ff */
[----:B------:R-:W-:Y:S02]  /*0c60*/  CS2R R206, SRZ ;  /* 0x0000000000ce7805 */ /* 0x000fe4000001ff00 */
[----:B------:R-:W-:-:S02]  /*0c70*/  LOP3.LUT R18, R7, 0x7c, RZ, 0xfc, !PT ;  /* 0x0000007c07127812 */ /* 0x000fc400078efcff */
[----:B------:R-:W-:Y:S02]  /*0c80*/  CS2R R208, SRZ ;  /* 0x0000000000d07805 */ /* 0x000fe4000001ff00 */
[C---:B------:R-:W-:Y:S02]  /*0c90*/  LOP3.LUT R20, R7.reuse, 0x7a, RZ, 0xfc, !PT ;  /* 0x0000007a07147812 */ /* 0x040fe400078efcff */
[----:B------:R-:W-:Y:S01]  /*0ca0*/  CS2R R210, SRZ ;  /* 0x0000000000d27805 */ /* 0x000fe2000001ff00 */
[----:B--2---:R-:W-:Y:S01]  /*0cb0*/  IMAD.MOV R9, RZ, RZ, -R3 ;  /* 0x000000ffff097224 */ /* 0x004fe200078e0a03 */
[----:B------:R-:W-:Y:S01]  /*0cc0*/  LOP3.LUT R22, R7, 0x70, RZ, 0xfc, !PT ;  /* 0x0000007007167812 */ /* 0x000fe200078efcff */
[----:B-1----:R-:W-:Y:S01]  /*0cd0*/  IMAD.MOV.U32 R4, RZ, RZ, RZ ;  /* 0x000000ffff047224 */ /* 0x002fe200078e00ff */
[----:B------:R-:W-:Y:S01]  /*0ce0*/  IABS R19, R20 ;  /* 0x0000001400137213 */ /* 0x000fe20000000000 */
[----:B------:R-:W-:Y:S01]  /*0cf0*/  IMAD R9, R9, R16, RZ ;  /* 0x0000001009097224 */ /* 0x000fe200078e02ff */
[----:B------:R-:W-:-:S02]  /*0d00*/  LOP3.LUT R26, R7, 0x6c, RZ, 0xfc, !PT ;  /* 0x0000006c071a7812 */ /* 0x000fc400078efcff */
[----:B------:R-:W-:Y:S02]  /*0d10*/  CS2R R212, SRZ ;  /* 0x0000000000d47805 */ /* 0x000fe4000001ff00 */
[----:B------:R-:W-:Y:S01]  /*0d20*/  LOP3.LUT R28, R7, 0x68, RZ, 0xfc, !PT ;  /* 0x00000068071c7812 */ /* 0x000fe200078efcff */
[----:B------:R-:W-:Y:S01]  /*0d30*/  IMAD.HI.U32 R3, R3, R9, R2 ;  /* 0x0000000903037227 */ /* 0x000fe200078e0002 */
[----:B------:R-:W-:Y:S02]  /*0d40*/  IABS R27, R26 ;  /* 0x0000001a001b7213 */ /* 0x000fe40000000000 */
[----:B------:R-:W-:Y:S02]  /*0d50*/  CS2R R214, SRZ ;  /* 0x0000000000d67805 */ /* 0x000fe4000001ff00 */
[C---:B------:R-:W-:Y:S01]  /*0d60*/  LOP3.LUT R30, R7.reuse, 0x66, RZ, 0xfc, !PT ;  /* 0x00000066071e7812 */ /* 0x040fe200078efcff */
[----:B---3--:R-:W-:Y:S01]  /*0d70*/  IMAD.MOV R17, RZ, RZ, -R5 ;  /* 0x000000ffff117224 */ /* 0x008fe200078e0a05 */
[----:B------:R-:W-:Y:S01]  /*0d80*/  LOP3.LUT R36, R7, 0x5c, RZ, 0xfc, !PT ;  /* 0x0000005c07247812 */ /* 0x000fe200078efcff */
[----:B------:R-:W-:Y:S01]  /*0d90*/  IMAD.HI.U32 R2, R3, R8, RZ ;  /* 0x0000000803027227 */ /* 0x000fe200078e00ff */
[----:B------:R-:W-:-:S02]  /*0da0*/  IABS R29, R30 ;  /* 0x0000001e001d7213 */ /* 0x000fc40000000000 */
[----:B------:R-:W-:Y:S02]  /*0db0*/  CS2R R144, SRZ ;  /* 0x0000000000907805 */ /* 0x000fe4000001ff00 */
[----:B------:R-:W-:Y:S01]  /*0dc0*/  LOP3.LUT R32, R7, 0x5e, RZ, 0xfc, !PT ;  /* 0x0000005e07207812 */ /* 0x000fe200078efcff */
[----:B------:R-:W-:Y:S01]  /*0dd0*/  IMAD.HI.U32 R3, R3, R10, RZ ;  /* 0x0000000a03037227 */ /* 0x000fe200078e00ff */
[C---:B------:R-:W-:Y:S02]  /*0de0*/  LOP3.LUT R38, R7.reuse, 0x5a, RZ, 0xfc, !PT ;  /* 0x0000005a07267812 */ /* 0x040fe400078efcff */
[----:B------:R-:W-:Y:S02]  /*0df0*/  CS2R R146, SRZ ;  /* 0x0000000000927805 */ /* 0x000fe4000001ff00 */
[----:B------:R-:W-:Y:S01]  /*0e00*/  IABS R33, R32 ;  /* 0x0000002000217213 */ /* 0x000fe20000000000 */
[----:B------:R-:W-:Y:S01]  /*0e10*/  IMAD.MOV R9, RZ, RZ, -R2 ;  /* 0x000000ffff097224 */ /* 0x000fe200078e0a02 */
[----:B------:R-:W-:Y:S01]  /*0e20*/  LOP3.LUT R40, R7, 0x58, RZ, 0xfc, !PT ;  /* 0x0000005807287812 */ /* 0x000fe200078efcff */
[----:B------:R-:W-:Y:S01]  /*0e30*/  IMAD.MOV R11, RZ, RZ, -R3 ;  /* 0x000000ffff0b7224 */ /* 0x000fe200078e0a03 */
[----:B------:R-:W-:Y:S01]  /*0e40*/  IABS R35, R38 ;  /* 0x0000002600237213 */ /* 0x000fe20000000000 */
[----:B------:R-:W-:Y:S01]  /*0e50*/  IMAD R3, R16, R9, R8 ;  /* 0x0000000910037224 */ /* 0x000fe200078e0208 */
[----:B------:R-:W-:Y:S01]  /*0e60*/  SHF.R.S32.HI R8, RZ, 0x1f, R15 ;  /* 0x0000001fff087819 */ /* 0x000fe2000001140f */
[----:B------:R-:W-:Y:S01]  /*0e70*/  IMAD R17, R17, R6, RZ ;  /* 0x0000000611117224 */ /* 0x000fe200078e02ff */
[----:B------:R-:W-:-:S02]  /*0e80*/  LOP3.LUT R42, R7, 0x56, RZ, 0xfc, !PT ;  /* 0x00000056072a7812 */ /* 0x000fc400078efcff */
[----:B------:R-:W-:Y:S02]  /*0e90*/  CS2R R148, SRZ ;  /* 0x0000000000947805 */ /* 0x000fe4000001ff00 */
[----:B------:R-:W-:Y:S01]  /*0ea0*/  ISETP.GT.U32.AND P0, PT, R16, R3, PT ;  /* 0x000000031000720c */ /* 0x000fe20003f04070 */
[----:B------:R-:W-:Y:S01]  /*0eb0*/  IMAD.HI.U32 R2, R5, R17, R4 ;  /* 0x0000001105027227 */ /* 0x000fe200078e0004 */
[----:B------:R-:W-:Y:S02]  /*0ec0*/  IABS R17, R18 ;  /* 0x0000001200117213 */ /* 0x000fe40000000000 */
[----:B------:R-:W-:Y:S02]  /*0ed0*/  CS2R R150, SRZ ;  /* 0x0000000000967805 */ /* 0x000fe4000001ff00 */
[----:B------:R-:W-:Y:S01]  /*0ee0*/  LEA.HI R15, R8, R15, RZ, 0x6 ;  /* 0x0000000f080f7211 */ /* 0x000fe200078f30ff */
[----:B------:R-:W-:Y:S01]  /*0ef0*/  IMAD R4, R16, R11, R10 ;  /* 0x0000000b10047224 */ /* 0x000fe200078e020a */
[C---:B------:R-:W-:Y:S01]  /*0f00*/  LOP3.LUT R10, R7.reuse, 0x7e, RZ, 0xfc, !PT ;  /* 0x0000007e070a7812 */ /* 0x040fe200078efcff */
[----:B------:R-:W-:Y:S01]  /*0f10*/  IMAD.HI.U32 R8, R2, R17, RZ ;  /* 0x0000001102087227 */ /* 0x000fe200078e00ff */
[----:B------:R-:W-:Y:S01]  /*0f20*/  LOP3.LUT R43, R7, 0x54, RZ, 0xfc, !PT ;  /* 0x00000054072b7812 */ /* 0x000fe200078efcff */
[----:B------:R-:W-:Y:S01]  /*0f30*/  UMOV UR23, 0x40000040 ;  /* 0x4000004000177882 */ /* 0x000fe20000000000 */
[----:B------:R-:W-:Y:S01]  /*0f40*/  ISETP.GT.U32.AND P1, PT, R16, R4, PT ;  /* 0x000000041000720c */ /* 0x000fe20003f24070 */
[----:B------:R-:W-:Y:S01]  /*0f50*/  IMAD.MOV R8, RZ, RZ, -R8 ;  /* 0x000000ffff087224 */ /* 0x000fe200078e0a08 */
[----:B------:R-:W-:Y:S01]  /*0f60*/  IABS R11, R10 ;  /* 0x0000000a000b7213 */ /* 0x000fe20000000000 */
[----:B------:R-:W-:Y:S01]  /*0f70*/  @!P0 IMAD.IADD R3, R3, 0x1, -R16 ;  /* 0x0000000103038824 */ /* 0x000fe200078e0a10 */
[----:B------:R-:W-:Y:S01]  /*0f80*/  ISETP.GE.AND P2, PT, R10, RZ, PT ;  /* 0x000000ff0a00720c */ /* 0x000fe20003f46270 */
[----:B------:R-:W-:Y:S01]  /*0f90*/  IMAD.HI.U32 R9, R2, R19, RZ ;  /* 0x0000001302097227 */ /* 0x000fe200078e00ff */
[----:B------:R-:W-:-:S02]  /*0fa0*/  ISETP.GE.AND P0, PT, R20, RZ, PT ;  /* 0x000000ff1400720c */ /* 0x000fc40003f06270 */
[----:B------:R-:W-:Y:S01]  /*0fb0*/  ISETP.GT.U32.AND P6, PT, R16, R3, PT ;  /* 0x000000031000720c */ /* 0x000fe20003fc4070 */
[----:B------:R-:W-:Y:S01]  /*0fc0*/  IMAD.HI.U32 R5, R2, R11, RZ ;  /* 0x0000000b02057227 */ /* 0x000fe200078e00ff */
[C---:B------:R-:W-:Y:S02]  /*0fd0*/  LOP3.LUT R20, R7.reuse, 0x74, RZ, 0xfc, !PT ;  /* 0x0000007407147812 */ /* 0x040fe400078efcff */
[----:B------:R-:W-:Y:S01]  /*0fe0*/  IABS R37, R40 ;  /* 0x0000002800257213 */ /* 0x000fe20000000000 */
[--C-:B------:R-:W-:Y:S01]  /*0ff0*/  @!P1 IMAD.IADD R4, R4, 0x1, -R16.reuse ;  /* 0x0000000104049824 */ /* 0x100fe200078e0a10 */
[----:B------:R-:W-:Y:S01]  /*1000*/  ISETP.GE.AND P1, PT, R18, RZ, PT ;  /* 0x000000ff1200720c */ /* 0x000fe20003f26270 */
[----:B------:R-:W-:Y:S01]  /*1010*/  IMAD.MOV R5, RZ, RZ, -R5 ;  /* 0x000000ffff057224 */ /* 0x000fe200078e0a05 */
[----:B------:R-:W-:Y:S01]  /*1020*/  IABS R21, R20 ;  /* 0x0000001400157213 */ /* 0x000fe20000000000 */
[----:B------:R-:W-:Y:S01]  /*1030*/  IMAD R10, R6, R8, R17 ;  /* 0x00000008060a7224 */ /* 0x000fe200078e0211 */
[----:B------:R-:W-:Y:S01]  /*1040*/  ISETP.GT.U32.AND P3, PT, R16, R4, PT ;  /* 0x000000041000720c */ /* 0x000fe20003f64070 */
[----:B------:R-:W-:Y:S01]  /*1050*/  IMAD.MOV R18, RZ, RZ, -R9 ;  /* 0x000000ffff127224 */ /* 0x000fe200078e0a09 */
[----:B------:R-:W-:Y:S01]  /*1060*/  LOP3.LUT R8, R7, 0x78, RZ, 0xfc, !PT ;  /* 0x0000007807087812 */ /* 0x000fe200078efcff */
[----:B------:R-:W-:Y:S01]  /*1070*/  @!P6 IMAD.IADD R3, R3, 0x1, -R16 ;  /* 0x000000010303e824 */ /* 0x000fe200078e0a10 */
[----:B------:R-:W-:Y:S01]  /*1080*/  ISETP.GE.AND P6, PT, R14, RZ, PT ;  /* 0x000000ff0e00720c */ /* 0x000fe20003fc6270 */
[C---:B------:R-:W-:Y:S01]  /*1090*/  IMAD R9, R6.reuse, R5, R11 ;  /* 0x0000000506097224 */ /* 0x040fe200078e020b */
[----:B------:R-:W-:Y:S01]  /*10a0*/  IABS R17, R8 ;  /* 0x0000000800117213 */ /* 0x000fe20000000000 */
[----:B------:R-:W-:Y:S01]  /*10b0*/  @!P4 IMAD.MOV R3, RZ, RZ, -R3 ;  /* 0x000000ffff03c224 */ /* 0x000fe200078e0a03 */
[C---:B------:R-:W-:Y:S01]  /*10c0*/  ISETP.GT.U32.AND P4, PT, R6.reuse, R10, PT ;  /* 0x0000000a0600720c */ /* 0x040fe20003f84070 */
[C---:B------:R-:W-:Y:S01]  /*10d0*/  IMAD R11, R6.reuse, R18, R19 ;  /* 0x00000012060b7224 */ /* 0x040fe200078e0213 */
[----:B------:R-:W-:-:S02]  /*10e0*/  ISETP.GT.U32.AND P5, PT, R6, R9, PT ;  /* 0x000000090600720c */ /* 0x000fc40003fa4070 */
[----:B------:R-:W-:Y:S01]  /*10f0*/  LOP3.LUT R18, R7, 0x76, RZ, 0xfc, !PT ;  /* 0x0000007607127812 */ /* 0x000fe200078efcff */
[----:B------:R-:W-:Y:S01]  /*1100*/  @!P3 IMAD.IADD R4, R4, 0x1, -R16 ;  /* 0x000000010404b824 */ /* 0x000fe200078e0a10 */
[----:B------:R-:W-:Y:S02]  /*1110*/  ISETP.NE.AND P3, PT, R24, RZ, PT ;  /* 0x000000ff1800720c */ /* 0x000fe40003f65270 */
[----:B------:R-:W-:Y:S01]  /*1120*/  LOP3.LUT R24, RZ, R24, RZ, 0x33, !PT ;  /* 0x00000018ff187212 */ /* 0x000fe200078e33ff */
[----:B------:R-:W-:Y:S01]  /*1130*/  IMAD.MOV.U32 R5, RZ, RZ, R4 ;  /* 0x000000ffff057224 */ /* 0x000fe200078e0004 */
[----:B------:R-:W-:Y:S02]  /*1140*/  IABS R19, R18 ;  /* 0x0000001200137213 */ /* 0x000fe40000000000 */
[----:B------:R-:W-:Y:S01]  /*1150*/  SEL R4, R24, R3, !P3 ;  /* 0x0000000318047207 */ /* 0x000fe20005800000 */
[----:B------:R-:W-:Y:S01]  /*1160*/  @!P6 IMAD.MOV R5, RZ, RZ, -R5 ;  /* 0x000000ffff05e224 */ /* 0x000fe200078e0a05 */
[----:B------:R-:W-:Y:S01]  /*1170*/  ISETP.GT.U32.AND P6, PT, R6, R11, PT ;  /* 0x0000000b0600720c */ /* 0x000fe20003fc4070 */
[--C-:B------:R-:W-:Y:S01]  /*1180*/  @!P4 IMAD.IADD R10, R10, 0x1, -R6.reuse ;  /* 0x000000010a0ac824 */ /* 0x100fe200078e0a06 */
[----:B------:R-:W-:Y:S01]  /*1190*/  IABS R39, R42 ;  /* 0x0000002a00277213 */ /* 0x000fe20000000000 */
[----:B------:R-:W-:Y:S01]  /*11a0*/  @!P5 IMAD.IADD R9, R9, 0x1, -R6 ;  /* 0x000000010909d824 */ /* 0x000fe200078e0a06 */
[----:B------:R-:W-:Y:S01]  /*11b0*/  SEL R5, R24, R5, !P3 ;  /* 0x0000000518057207 */ /* 0x000fe20005800000 */
[----:B------:R-:W-:Y:S01]  /*11c0*/  IMAD.HI.U32 R3, R2, R17, RZ ;  /* 0x0000001102037227 */ /* 0x000fe200078e00ff */
[----:B------:R-:W-:-:S02]  /*11d0*/  ISETP.GT.U32.AND P4, PT, R6, R10, PT ;  /* 0x0000000a0600720c */ /* 0x000fc40003f84070 */
[----:B------:R-:W-:Y:S01]  /*11e0*/  ISETP.GT.U32.AND P5, PT, R6, R9, PT ;  /* 0x000000090600720c */ /* 0x000fe20003fa4070 */
[----:B------:R-:W-:Y:S01]  /*11f0*/  IMAD.MOV R16, RZ, RZ, -R3 ;  /* 0x000000ffff107224 */ /* 0x000fe200078e0a03 */
[----:B------:R-:W-:Y:S01]  /*1200*/  ISETP.GE.AND P3, PT, R8, RZ, PT ;  /* 0x000000ff0800720c */ /* 0x000fe20003f66270 */
[C---:B------:R-:W-:Y:S01]  /*1210*/  IMAD.HI.U32 R3, R2.reuse, R19, RZ ;  /* 0x0000001302037227 */ /* 0x040fe200078e00ff */
[----:B------:R-:W-:Y:S02]  /*1220*/  LOP3.LUT R24, R7, 0x6e, RZ, 0xfc, !PT ;  /* 0x0000006e07187812 */ /* 0x000fe400078efcff */
[----:B------:R-:W-:Y:S01]  /*1230*/  IABS R41, R43 ;  /* 0x0000002b00297213 */ /* 0x000fe20000000000 */
[----:B------:R-:W-:Y:S01]  /*1240*/  @!P6 IMAD.IADD R11, R11, 0x1, -R6 ;  /* 0x000000010b0be824 */ /* 0x000fe200078e0a06 */
[----:B------:R-:W-:Y:S01]  /*1250*/  IABS R23, R24 ;  /* 0x0000001800177213 */ /* 0x000fe20000000000 */
[----:B------:R-:W-:Y:S01]  /*1260*/  IMAD.MOV R3, RZ, RZ, -R3 ;  /* 0x000000ffff037224 */ /* 0x000fe200078e0a03 */
[----:B------:R-:W-:Y:S01]  /*1270*/  LOP3.LUT R44, R7, 0x52, RZ, 0xfc, !PT ;  /* 0x00000052072c7812 */ /* 0x000fe200078efcff */
[----:B------:R-:W-:Y:S01]  /*1280*/  IMAD.HI.U32 R8, R2, R21, RZ ;  /* 0x0000001502087227 */ /* 0x000fe200078e00ff */
[----:B------:R-:W-:-:S02]  /*1290*/  ISETP.GT.U32.AND P6, PT, R6, R11, PT ;  /* 0x0000000b0600720c */ /* 0x000fc40003fc4070 */
[C---:B------:R-:W-:Y:S01]  /*12a0*/  LOP3.LUT R45, R7.reuse, 0x50, RZ, 0xfc, !PT ;  /* 0x00000050072d7812 */ /* 0x040fe200078efcff */
[----:B------:R-:W-:Y:S01]  /*12b0*/  IMAD R16, R6, R16, R17 ;  /* 0x0000001006107224 */ /* 0x000fe200078e0211 */
[C---:B------:R-:W-:Y:S01]  /*12c0*/  LOP3.LUT R48, R7.reuse, 0x40, RZ, 0xfc, !PT ;  /* 0x0000004007307812 */ /* 0x040fe200078efcff */
[----:B------:R-:W-:Y:S01]  /*12d0*/  @!P4 IMAD.IADD R10, R10, 0x1, -R6 ;  /* 0x000000010a0ac824 */ /* 0x000fe200078e0a06 */
[C---:B------:R-:W-:Y:S01]  /*12e0*/  LOP3.LUT R50, R7.reuse, 0x3e, RZ, 0xfc, !PT ;  /* 0x0000003e07327812 */ /* 0x040fe200078efcff */
[C---:B------:R-:W-:Y:S01]  /*12f0*/  IMAD R17, R6.reuse, R3, R19 ;  /* 0x0000000306117224 */ /* 0x040fe200078e0213 */
[----:B------:R-:W-:Y:S01]  /*1300*/  ISETP.GT.U32.AND P4, PT, R6, R16, PT ;  /* 0x000000100600720c */ /* 0x000fe20003f84070 */
[----:B------:R-:W-:Y:S01]  /*1310*/  IMAD.MOV R8, RZ, RZ, -R8 ;  /* 0x000000ffff087224 */ /* 0x000fe200078e0a08 */
[----:B------:R-:W-:Y:S01]  /*1320*/  LOP3.LUT R3, R7, 0x72, RZ, 0xfc, !PT ;  /* 0x0000007207037812 */ /* 0x000fe200078efcff */
[----:B------:R-:W-:Y:S01]  /*1330*/  @!P5 IMAD.IADD R9, R9, 0x1, -R6 ;  /* 0x000000010909d824 */ /* 0x000fe200078e0a06 */
[----:B------:R-:W-:Y:S01]  /*1340*/  ISETP.GE.AND P5, PT, R18, RZ, PT ;  /* 0x000000ff1200720c */ /* 0x000fe20003fa6270 */
[----:B------:R-:W-:Y:S01]  /*1350*/  @!P1 IMAD.MOV R10, RZ, RZ, -R10 ;  /* 0x000000ffff0a9224 */ /* 0x000fe200078e0a0a */
[C---:B------:R-:W-:Y:S01]  /*1360*/  ISETP.GT.U32.AND P1, PT, R6.reuse, R17, PT ;  /* 0x000000110600720c */ /* 0x040fe20003f24070 */
[C---:B------:R-:W-:Y:S01]  /*1370*/  IMAD R18, R6.reuse, R8, R21 ;  /* 0x0000000806127224 */ /* 0x040fe200078e0215 */
[----:B------:R-:W-:Y:S01]  /*1380*/  IABS R19, R3 ;  /* 0x0000000300137213 */ /* 0x000fe20000000000 */
[--C-:B------:R-:W-:Y:S01]  /*1390*/  @!P6 IMAD.IADD R11, R11, 0x1, -R6.reuse ;  /* 0x000000010b0be824 */ /* 0x100fe200078e0a06 */
[----:B------:R-:W-:Y:S01]  /*13a0*/  IABS R21, R22 ;  /* 0x0000001600157213 */ /* 0x000fe20000000000 */
[----:B------:R-:W-:Y:S01]  /*13b0*/  @!P2 IMAD.MOV R9, RZ, RZ, -R9 ;  /* 0x000000ffff09a224 */ /* 0x000fe200078e0a09 */
[----:B------:R-:W-:Y:S01]  /*13c0*/  ISETP.GE.AND P6, PT, R3, RZ, PT ;  /* 0x000000ff0300720c */ /* 0x000fe20003fc6270 */
[----:B------:R-:W-:Y:S01]  /*13d0*/  @!P0 IMAD.MOV R11, RZ, RZ, -R11 ;  /* 0x000000ffff0b8224 */ /* 0x000fe200078e0a0b */
[----:B------:R-:W-:Y:S01]  /*13e0*/  ISETP.GT.U32.AND P0, PT, R6, R18, PT ;  /* 0x000000120600720c */ /* 0x000fe20003f04070 */
[----:B------:R-:W-:Y:S01]  /*13f0*/  @!P4 IMAD.IADD R16, R16, 0x1, -R6 ;  /* 0x000000011010c824 */ /* 0x000fe200078e0a06 */
[----:B------:R-:W-:Y:S01]  /*1400*/  ISETP.GE.AND P2, PT, R20, RZ, PT ;  /* 0x000000ff1400720c */ /* 0x000fe20003f46270 */
[----:B------:R-:W-:Y:S01]  /*1410*/  IMAD.HI.U32 R3, R2, R19, RZ ;  /* 0x0000001302037227 */ /* 0x000fe200078e00ff */
[----:B------:R-:W-:-:S02]  /*1420*/  IABS R49, R48 ;  /* 0x0000003000317213 */ /* 0x000fc40000000000 */
[----:B------:R-:W-:Y:S01]  /*1430*/  ISETP.GT.U32.AND P4, PT, R6, R16, PT ;  /* 0x000000100600720c */ /* 0x000fe20003f84070 */
[--C-:B------:R-:W-:Y:S01]  /*1440*/  @!P1 IMAD.IADD R17, R17, 0x1, -R6.reuse ;  /* 0x0000000111119824 */ /* 0x100fe200078e0a06 */
[----:B------:R-:W-:Y:S01]  /*1450*/  IABS R51, R50 ;  /* 0x0000003200337213 */ /* 0x000fe20000000000 */
[----:B------:R-:W-:Y:S01]  /*1460*/  IMAD.HI.U32 R8, R2, R21, RZ ;  /* 0x0000001502087227 */ /* 0x000fe200078e00ff */
[C---:B------:R-:W-:Y:S02]  /*1470*/  LOP3.LUT R52, R7.reuse, 0x3a, RZ, 0xfc, !PT ;  /* 0x0000003a07347812 */ /* 0x040fe400078efcff */
[----:B------:R-:W-:Y:S01]  /*1480*/  ISETP.GT.U32.AND P1, PT, R6, R17, PT ;  /* 0x000000110600720c */ /* 0x000fe20003f24070 */
[----:B------:R-:W-:Y:S01]  /*1490*/  @!P0 IMAD.IADD R18, R18, 0x1, -R6 ;  /* 0x0000000112128824 */ /* 0x000fe200078e0a06 */
[C---:B------:R-:W-:Y:S01]  /*14a0*/  LOP3.LUT R54, R7.reuse, 0x36, RZ, 0xfc, !PT ;  /* 0x0000003607367812 */ /* 0x040fe200078efcff */
[----:B------:R-:W-:Y:S01]  /*14b0*/  IMAD.MOV R20, RZ, RZ, -R3 ;  /* 0x000000ffff147224 */ /* 0x000fe200078e0a03 */
[C---:B------:R-:W-:Y:S01]  /*14c0*/  LOP3.LUT R56, R7.reuse, 0x34, RZ, 0xfc, !PT ;  /* 0x0000003407387812 */ /* 0x040fe200078efcff */
[----:B------:R-:W-:Y:S01]  /*14d0*/  IMAD.MOV R8, RZ, RZ, -R8 ;  /* 0x000000ffff087224 */ /* 0x000fe200078e0a08 */
[C---:B------:R-:W-:Y:S01]  /*14e0*/  ISETP.GT.U32.AND P0, PT, R6.reuse, R18, PT ;  /* 0x000000120600720c */ /* 0x040fe20003f04070 */
[C---:B------:R-:W-:Y:S01]  /*14f0*/  IMAD R19, R6.reuse, R20, R19 ;  /* 0x0000001406137224 */ /* 0x040fe200078e0213 */
[----:B------:R-:W-:Y:S01]  /*1500*/  IABS R53, R56 ;  /* 0x0000003800357213 */ /* 0x000fe20000000000 */
[----:B------:R-:W-:Y:S01]  /*1510*/  IMAD R20, R6, R8, R21 ;  /* 0x0000000806147224 */ /* 0x000fe200078e0215 */
[C---:B------:R-:W-:Y:S01]  /*1520*/  LOP3.LUT R57, R7.reuse, 0x32, RZ, 0xfc, !PT ;  /* 0x0000003207397812 */ /* 0x040fe200078efcff */
[----:B------:R-:W-:Y:S01]  /*1530*/  IMAD.HI.U32 R8, R2, R27, RZ ;  /* 0x0000001b02087227 */ /* 0x000fe200078e00ff */
[----:B------:R-:W-:-:S02]  /*1540*/  LOP3.LUT R58, R7, 0x30, RZ, 0xfc, !PT ;  /* 0x00000030073a7812 */ /* 0x000fc400078efcff */
[----:B------:R-:W-:Y:S01]  /*1550*/  LOP3.LUT R59, R7, 0x2c, RZ, 0xfc, !PT ;  /* 0x0000002c073b7812 */ /* 0x000fe200078efcff */
[----:B------:R-:W-:Y:S01]  /*1560*/  @!P1 IMAD.IADD R17, R17, 0x1, -R6 ;  /* 0x0000000111119824 */ /* 0x000fe200078e0a06 */
[----:B------:R-:W-:Y:S01]  /*1570*/  ISETP.GT.U32.AND P1, PT, R6, R19, PT ;  /* 0x000000130600720c */ /* 0x000fe20003f24070 */
[----:B------:R-:W-:Y:S01]  /*1580*/  IMAD.MOV R8, RZ, RZ, -R8 ;  /* 0x000000ffff087224 */ /* 0x000fe200078e0a08 */
[----:B------:R-:W-:Y:S01]  /*1590*/  IABS R55, R58 ;  /* 0x0000003a00377213 */ /* 0x000fe20000000000 */
[--C-:B------:R-:W-:Y:S01]  /*15a0*/  @!P4 IMAD.IADD R16, R16, 0x1, -R6.reuse ;  /* 0x000000011010c824 */ /* 0x100fe200078e0a06 */
[----:B------:R-:W-:Y:S01]  /*15b0*/  ISETP.GE.AND P4, PT, R22, RZ, PT ;  /* 0x000000ff1600720c */ /* 0x000fe20003f86270 */
[----:B------:R-:W-:Y:S01]  /*15c0*/  IMAD R22, R6, R8, R27 ;  /* 0x0000000806167224 */ /* 0x000fe200078e021b */
[----:B------:R-:W-:Y:S01]  /*15d0*/  IABS R27, R28 ;  /* 0x0000001c001b7213 */ /* 0x000fe20000000000 */
[----:B------:R-:W-:Y:S01]  /*15e0*/  @!P0 IMAD.IADD R18, R18, 0x1, -R6 ;  /* 0x0000000112128824 */ /* 0x000fe200078e0a06 */
[C---:B------:R-:W-:Y:S01]  /*15f0*/  LOP3.LUT R60, R7.reuse, 0x2a, RZ, 0xfc, !PT ;  /* 0x0000002a073c7812 */ /* 0x040fe200078efcff */
[----:B------:R-:W-:Y:S01]  /*1600*/  IMAD.HI.U32 R3, R2, R23, RZ ;  /* 0x0000001702037227 */ /* 0x000fe200078e00ff */
[----:B------:R-:W-:-:S02]  /*1610*/  LOP3.LUT R62, R7, 0x10, RZ, 0xfc, !PT ;  /* 0x00000010073e7812 */ /* 0x000fc400078efcff */
[C---:B------:R-:W-:Y:S01]  /*1620*/  LOP3.LUT R64, R7.reuse, 0xe, RZ, 0xfc, !PT ;  /* 0x0000000e07407812 */ /* 0x040fe200078efcff */
[----:B------:R-:W-:Y:S01]  /*1630*/  @!P5 IMAD.MOV R17, RZ, RZ, -R17 ;  /* 0x000000ffff11d224 */ /* 0x000fe200078e0a11 */
[----:B------:R-:W-:Y:S01]  /*1640*/  ISETP.GE.AND P5, PT, R24, RZ, PT ;  /* 0x000000ff1800720c */ /* 0x000fe20003fa6270 */
[----:B------:R-:W-:Y:S01]  /*1650*/  @!P2 IMAD.MOV R18, RZ, RZ, -R18 ;  /* 0x000000ffff12a224 */ /* 0x000fe200078e0a12 */
[C---:B------:R-:W-:Y:S01]  /*1660*/  ISETP.GT.U32.AND P2, PT, R6.reuse, R22, PT ;  /* 0x000000160600720c */ /* 0x040fe20003f44070 */
[----:B------:R-:W-:Y:S01]  /*1670*/  IMAD.MOV R3, RZ, RZ, -R3 ;  /* 0x000000ffff037224 */ /* 0x000fe200078e0a03 */
[----:B------:R-:W-:Y:S01]  /*1680*/  LOP3.LUT R24, R7, 0x6a, RZ, 0xfc, !PT ;  /* 0x0000006a07187812 */ /* 0x000fe200078efcff */
[----:B------:R-:W-:Y:S01]  /*1690*/  @!P3 IMAD.MOV R16, RZ, RZ, -R16 ;  /* 0x000000ffff10b224 */ /* 0x000fe200078e0a10 */
[C---:B------:R-:W-:Y:S01]  /*16a0*/  ISETP.GT.U32.AND P3, PT, R6.reuse, R20, PT ;  /* 0x000000140600720c */ /* 0x040fe20003f64070 */
[----:B------:R-:W-:Y:S01]  /*16b0*/  @!P1 IMAD.IADD R19, R19, 0x1, -R6 ;  /* 0x0000000113139824 */ /* 0x000fe200078e0a06 */
[----:B------:R-:W-:Y:S01]  /*16c0*/  IABS R67, R62 ;  /* 0x0000003e00437213 */ /* 0x000fe20000000000 */
[----:B------:R-:W-:Y:S01]  /*16d0*/  IMAD R21, R6, R3, R23 ;  /* 0x0000000306157224 */ /* 0x000fe200078e0217 */
[----:B------:R-:W-:Y:S01]  /*16e0*/  IABS R23, R24 ;  /* 0x0000001800177213 */ /* 0x000fe20000000000 */
[----:B------:R-:W-:Y:S01]  /*16f0*/  IMAD.HI.U32 R8, R2, R29, RZ ;  /* 0x0000001d02087227 */ /* 0x000fe200078e00ff */
[----:B------:R-:W-:-:S02]  /*1700*/  ISETP.GT.U32.AND P1, PT, R6, R19, PT ;  /* 0x000000130600720c */ /* 0x000fc40003f24070 */
[----:B------:R-:W-:Y:S01]  /*1710*/  ISETP.GT.U32.AND P0, PT, R6, R21, PT ;  /* 0x000000150600720c */ /* 0x000fe20003f04070 */
[----:B------:R-:W-:Y:S01]  /*1720*/  IMAD.HI.U32 R3, R2, R23, RZ ;  /* 0x0000001702037227 */ /* 0x000fe200078e00ff */
[----:B------:R-:W-:Y:S02]  /*1730*/  IABS R69, R64 ;  /* 0x0000004000457213 */ /* 0x000fe40000000000 */
[C---:B------:R-:W-:Y:S01]  /*1740*/  LOP3.LUT R66, R7.reuse, 0xc, RZ, 0xfc, !PT ;  /* 0x0000000c07427812 */ /* 0x040fe200078efcff */
[--C-:B------:R-:W-:Y:S01]  /*1750*/  @!P2 IMAD.IADD R22, R22, 0x1, -R6.reuse ;  /* 0x000000011616a824 */ /* 0x100fe200078e0a06 */
[----:B------:R-:W-:Y:S01]  /*1760*/  LOP3.LUT R68, R7, 0xa, RZ, 0xfc, !PT ;  /* 0x0000000a07447812 */ /* 0x000fe200078efcff */
[----:B------:R-:W-:Y:S01]  /*1770*/  IMAD.MOV R3, RZ, RZ, -R3 ;  /* 0x000000ffff037224 */ /* 0x000fe200078e0a03 */
[----:B------:R-:W-:Y:S01]  /*1780*/  IABS R71, R66 ;  /* 0x0000004200477213 */ /* 0x000fe20000000000 */
[----:B------:R-:W-:Y:S01]  /*1790*/  @!P3 IMAD.IADD R20, R20, 0x1, -R6 ;  /* 0x000000011414b824 */ /* 0x000fe200078e0a06 */
[C---:B------:R-:W-:Y:S01]  /*17a0*/  ISETP.GT.U32.AND P2, PT, R6.reuse, R22, PT ;  /* 0x000000160600720c */ /* 0x040fe20003f44070 */
[----:B------:R-:W-:Y:S01]  /*17b0*/  IMAD R23, R6, R3, R23 ;  /* 0x0000000306177224 */ /* 0x000fe200078e0217 */
[----:B------:R-:W-:Y:S01]  /*17c0*/  IABS R73, R68 ;  /* 0x0000004400497213 */ /* 0x000fe20000000000 */
[----:B------:R-:W-:Y:S01]  /*17d0*/  IMAD.HI.U32 R3, R2, R27, RZ ;  /* 0x0000001b02037227 */ /* 0x000fe200078e00ff */
[----:B------:R-:W-:-:S02]  /*17e0*/  ISETP.GT.U32.AND P3, PT, R6, R20, PT ;  /* 0x000000140600720c */ /* 0x000fc40003f64070 */
[----:B------:R-:W-:Y:S01]  /*17f0*/  LOP3.LUT R70, R7, 0x8, RZ, 0xfc, !PT ;  /* 0x0000000807467812 */ /* 0x000fe200078efcff */
[--C-:B------:R-:W-:Y:S01]  /*1800*/  @!P1 IMAD.IADD R19, R19, 0x1, -R6.reuse ;  /* 0x0000000113139824 */ /* 0x100fe200078e0a06 */
[----:B------:R-:W-:Y:S01]  /*1810*/  ISETP.GE.AND P1, PT, R26, RZ, PT ;  /* 0x000000ff1a00720c */ /* 0x000fe20003f26270 */
[----:B------:R-:W-:Y:S01]  /*1820*/  IMAD.MOV R3, RZ, RZ, -R3 ;  /* 0x000000ffff037224 */ /* 0x000fe200078e0a03 */
[----:B------:R-:W-:Y:S01]  /*1830*/  LOP3.LUT R72, R7, 0x6, RZ, 0xfc, !PT ;  /* 0x0000000607487812 */ /* 0x000fe200078efcff */
[----:B------:R-:W-:Y:S01]  /*1840*/  @!P6 IMAD.MOV R19, RZ, RZ, -R19 ;  /* 0x000000ffff13e224 */ /* 0x000fe200078e0a13 */
[----:B------:R-:W-:Y:S01]  /*1850*/  ISETP.GE.AND P6, PT, R24, RZ, PT ;  /* 0x000000ff1800720c */ /* 0x000fe20003fc6270 */
[--C-:B------:R-:W-:Y:S01]  /*1860*/  @!P0 IMAD.IADD R21, R21, 0x1, -R6.reuse ;  /* 0x0000000115158824 */ /* 0x100fe200078e0a06 */
[----:B------:R-:W-:Y:S01]  /*1870*/  IABS R75, R70 ;  /* 0x00000046004b7213 */ /* 0x000fe20000000000 */
[----:B------:R-:W-:Y:S01]  /*1880*/  IMAD R24, R6, R3, R27 ;  /* 0x0000000306187224 */ /* 0x000fe200078e021b */
[C---:B------:R-:W-:Y:S01]  /*1890*/  LOP3.LUT R3, R7.reuse, 0x64, RZ, 0xfc, !PT ;  /* 0x0000006407037812 */ /* 0x040fe200078efcff */
[--C-:B------:R-:W-:Y:S01]  /*18a0*/  @!P2 IMAD.IADD R22, R22, 0x1, -R6.reuse ;  /* 0x000000011616a824 */ /* 0x100fe200078e0a06 */
[----:B------:R-:W-:Y:S01]  /*18b0*/  ISETP.GT.U32.AND P0, PT, R6, R21, PT ;  /* 0x000000150600720c */ /* 0x000fe20003f04070 */
[----:B------:R-:W-:Y:S01]  /*18c0*/  @!P3 IMAD.IADD R20, R20, 0x1, -R6 ;  /* 0x000000011414b824 */ /* 0x000fe200078e0a06 */
[C---:B------:R-:W-:Y:S01]  /*18d0*/  ISETP.GT.U32.AND P2, PT, R6.reuse, R24, PT ;  /* 0x000000180600720c */ /* 0x040fe20003f44070 */
[----:B------:R-:W-:Y:S01]  /*18e0*/  IMAD.MOV R8, RZ, RZ, -R8 ;  /* 0x000000ffff087224 */ /* 0x000fe200078e0a08 */
[C---:B------:R-:W-:Y:S01]  /*18f0*/  ISETP.GT.U32.AND P3, PT, R6.reuse, R23, PT ;  /* 0x000000170600720c */ /* 0x040fe20003f64070 */
[----:B------:R-:W-:Y:S01]  /*1900*/  @!P1 IMAD.MOV R22, RZ, RZ, -R22 ;  /* 0x000000ffff169224 */ /* 0x000fe200078e0a16 */
[----:B------:R-:W-:Y:S01]  /*1910*/  IABS R27, R3 ;  /* 0x00000003001b7213 */ /* 0x000fe20000000000 */
[----:B------:R-:W-:Y:S01]  /*1920*/  IMAD R26, R6, R8, R29 ;  /* 0x00000008061a7224 */ /* 0x000fe200078e021d */
[----:B------:R-:W-:Y:S01]  /*1930*/  LOP3.LUT R8, R7, 0x62, RZ, 0xfc, !PT ;  /* 0x0000006207087812 */ /* 0x000fe200078efcff */
[----:B------:R-:W-:Y:S01]  /*1940*/  @!P4 IMAD.MOV R20, RZ, RZ, -R20 ;  /* 0x000000ffff14c224 */ /* 0x000fe200078e0a14 */
[----:B------:R-:W-:Y:S01]  /*1950*/  ISETP.GE.AND P4, PT, R28, RZ, PT ;  /* 0x000000ff1c00720c */ /* 0x000fe20003f86270 */
[----:B------:R-:W-:Y:S01]  /*1960*/  IMAD R5, R5, UR5, RZ ;  /* 0x0000000505057c24 */ /* 0x000fe2000f8e02ff */
[----:B------:R-:W-:Y:S01]  /*1970*/  IABS R29, R8 ;  /* 0x00000008001d7213 */ /* 0x000fe20000000000 */
[--C-:B------:R-:W-:Y:S01]  /*1980*/  @!P0 IMAD.IADD R21, R21, 0x1, -R6.reuse ;  /* 0x0000000115158824 */ /* 0x100fe200078e0a06 */
[----:B------:R-:W-:Y:S01]  /*1990*/  ISETP.GE.AND P0, PT, R30, RZ, PT ;  /* 0x000000ff1e00720c */ /* 0x000fe20003f06270 */
[--C-:B------:R-:W-:Y:S01]  /*19a0*/  @!P2 IMAD.IADD R24, R24, 0x1, -R6.reuse ;  /* 0x000000011818a824 */ /* 0x100fe200078e0a06 */
[----:B------:R-:W-:Y:S01]  /*19b0*/  ISETP.GE.AND P1, PT, R8, RZ, PT ;  /* 0x000000ff0800720c */ /* 0x000fe20003f26270 */
[----:B------:R-:W-:Y:S01]  /*19c0*/  @!P3 IMAD.IADD R23, R23, 0x1, -R6 ;  /* 0x000000011717b824 */ /* 0x000fe200078e0a06 */
[----:B------:R-:W-:Y:S01]  /*19d0*/  LOP3.LUT R30, R7, 0x60, RZ, 0xfc, !PT ;  /* 0x00000060071e7812 */ /* 0x000fe200078efcff */
[----:B------:R-:W-:Y:S01]  /*19e0*/  @!P5 IMAD.MOV R21, RZ, RZ, -R21 ;  /* 0x000000ffff15d224 */ /* 0x000fe200078e0a15 */
[----:B------:R-:W-:Y:S01]  /*19f0*/  ISETP.GE.AND P5, PT, R3, RZ, PT ;  /* 0x000000ff0300720c */ /* 0x000fe20003fa6270 */
[----:B------:R-:W-:Y:S01]  /*1a00*/  IMAD.HI.U32 R3, R2, R27, RZ ;  /* 0x0000001b02037227 */ /* 0x000fe200078e00ff */
[----:B------:R-:W-:-:S02]  /*1a10*/  ISETP.GT.U32.AND P2, PT, R6, R24, PT ;  /* 0x000000180600720c */ /* 0x000fc40003f44070 */
[----:B------:R-:W-:Y:S01]  /*1a20*/  ISETP.GT.U32.AND P3, PT, R6, R23, PT ;  /* 0x000000170600720c */ /* 0x000fe20003f64070 */
[----:B------:R-:W-:Y:S01]  /*1a30*/  IMAD.MOV R3, RZ, RZ, -R3 ;  /* 0x000000ffff037224 */ /* 0x000fe200078e0a03 */
[----:B------:R-:W-:Y:S01]  /*1a40*/  IABS R31, R30 ;  /* 0x0000001e001f7213 */ /* 0x000fe20000000000 */
[----:B------:R-:W-:Y:S01]  /*1a50*/  IMAD.HI.U32 R8, R2, R29, RZ ;  /* 0x0000001d02087227 */ /* 0x000fe200078e00ff */
[----:B------:R-:W-:Y:S02]  /*1a60*/  LOP3.LUT R74, R7, 0x4, RZ, 0xfc, !PT ;  /* 0x00000004074a7812 */ /* 0x000fe400078efcff */
[----:B------:R-:W-:Y:S01]  /*1a70*/  IABS R77, R72 ;  /* 0x00000048004d7213 */ /* 0x000fe20000000000 */
[----:B------:R-:W-:Y:S01]  /*1a80*/  IMAD R27, R6, R3, R27 ;  /* 0x00000003061b7224 */ /* 0x000fe200078e021b */
[----:B------:R-:W-:Y:S01]  /*1a90*/  IABS R79, R74 ;  /* 0x0000004a004f7213 */ /* 0x000fe20000000000 */
[----:B------:R-:W-:Y:S01]  /*1aa0*/  IMAD.MOV R8, RZ, RZ, -R8 ;  /* 0x000000ffff087224 */ /* 0x000fe200078e0a08 */
[----:B------:R-:W-:Y:S01]  /*1ab0*/  IABS R81, R7 ;  /* 0x0000000700517213 */ /* 0x000fe20000000000 */
[--C-:B------:R-:W-:Y:S01]  /*1ac0*/  @!P2 IMAD.IADD R24, R24, 0x1, -R6.reuse ;  /* 0x000000011818a824 */ /* 0x100fe200078e0a06 */
[C---:B------:R-:W-:Y:S01]  /*1ad0*/  ISETP.GT.U32.AND P2, PT, R6.reuse, R27, PT ;  /* 0x0000001b0600720c */ /* 0x040fe20003f44070 */
[----:B------:R-:W-:Y:S01]  /*1ae0*/  @!P3 IMAD.IADD R23, R23, 0x1, -R6 ;  /* 0x000000011717b824 */ /* 0x000fe200078e0a06 */
[C---:B------:R-:W-:Y:S01]  /*1af0*/  ISETP.GT.U32.AND P3, PT, R6.reuse, R26, PT ;  /* 0x0000001a0600720c */ /* 0x040fe20003f64070 */
[----:B------:R-:W-:Y:S01]  /*1b00*/  IMAD R28, R6, R8, R29 ;  /* 0x00000008061c7224 */ /* 0x000fe200078e021d */
[----:B------:R-:W-:Y:S01]  /*1b10*/  LOP3.LUT R76, R7, 0x2, RZ, 0xfc, !PT ;  /* 0x00000002074c7812 */ /* 0x000fe200078efcff */
[----:B------:R-:W-:-:S04]  /*1b20*/  IMAD.HI.U32 R3, R2, R31, RZ ;  /* 0x0000001f02037227 */ /* 0x000fc800078e00ff */
[----:B------:R-:W-:Y:S02]  /*1b30*/  IMAD.MOV R3, RZ, RZ, -R3 ;  /* 0x000000ffff037224 */ /* 0x000fe400078e0a03 */
[----:B------:R-:W-:Y:S01]  /*1b40*/  @!P6 IMAD.MOV R23, RZ, RZ, -R23 ;  /* 0x000000ffff17e224 */ /* 0x000fe200078e0a17 */
[----:B------:R-:W-:Y:S01]  /*1b50*/  ISETP.GT.U32.AND P6, PT, R6, R28, PT ;  /* 0x0000001c0600720c */ /* 0x000fe20003fc4070 */
[--C-:B------:R-:W-:Y:S02]  /*1b60*/  @!P2 IMAD.IADD R27, R27, 0x1, -R6.reuse ;  /* 0x000000011b1ba824 */ /* 0x100fe400078e0a06 */
[----:B------:R-:W-:Y:S02]  /*1b70*/  @!P3 IMAD.IADD R26, R26, 0x1, -R6 ;  /* 0x000000011a1ab824 */ /* 0x000fe400078e0a06 */
[C---:B------:R-:W-:Y:S01]  /*1b80*/  IMAD R29, R6.reuse, R3, R31 ;  /* 0x00000003061d7224 */ /* 0x040fe200078e021f */
[----:B------:R-:W-:Y:S01]  /*1b90*/  ISETP.GT.U32.AND P2, PT, R6, R27, PT ;  /* 0x0000001b0600720c */ /* 0x000fe20003f44070 */
[----:B------:R-:W-:Y:S01]  /*1ba0*/  IMAD.HI.U32 R8, R2, R33, RZ ;  /* 0x0000002102087227 */ /* 0x000fe200078e00ff */
[----:B------:R-:W-:-:S02]  /*1bb0*/  ISETP.GT.U32.AND P3, PT, R6, R26, PT ;  /* 0x0000001a0600720c */ /* 0x000fc40003f64070 */
[----:B------:R-:W-:Y:S01]  /*1bc0*/  IABS R31, R36 ;  /* 0x00000024001f7213 */ /* 0x000fe20000000000 */
[----:B------:R-:W-:Y:S02]  /*1bd0*/  IMAD.MOV R8, RZ, RZ, -R8 ;  /* 0x000000ffff087224 */ /* 0x000fe400078e0a08 */
[----:B------:R-:W-:Y:S02]  /*1be0*/  @!P6 IMAD.IADD R28, R28, 0x1, -R6 ;  /* 0x000000011c1ce824 */ /* 0x000fe400078e0a06 */
[----:B------:R-:W-:-:S03]  /*1bf0*/  IMAD.HI.U32 R3, R2, R31, RZ ;  /* 0x0000001f02037227 */ /* 0x000fc600078e00ff */
[C---:B------:R-:W-:Y:S01]  /*1c00*/  ISETP.GT.U32.AND P6, PT, R6.reuse, R28, PT ;  /* 0x0000001c0600720c */ /* 0x040fe20003fc4070 */
[--C-:B------:R-:W-:Y:S01]  /*1c10*/  @!P2 IMAD.IADD R27, R27, 0x1, -R6.reuse ;  /* 0x000000011b1ba824 */ /* 0x100fe200078e0a06 */
[----:B------:R-:W-:Y:S01]  /*1c20*/  ISETP.GT.U32.AND P2, PT, R6, R29, PT ;  /* 0x0000001d0600720c */ /* 0x000fe20003f44070 */
[----:B------:R-:W-:Y:S01]  /*1c30*/  @!P3 IMAD.IADD R26, R26, 0x1, -R6 ;  /* 0x000000011a1ab824 */ /* 0x000fe200078e0a06 */
[----:B------:R-:W-:Y:S01]  /*1c40*/  ISETP.GE.AND P3, PT, R32, RZ, PT ;  /* 0x000000ff2000720c */ /* 0x000fe20003f66270 */
[----:B------:R-:W-:Y:S02]  /*1c50*/  IMAD.MOV R32, RZ, RZ, -R3 ;  /* 0x000000ffff207224 */ /* 0x000fe400078e0a03 */
[----:B------:R-:W-:Y:S01]  /*1c60*/  @!P4 IMAD.MOV R24, RZ, RZ, -R24 ;  /* 0x000000ffff18c224 */ /* 0x000fe200078e0a18 */
[----:B------:R-:W-:Y:S01]  /*1c70*/  ISETP.GE.AND P4, PT, R30, RZ, PT ;  /* 0x000000ff1e00720c */ /* 0x000fe20003f86270 */
[C---:B------:R-:W-:Y:S02]  /*1c80*/  IMAD R31, R6.reuse, R32, R31 ;  /* 0x00000020061f7224 */ /* 0x040fe400078e021f */
[----:B------:R-:W-:-:S02]  /*1c90*/  IMAD R30, R6, R8, R33 ;  /* 0x00000008061e7224 */ /* 0x000fc400078e0221 */
[--C-:B------:R-:W-:Y:S02]  /*1ca0*/  @!P6 IMAD.IADD R28, R28, 0x1, -R6.reuse ;  /* 0x000000011c1ce824 */ /* 0x100fe400078e0a06 */
[----:B------:R-:W-:Y:S01]  /*1cb0*/  @!P2 IMAD.IADD R29, R29, 0x1, -R6 ;  /* 0x000000011d1da824 */ /* 0x000fe200078e0a06 */
[----:B------:R-:W-:Y:S01]  /*1cc0*/  ISETP.GT.U32.AND P2, PT, R6, R31, PT ;  /* 0x0000001f0600720c */ /* 0x000fe20003f44070 */
[----:B------:R-:W-:Y:S01]  /*1cd0*/  IMAD.HI.U32 R3, R2, R35, RZ ;  /* 0x0000002302037227 */ /* 0x000fe200078e00ff */
[----:B------:R-:W-:-:S03]  /*1ce0*/  ISETP.GT.U32.AND P6, PT, R6, R30, PT ;  /* 0x0000001e0600720c */ /* 0x000fc60003fc4070 */
[----:B------:R-:W-:-:S04]  /*1cf0*/  IMAD.HI.U32 R8, R2, R37, RZ ;  /* 0x0000002502087227 */ /* 0x000fc800078e00ff */
[----:B------:R-:W-:Y:S02]  /*1d00*/  IMAD.MOV R32, RZ, RZ, -R3 ;  /* 0x000000ffff207224 */ /* 0x000fe400078e0a03 */
[----:B------:R-:W-:Y:S02]  /*1d10*/  @!P5 IMAD.MOV R27, RZ, RZ, -R27 ;  /* 0x000000ffff1bd224 */ /* 0x000fe400078e0a1b */
[----:B------:R-:W-:Y:S02]  /*1d20*/  @!P2 IMAD.IADD R31, R31, 0x1, -R6 ;  /* 0x000000011f1fa824 */ /* 0x000fe400078e0a06 */
[----:B------:R-:W-:-:S03]  /*1d30*/  IMAD.HI.U32 R33, R2, R39, RZ ;  /* 0x0000002702217227 */ /* 0x000fc600078e00ff */
[----:B------:R-:W-:Y:S01]  /*1d40*/  ISETP.GT.U32.AND P5, PT, R6, R31, PT ;  /* 0x0000001f0600720c */ /* 0x000fe20003fa4070 */
[----:B------:R-:W-:-:S04]  /*1d50*/  IMAD.HI.U32 R3, R2, R41, RZ ;  /* 0x0000002902037227 */ /* 0x000fc800078e00ff */
[----:B------:R-:W-:Y:S02]  /*1d60*/  IMAD.MOV R8, RZ, RZ, -R8 ;  /* 0x000000ffff087224 */ /* 0x000fe400078e0a08 */
[C---:B------:R-:W-:Y:S02]  /*1d70*/  IMAD R32, R6.reuse, R32, R35 ;  /* 0x0000002006207224 */ /* 0x040fe400078e0223 */
[----:B------:R-:W-:Y:S02]  /*1d80*/  IMAD.MOV R34, RZ, RZ, -R33 ;  /* 0x000000ffff227224 */ /* 0x000fe400078e0a21 */
[----:B------:R-:W-:Y:S01]  /*1d90*/  IMAD R33, R6, R8, R37 ;  /* 0x0000000806217224 */ /* 0x000fe200078e0225 */
[----:B------:R-:W-:Y:S01]  /*1da0*/  IABS R37, R44 ;  /* 0x0000002c00257213 */ /* 0x000fe20000000000 */
[----:B------:R-:W-:Y:S02]  /*1db0*/  IMAD.MOV R3, RZ, RZ, -R3 ;  /* 0x000000ffff037224 */ /* 0x000fe400078e0a03 */
[----:B------:R-:W-:Y:S01]  /*1dc0*/  @!P6 IMAD.IADD R30, R30, 0x1, -R6 ;  /* 0x000000011e1ee824 */ /* 0x000fe200078e0a06 */
[C---:B------:R-:W-:Y:S01]  /*1dd0*/  ISETP.GT.U32.AND P6, PT, R6.reuse, R32, PT ;  /* 0x000000200600720c */ /* 0x040fe20003fc4070 */
[----:B------:R-:W-:-:S02]  /*1de0*/  IMAD R35, R6, R3, R41 ;  /* 0x0000000306237224 */ /* 0x000fc400078e0229 */
[----:B------:R-:W-:Y:S01]  /*1df0*/  @!P0 IMAD.MOV R26, RZ, RZ, -R26 ;  /* 0x000000ffff1a8224 */ /* 0x000fe200078e0a1a */
[C---:B------:R-:W-:Y:S01]  /*1e00*/  ISETP.GT.U32.AND P0, PT, R6.reuse, R29, PT ;  /* 0x0000001d0600720c */ /* 0x040fe20003f04070 */
[----:B------:R-:W-:Y:S01]  /*1e10*/  @!P1 IMAD.MOV R28, RZ, RZ, -R28 ;  /* 0x000000ffff1c9224 */ /* 0x000fe200078e0a1c */
[C---:B------:R-:W-:Y:S01]  /*1e20*/  ISETP.GT.U32.AND P1, PT, R6.reuse, R33, PT ;  /* 0x000000210600720c */ /* 0x040fe20003f24070 */
[----:B------:R-:W-:Y:S01]  /*1e30*/  @!P5 IMAD.IADD R31, R31, 0x1, -R6 ;  /* 0x000000011f1fd824 */ /* 0x000fe200078e0a06 */
[C---:B------:R-:W-:Y:S01]  /*1e40*/  ISETP.GT.U32.AND P5, PT, R6.reuse, R35, PT ;  /* 0x000000230600720c */ /* 0x040fe20003fa4070 */
[C---:B------:R-:W-:Y:S01]  /*1e50*/  IMAD R34, R6.reuse, R34, R39 ;  /* 0x0000002206227224 */ /* 0x040fe200078e0227 */
[----:B------:R-:W-:Y:S01]  /*1e60*/  ISETP.GT.U32.AND P2, PT, R6, R30, PT ;  /* 0x0000001e0600720c */ /* 0x000fe20003f44070 */
[----:B------:R-:W-:Y:S01]  /*1e70*/  IMAD.HI.U32 R3, R2, R37, RZ ;  /* 0x0000002502037227 */ /* 0x000fe200078e00ff */
[----:B------:R-:W-:-:S03]  /*1e80*/  IABS R39, R45 ;  /* 0x0000002d00277213 */ /* 0x000fc60000000000 */
[--C-:B------:R-:W-:Y:S02]  /*1e90*/  @!P6 IMAD.IADD R32, R32, 0x1, -R6.reuse ;  /* 0x000000012020e824 */ /* 0x100fe400078e0a06 */
[--C-:B------:R-:W-:Y:S01]  /*1ea0*/  @!P0 IMAD.IADD R29, R29, 0x1, -R6.reuse ;  /* 0x000000011d1d8824 */ /* 0x100fe200078e0a06 */
[C---:B------:R-:W-:Y:S01]  /*1eb0*/  ISETP.GT.U32.AND P0, PT, R6.reuse, R34, PT ;  /* 0x000000220600720c */ /* 0x040fe20003f04070 */
[--C-:B------:R-:W-:Y:S01]  /*1ec0*/  @!P1 IMAD.IADD R33, R33, 0x1, -R6.reuse ;  /* 0x0000000121219824 */ /* 0x100fe200078e0a06 */
[----:B------:R-:W-:Y:S01]  /*1ed0*/  ISETP.GT.U32.AND P6, PT, R6, R32, PT ;  /* 0x000000200600720c */ /* 0x000fe20003fc4070 */
[--C-:B------:R-:W-:Y:S01]  /*1ee0*/  @!P5 IMAD.IADD R35, R35, 0x1, -R6.reuse ;  /* 0x000000012323d824 */ /* 0x100fe200078e0a06 */
[----:B------:R-:W-:Y:S01]  /*1ef0*/  ISETP.GE.AND P1, PT, R40, RZ, PT ;  /* 0x000000ff2800720c */ /* 0x000fe20003f26270 */
[----:B------:R-:W-:Y:S01]  /*1f00*/  IMAD.HI.U32 R8, R2, R39, RZ ;  /* 0x0000002702087227 */ /* 0x000fe200078e00ff */
[----:B------:R-:W-:Y:S02]  /*1f10*/  ISETP.GT.U32.AND P5, PT, R6, R33, PT ;  /* 0x000000210600720c */ /* 0x000fe40003fa4070 */
[----:B------:R-:W-:Y:S01]  /*1f20*/  LOP3.LUT R40, R7, 0x46, RZ, 0xfc, !PT ;  /* 0x0000004607287812 */ /* 0x000fe200078efcff */
[----:B------:R-:W-:Y:S01]  /*1f30*/  @!P2 IMAD.IADD R30, R30, 0x1, -R6 ;  /* 0x000000011e1ea824 */ /* 0x000fe200078e0a06 */
[----:B------:R-:W-:Y:S01]  /*1f40*/  ISETP.GE.AND P2, PT, R36, RZ, PT ;  /* 0x000000ff2400720c */ /* 0x000fe20003f46270 */
[----:B------:R-:W-:Y:S01]  /*1f50*/  IMAD.MOV R3, RZ, RZ, -R3 ;  /* 0x000000ffff037224 */ /* 0x000fe200078e0a03 */
[----:B------:R-:W-:Y:S01]  /*1f60*/  IABS R47, R40 ;  /* 0x00000028002f7213 */ /* 0x000fe20000000000 */
[----:B------:R-:W-:-:S02]  /*1f70*/  IMAD.MOV R8, RZ, RZ, -R8 ;  /* 0x000000ffff087224 */ /* 0x000fc400078e0a08 */
[----:B------:R-:W-:Y:S02]  /*1f80*/  IMAD R36, R6, R3, R37 ;  /* 0x0000000306247224 */ /* 0x000fe400078e0225 */
[--C-:B------:R-:W-:Y:S01]  /*1f90*/  @!P6 IMAD.IADD R32, R32, 0x1, -R6.reuse ;  /* 0x000000012020e824 */ /* 0x100fe200078e0a06 */
[----:B------:R-:W-:Y:S01]  /*1fa0*/  ISETP.GE.AND P6, PT, R38, RZ, PT ;  /* 0x000000ff2600720c */ /* 0x000fe20003fc6270 */
[----:B------:R-:W-:Y:S01]  /*1fb0*/  @!P0 IMAD.IADD R34, R34, 0x1, -R6 ;  /* 0x0000000122228824 */ /* 0x000fe200078e0a06 */
[----:B------:R-:W-:Y:S01]  /*1fc0*/  ISETP.GE.AND P0, PT, R42, RZ, PT ;  /* 0x000000ff2a00720c */ /* 0x000fe20003f06270 */
[C---:B------:R-:W-:Y:S01]  /*1fd0*/  IMAD R37, R6.reuse, R8, R39 ;  /* 0x0000000806257224 */ /* 0x040fe200078e0227 */
[----:B------:R-:W-:Y:S01]  /*1fe0*/  LOP3.LUT R8, R7, 0x4e, RZ, 0xfc, !PT ;  /* 0x0000004e07087812 */ /* 0x000fe200078efcff */
[----:B------:R-:W-:Y:S01]  /*1ff0*/  @!P3 IMAD.MOV R30, RZ, RZ, -R30 ;  /* 0x000000ffff1eb224 */ /* 0x000fe200078e0a1e */
[C---:B------:R-:W-:Y:S01]  /*2000*/  ISETP.GT.U32.AND P3, PT, R6.reuse, R34, PT ;  /* 0x000000220600720c */ /* 0x040fe20003f64070 */
[----:B------:R-:W-:Y:S01]  /*2010*/  @!P5 IMAD.IADD R33, R33, 0x1, -R6 ;  /* 0x000000012121d824 */ /* 0x000fe200078e0a06 */
[C---:B------:R-:W-:Y:S01]  /*2020*/  ISETP.GT.U32.AND P5, PT, R6.reuse, R37, PT ;  /* 0x000000250600720c */ /* 0x040fe20003fa4070 */
[----:B------:R-:W-:Y:S01]  /*2030*/  @!P2 IMAD.MOV R31, RZ, RZ, -R31 ;  /* 0x000000ffff1fa224 */ /* 0x000fe200078e0a1f */
[C---:B------:R-:W-:Y:S01]  /*2040*/  ISETP.GT.U32.AND P2, PT, R6.reuse, R36, PT ;  /* 0x000000240600720c */ /* 0x040fe20003f44070 */
[----:B------:R-:W-:Y:S01]  /*2050*/  @!P4 IMAD.MOV R29, RZ, RZ, -R29 ;  /* 0x000000ffff1dc224 */ /* 0x000fe200078e0a1d */
[----:B------:R-:W-:Y:S01]  /*2060*/  ISETP.GT.U32.AND P4, PT, R6, R35, PT ;  /* 0x000000230600720c */ /* 0x000fe20003f84070 */
[----:B------:R-:W-:Y:S01]  /*2070*/  @!P6 IMAD.MOV R32, RZ, RZ, -R32 ;  /* 0x000000ffff20e224 */ /* 0x000fe200078e0a20 */
[----:B------:R-:W-:Y:S01]  /*2080*/  IABS R39, R8 ;  /* 0x0000000800277213 */ /* 0x000fe20000000000 */
[----:B------:R-:W-:Y:S01]  /*2090*/  @!P1 IMAD.MOV R33, RZ, RZ, -R33 ;  /* 0x000000ffff219224 */ /* 0x000fe200078e0a21 */
[----:B------:R-:W-:-:S02]  /*20a0*/  LOP3.LUT R38, R7, 0x4c, RZ, 0xfc, !PT ;  /* 0x0000004c07267812 */ /* 0x000fc400078efcff */
[----:B------:R-:W-:Y:S01]  /*20b0*/  ISETP.GE.AND P6, PT, R43, RZ, PT ;  /* 0x000000ff2b00720c */ /* 0x000fe20003fc6270 */
[----:B------:R-:W-:Y:S01]  /*20c0*/  IMAD.HI.U32 R3, R2, R39, RZ ;  /* 0x0000002702037227 */ /* 0x000fe200078e00ff */
[----:B------:R-:W-:Y:S02]  /*20d0*/  IABS R41, R38 ;  /* 0x0000002600297213 */ /* 0x000fe40000000000 */
[----:B------:R-:W-:Y:S01]  /*20e0*/  ISETP.GE.AND P1, PT, R38, RZ, PT ;  /* 0x000000ff2600720c */ /* 0x000fe20003f26270 */
[--C-:B------:R-:W-:Y:S01]  /*20f0*/  @!P3 IMAD.IADD R34, R34, 0x1, -R6.reuse ;  /* 0x000000012222b824 */ /* 0x100fe200078e0a06 */
[----:B------:R-:W-:Y:S01]  /*2100*/  ISETP.GE.AND P3, PT, R44, RZ, PT ;  /* 0x000000ff2c00720c */ /* 0x000fe20003f66270 */
[--C-:B------:R-:W-:Y:S01]  /*2110*/  @!P5 IMAD.IADD R37, R37, 0x1, -R6.reuse ;  /* 0x000000012525d824 */ /* 0x100fe200078e0a06 */
[----:B------:R-:W-:Y:S01]  /*2120*/  LOP3.LUT R44, R7, 0x42, RZ, 0xfc, !PT ;  /* 0x00000042072c7812 */ /* 0x000fe200078efcff */
[----:B------:R-:W-:Y:S02]  /*2130*/  IMAD.MOV R3, RZ, RZ, -R3 ;  /* 0x000000ffff037224 */ /* 0x000fe400078e0a03 */
[----:B------:R-:W-:Y:S01]  /*2140*/  @!P2 IMAD.IADD R36, R36, 0x1, -R6 ;  /* 0x000000012424a824 */ /* 0x000fe200078e0a06 */
[----:B------:R-:W-:Y:S01]  /*2150*/  ISETP.GE.AND P2, PT, R8, RZ, PT ;  /* 0x000000ff0800720c */ /* 0x000fe20003f46270 */
[----:B------:R-:W-:Y:S01]  /*2160*/  @!P0 IMAD.MOV R34, RZ, RZ, -R34 ;  /* 0x000000ffff228224 */ /* 0x000fe200078e0a22 */
[C---:B------:R-:W-:Y:S01]  /*2170*/  ISETP.GT.U32.AND P0, PT, R6.reuse, R37, PT ;  /* 0x000000250600720c */ /* 0x040fe20003f04070 */
[----:B------:R-:W-:Y:S01]  /*2180*/  @!P4 IMAD.IADD R35, R35, 0x1, -R6 ;  /* 0x000000012323c824 */ /* 0x000fe200078e0a06 */
[----:B------:R-:W-:Y:S01]  /*2190*/  ISETP.GT.U32.AND P5, PT, R6, R36, PT ;  /* 0x000000240600720c */ /* 0x000fe20003fa4070 */
[----:B------:R-:W-:Y:S01]  /*21a0*/  IMAD.HI.U32 R8, R2, R41, RZ ;  /* 0x0000002902087227 */ /* 0x000fe200078e00ff */
[----:B------:R-:W-:-:S03]  /*21b0*/  ISETP.GE.AND P4, PT, R45, RZ, PT ;  /* 0x000000ff2d00720c */ /* 0x000fc60003f86270 */
[C---:B------:R-:W-:Y:S01]  /*21c0*/  IMAD R38, R6.reuse, R3, R39 ;  /* 0x0000000306267224 */ /* 0x040fe200078e0227 */
[----:B------:R-:W-:Y:S01]  /*21d0*/  LOP3.LUT R3, R7, 0x4a, RZ, 0xfc, !PT ;  /* 0x0000004a07037812 */ /* 0x000fe200078efcff */
[----:B------:R-:W-:Y:S02]  /*21e0*/  IMAD.MOV R8, RZ, RZ, -R8 ;  /* 0x000000ffff087224 */ /* 0x000fe400078e0a08 */
[----:B------:R-:W-:Y:S01]  /*21f0*/  @!P6 IMAD.MOV R35, RZ, RZ, -R35 ;  /* 0x000000ffff23e224 */ /* 0x000fe200078e0a23 */
[C---:B------:R-:W-:Y:S01]  /*2200*/  ISETP.GT.U32.AND P6, PT, R6.reuse, R38, PT ;  /* 0x000000260600720c */ /* 0x040fe20003fc4070 */
[----:B------:R-:W-:Y:S01]  /*2210*/  IMAD R39, R6, R8, R41 ;  /* 0x0000000806277224 */ /* 0x000fe200078e0229 */
[----:B------:R-:W-:Y:S01]  /*2220*/  IABS R43, R3 ;  /* 0x00000003002b7213 */ /* 0x000fe20000000000 */
[--C-:B------:R-:W-:Y:S01]  /*2230*/  @!P0 IMAD.IADD R37, R37, 0x1, -R6.reuse ;  /* 0x0000000125258824 */ /* 0x100fe200078e0a06 */
[----:B------:R-:W-:Y:S01]  /*2240*/  LOP3.LUT R8, R7, 0x48, RZ, 0xfc, !PT ;  /* 0x0000004807087812 */ /* 0x000fe200078efcff */
[----:B------:R-:W-:Y:S01]  /*2250*/  @!P5 IMAD.IADD R36, R36, 0x1, -R6 ;  /* 0x000000012424d824 */ /* 0x000fe200078e0a06 */
[----:B------:R-:W-:Y:S01]  /*2260*/  ISETP.GT.U32.AND P0, PT, R6, R39, PT ;  /* 0x000000270600720c */ /* 0x000fe20003f04070 */
[----:B------:R-:W-:Y:S01]  /*2270*/  @!P4 IMAD.MOV R37, RZ, RZ, -R37 ;  /* 0x000000ffff25c224 */ /* 0x000fe200078e0a25 */
[----:B------:R-:W-:Y:S01]  /*2280*/  ISETP.GE.AND P5, PT, R3, RZ, PT ;  /* 0x000000ff0300720c */ /* 0x000fe20003fa6270 */
[----:B------:R-:W-:Y:S01]  /*2290*/  IMAD.HI.U32 R3, R2, R43, RZ ;  /* 0x0000002b02037227 */ /* 0x000fe200078e00ff */
[----:B------:R-:W-:-:S02]  /*22a0*/  IABS R45, R8 ;  /* 0x00000008002d7213 */ /* 0x000fc40000000000 */
[----:B------:R-:W-:Y:S01]  /*22b0*/  ISETP.GE.AND P4, PT, R40, RZ, PT ;  /* 0x000000ff2800720c */ /* 0x000fe20003f86270 */
[----:B------:R-:W-:Y:S02]  /*22c0*/  @!P6 IMAD.IADD R38, R38, 0x1, -R6 ;  /* 0x000000012626e824 */ /* 0x000fe400078e0a06 */
[----:B------:R-:W-:Y:S02]  /*22d0*/  IMAD.MOV R3, RZ, RZ, -R3 ;  /* 0x000000ffff037224 */ /* 0x000fe400078e0a03 */
[----:B------:R-:W-:Y:S01]  /*22e0*/  @!P3 IMAD.MOV R36, RZ, RZ, -R36 ;  /* 0x000000ffff24b224 */ /* 0x000fe200078e0a24 */
[----:B------:R-:W-:Y:S01]  /*22f0*/  ISETP.GT.U32.AND P6, PT, R6, R38, PT ;  /* 0x000000260600720c */ /* 0x000fe20003fc4070 */
[----:B------:R-:W-:Y:S01]  /*2300*/  @!P0 IMAD.IADD R39, R39, 0x1, -R6 ;  /* 0x0000000127278824 */ /* 0x000fe200078e0a06 */
[----:B------:R-:W-:Y:S01]  /*2310*/  ISETP.GE.AND P3, PT, R8, RZ, PT ;  /* 0x000000ff0800720c */ /* 0x000fe20003f66270 */
[----:B------:R-:W-:-:S03]  /*2320*/  IMAD.HI.U32 R8, R2, R45, RZ ;  /* 0x0000002d02087227 */ /* 0x000fc600078e00ff */
[C---:B------:R-:W-:Y:S01]  /*2330*/  ISETP.GT.U32.AND P0, PT, R6.reuse, R39, PT ;  /* 0x000000270600720c */ /* 0x040fe20003f04070 */
[----:B------:R-:W-:Y:S02]  /*2340*/  IMAD R40, R6, R3, R43 ;  /* 0x0000000306287224 */ /* 0x000fe400078e022b */
[----:B------:R-:W-:-:S04]  /*2350*/  IMAD.HI.U32 R41, R2, R47, RZ ;  /* 0x0000002f02297227 */ /* 0x000fc800078e00ff */
[----:B------:R-:W-:Y:S02]  /*2360*/  IMAD.MOV R8, RZ, RZ, -R8 ;  /* 0x000000ffff087224 */ /* 0x000fe400078e0a08 */
[--C-:B------:R-:W-:Y:S01]  /*2370*/  @!P6 IMAD.IADD R38, R38, 0x1, -R6.reuse ;  /* 0x000000012626e824 */ /* 0x100fe200078e0a06 */
[C---:B------:R-:W-:Y:S01]  /*2380*/  ISETP.GT.U32.AND P6, PT, R6.reuse, R40, PT ;  /* 0x000000280600720c */ /* 0x040fe20003fc4070 */
[----:B------:R-:W-:Y:S02]  /*2390*/  IMAD.MOV R42, RZ, RZ, -R41 ;  /* 0x000000ffff2a7224 */ /* 0x000fe400078e0a29 */
[C---:B------:R-:W-:Y:S01]  /*23a0*/  IMAD R41, R6.reuse, R8, R45 ;  /* 0x0000000806297224 */ /* 0x040fe200078e022d */
[----:B------:R-:W-:Y:S01]  /*23b0*/  LOP3.LUT R8, R7, 0x44, RZ, 0xfc, !PT ;  /* 0x0000004407087812 */ /* 0x000fe200078efcff */
[----:B------:R-:W-:Y:S02]  /*23c0*/  @!P0 IMAD.IADD R39, R39, 0x1, -R6 ;  /* 0x0000000127278824 */ /* 0x000fe400078e0a06 */
[C---:B------:R-:W-:Y:S01]  /*23d0*/  IMAD R42, R6.reuse, R42, R47 ;  /* 0x0000002a062a7224 */ /* 0x040fe200078e022f */
[C---:B------:R-:W-:Y:S01]  /*23e0*/  ISETP.GT.U32.AND P0, PT, R6.reuse, R41, PT ;  /* 0x000000290600720c */ /* 0x040fe20003f04070 */
[----:B------:R-:W-:Y:S01]  /*23f0*/  @!P2 IMAD.MOV R38, RZ, RZ, -R38 ;  /* 0x000000ffff26a224 */ /* 0x000fe200078e0a26 */
[----:B------:R-:W-:Y:S01]  /*2400*/  IABS R43, R8 ;  /* 0x00000008002b7213 */ /* 0x000fe20000000000 */
[----:B------:R-:W-:Y:S01]  /*2410*/  @!P1 IMAD.MOV R39, RZ, RZ, -R39 ;  /* 0x000000ffff279224 */ /* 0x000fe200078e0a27 */
[----:B------:R-:W-:Y:S01]  /*2420*/  ISETP.GT.U32.AND P2, PT, R6, R42, PT ;  /* 0x0000002a0600720c */ /* 0x000fe20003f44070 */
[----:B------:R-:W-:Y:S01]  /*2430*/  @!P6 IMAD.IADD R40, R40, 0x1, -R6 ;  /* 0x000000012828e824 */ /* 0x000fe200078e0a06 */
[----:B------:R-:W-:Y:S01]  /*2440*/  IABS R47, R44 ;  /* 0x0000002c002f7213 */ /* 0x000fe20000000000 */
[----:B------:R-:W-:Y:S01]  /*2450*/  IMAD.HI.U32 R3, R2, R43, RZ ;  /* 0x0000002b02037227 */ /* 0x000fe200078e00ff */
[----:B------:R-:W-:-:S02]  /*2460*/  ISETP.GE.AND P1, PT, R8, RZ, PT ;  /* 0x000000ff0800720c */ /* 0x000fc40003f26270 */
[C---:B------:R-:W-:Y:S01]  /*2470*/  ISETP.GT.U32.AND P6, PT, R6.reuse, R40, PT ;  /* 0x000000280600720c */ /* 0x040fe20003fc4070 */
[----:B------:R-:W-:Y:S02]  /*2480*/  IMAD.MOV R3, RZ, RZ, -R3 ;  /* 0x000000ffff037224 */ /* 0x000fe400078e0a03 */
[--C-:B------:R-:W-:Y:S02]  /*2490*/  @!P0 IMAD.IADD R41, R41, 0x1, -R6.reuse ;  /* 0x0000000129298824 */ /* 0x100fe400078e0a06 */
[----:B------:R-:W-:Y:S02]  /*24a0*/  IMAD R43, R6, R3, R43 ;  /* 0x00000003062b7224 */ /* 0x000fe400078e022b */
[----:B------:R-:W-:Y:S01]  /*24b0*/  @!P2 IMAD.IADD R42, R42, 0x1, -R6 ;  /* 0x000000012a2aa824 */ /* 0x000fe200078e0a06 */
[----:B------:R-:W-:Y:S01]  /*24c0*/  ISETP.GT.U32.AND P0, PT, R6, R41, PT ;  /* 0x000000290600720c */ /* 0x000fe20003f04070 */
[----:B------:R-:W-:-:S03]  /*24d0*/  IMAD.HI.U32 R3, R2, R47, RZ ;  /* 0x0000002f02037227 */ /* 0x000fc600078e00ff */
[----:B------:R-:W-:Y:S01]  /*24e0*/  ISETP.GT.U32.AND P2, PT, R6, R42, PT ;  /* 0x0000002a0600720c */ /* 0x000fe20003f44070 */
[----:B------:R-:W-:Y:S01]  /*24f0*/  @!P6 IMAD.IADD R40, R40, 0x1, -R6 ;  /* 0x000000012828e824 */ /* 0x000fe200078e0a06 */
[----:B------:R-:W-:Y:S01]  /*2500*/  ISETP.GT.U32.AND P6, PT, R6, R43, PT ;  /* 0x0000002b0600720c */ /* 0x000fe20003fc4070 */
[----:B------:R-:W-:-:S04]  /*2510*/  IMAD.HI.U32 R8, R2, R49, RZ ;  /* 0x0000003102087227 */ /* 0x000fc800078e00ff */
[----:B------:R-:W-:Y:S02]  /*2520*/  IMAD.MOV R3, RZ, RZ, -R3 ;  /* 0x000000ffff037224 */ /* 0x000fe400078e0a03 */
[----:B------:R-:W-:Y:S01]  /*2530*/  @!P0 IMAD.IADD R41, R41, 0x1, -R6 ;  /* 0x0000000129298824 */ /* 0x000fe200078e0a06 */
[----:B------:R-:W-:Y:S01]  /*2540*/  ISETP.GE.AND P0, PT, R44, RZ, PT ;  /* 0x000000ff2c00720c */ /* 0x000fe20003f06270 */
[----:B------:R-:W-:-:S04]  /*2550*/  IMAD.HI.U32 R45, R2, R51, RZ ;  /* 0x00000033022d7227 */ /* 0x000fc800078e00ff */
[----:B------:R-:W-:Y:S02]  /*2560*/  IMAD.MOV R8, RZ, RZ, -R8 ;  /* 0x000000ffff087224 */ /* 0x000fe400078e0a08 */
[C---:B------:R-:W-:Y:S02]  /*2570*/  IMAD R44, R6.reuse, R3, R47 ;  /* 0x00000003062c7224 */ /* 0x040fe400078e022f */
[----:B------:R-:W-:Y:S02]  /*2580*/  IMAD.MOV R46, RZ, RZ, -R45 ;  /* 0x000000ffff2e7224 */ /* 0x000fe400078e0a2d */
[C---:B------:R-:W-:Y:S01]  /*2590*/  IMAD R45, R6.reuse, R8, R49 ;  /* 0x00000008062d7224 */ /* 0x040fe200078e0231 */
[----:B------:R-:W-:Y:S01]  /*25a0*/  LOP3.LUT R8, R7, 0x3c, RZ, 0xfc, !PT ;  /* 0x0000003c07087812 */ /* 0x000fe200078efcff */
[--C-:B------:R-:W-:Y:S01]  /*25b0*/  @!P6 IMAD.IADD R43, R43, 0x1, -R6.reuse ;  /* 0x000000012b2be824 */ /* 0x100fe200078e0a06 */
[----:B------:R-:W-:Y:S01]  /*25c0*/  ISETP.GT.U32.AND P6, PT, R6, R44, PT ;  /* 0x0000002c0600720c */ /* 0x000fe20003fc4070 */
[----:B------:R-:W-:Y:S01]  /*25d0*/  @!P2 IMAD.IADD R42, R42, 0x1, -R6 ;  /* 0x000000012a2aa824 */ /* 0x000fe200078e0a06 */
[C---:B------:R-:W-:Y:S01]  /*25e0*/  ISETP.GT.U32.AND P2, PT, R6.reuse, R45, PT ;  /* 0x0000002d0600720c */ /* 0x040fe20003f44070 */
[C---:B------:R-:W-:Y:S01]  /*25f0*/  IMAD R46, R6.reuse, R46, R51 ;  /* 0x0000002e062e7224 */ /* 0x040fe200078e0233 */
[----:B------:R-:W-:Y:S01]  /*2600*/  IABS R47, R8 ;  /* 0x00000008002f7213 */ /* 0x000fe20000000000 */
[----:B------:R-:W-:Y:S01]  /*2610*/  @!P5 IMAD.MOV R40, RZ, RZ, -R40 ;  /* 0x000000ffff28d224 */ /* 0x000fe200078e0a28 */
[C---:B------:R-:W-:Y:S01]  /*2620*/  ISETP.GT.U32.AND P5, PT, R6.reuse, R43, PT ;  /* 0x0000002b0600720c */ /* 0x040fe20003fa4070 */
[----:B------:R-:W-:Y:S01]  /*2630*/  @!P4 IMAD.MOV R42, RZ, RZ, -R42 ;  /* 0x000000ffff2ac224 */ /* 0x000fe200078e0a2a */
[----:B------:R-:W-:Y:S01]  /*2640*/  ISETP.GT.U32.AND P4, PT, R6, R46, PT ;  /* 0x0000002e0600720c */ /* 0x000fe20003f84070 */
[----:B------:R-:W-:Y:S01]  /*2650*/  IMAD.HI.U32 R3, R2, R47, RZ ;  /* 0x0000002f02037227 */ /* 0x000fe200078e00ff */
[----:B------:R-:W-:-:S02]  /*2660*/  IABS R49, R52 ;  /* 0x0000003400317213 */ /* 0x000fc40000000000 */
[----:B------:R-:W-:Y:S01]  /*2670*/  IABS R51, R54 ;  /* 0x0000003600337213 */ /* 0x000fe20000000000 */
[--C-:B------:R-:W-:Y:S01]  /*2680*/  @!P6 IMAD.IADD R44, R44, 0x1, -R6.reuse ;  /* 0x000000012c2ce824 */ /* 0x100fe200078e0a06 */
[----:B------:R-:W-:Y:S01]  /*2690*/  ISETP.GE.AND P6, PT, R8, RZ, PT ;  /* 0x000000ff0800720c */ /* 0x000fe20003fc6270 */
[--C-:B------:R-:W-:Y:S02]  /*26a0*/  @!P2 IMAD.IADD R45, R45, 0x1, -R6.reuse ;  /* 0x000000012d2da824 */ /* 0x100fe400078e0a06 */
[----:B------:R-:W-:Y:S01]  /*26b0*/  IMAD.MOV R3, RZ, RZ, -R3 ;  /* 0x000000ffff037224 */ /* 0x000fe200078e0a03 */
[----:B------:R-:W-:Y:S01]  /*26c0*/  ISETP.GT.U32.AND P2, PT, R6, R44, PT ;  /* 0x0000002c0600720c */ /* 0x000fe20003f44070 */
[--C-:B------:R-:W-:Y:S01]  /*26d0*/  @!P5 IMAD.IADD R43, R43, 0x1, -R6.reuse ;  /* 0x000000012b2bd824 */ /* 0x100fe200078e0a06 */
[----:B------:R-:W-:Y:S01]  /*26e0*/  ISETP.GE.AND P5, PT, R50, RZ, PT ;  /* 0x000000ff3200720c */ /* 0x000fe20003fa6270 */
[----:B------:R-:W-:Y:S01]  /*26f0*/  IMAD R47, R6, R3, R47 ;  /* 0x00000003062f7224 */ /* 0x000fe200078e022f */
[----:B------:R-:W-:Y:S01]  /*2700*/  LOP3.LUT R50, R7, 0x38, RZ, 0xfc, !PT ;  /* 0x0000003807327812 */ /* 0x000fe200078efcff */
[----:B------:R-:W-:Y:S01]  /*2710*/  @!P4 IMAD.IADD R46, R46, 0x1, -R6 ;  /* 0x000000012e2ec824 */ /* 0x000fe200078e0a06 */
[----:B------:R-:W-:Y:S01]  /*2720*/  ISETP.GT.U32.AND P4, PT, R6, R45, PT ;  /* 0x0000002d0600720c */ /* 0x000fe20003f84070 */
[----:B------:R-:W-:Y:S01]  /*2730*/  IMAD.HI.U32 R3, R2, R49, RZ ;  /* 0x0000003102037227 */ /* 0x000fe200078e00ff */
[----:B------:R-:W-:-:S03]  /*2740*/  IABS R8, R50 ;  /* 0x0000003200087213 */ /* 0x000fc60000000000 */
[----:B------:R-:W-:Y:S02]  /*2750*/  IMAD.MOV R3, RZ, RZ, -R3 ;  /* 0x000000ffff037224 */ /* 0x000fe400078e0a03 */
[----:B------:R-:W-:Y:S01]  /*2760*/  @!P2 IMAD.IADD R44, R44, 0x1, -R6 ;  /* 0x000000012c2ca824 */ /* 0x000fe200078e0a06 */
[----:B------:R-:W-:Y:S01]  /*2770*/  ISETP.GT.U32.AND P2, PT, R6, R47, PT ;  /* 0x0000002f0600720c */ /* 0x000fe20003f44070 */
[----:B------:R-:W-:Y:S01]  /*2780*/  @!P3 IMAD.MOV R41, RZ, RZ, -R41 ;  /* 0x000000ffff29b224 */ /* 0x000fe200078e0a29 */
[----:B------:R-:W-:Y:S01]  /*2790*/  ISETP.GE.AND P3, PT, R48, RZ, PT ;  /* 0x000000ff3000720c */ /* 0x000fe20003f66270 */
[C---:B------:R-:W-:Y:S02]  /*27a0*/  IMAD R48, R6.reuse, R3, R49 ;  /* 0x0000000306307224 */ /* 0x040fe400078e0231 */
[----:B------:R-:W-:Y:S01]  /*27b0*/  @!P1 IMAD.MOV R43, RZ, RZ, -R43 ;  /* 0x000000ffff2b9224 */ /* 0x000fe200078e0a2b */
[----:B------:R-:W-:Y:S01]  /*27c0*/  ISETP.GT.U32.AND P1, PT, R6, R46, PT ;  /* 0x0000002e0600720c */ /* 0x000fe20003f24070 */
[----:B------:R-:W-:-:S02]  /*27d0*/  IMAD.MOV.U32 R49, RZ, RZ, R8 ;  /* 0x000000ffff317224 */ /* 0x000fc400078e0008 */
[----:B------:R-:W-:Y:S01]  /*27e0*/  @!P4 IMAD.IADD R45, R45, 0x1, -R6 ;  /* 0x000000012d2dc824 */ /* 0x000fe200078e0a06 */
[----:B------:R-:W-:Y:S01]  /*27f0*/  ISETP.GT.U32.AND P4, PT, R6, R48, PT ;  /* 0x000000300600720c */ /* 0x000fe20003f84070 */
[----:B------:R-:W-:-:S04]  /*2800*/  IMAD.HI.U32 R3, R2, R49, RZ ;  /* 0x0000003102037227 */ /* 0x000fc800078e00ff */
[----:B------:R-:W-:-:S04]  /*2810*/  IMAD.HI.U32 R8, R2, R51, RZ ;  /* 0x0000003302087227 */ /* 0x000fc800078e00ff */
[----:B------:R-:W-:Y:S01]  /*2820*/  @!P2 IMAD.IADD R47, R47, 0x1, -R6 ;  /* 0x000000012f2fa824 */ /* 0x000fe200078e0a06 */
[----:B------:R-:W-:Y:S01]  /*2830*/  ISETP.GE.AND P2, PT, R50, RZ, PT ;  /* 0x000000ff3200720c */ /* 0x000fe20003f46270 */
[----:B------:R-:W-:Y:S02]  /*2840*/  IMAD.MOV R3, RZ, RZ, -R3 ;  /* 0x000000ffff037224 */ /* 0x000fe400078e0a03 */
[----:B------:R-:W-:-:S04]  /*2850*/  IMAD.HI.U32 R50, R2, R53, RZ ;  /* 0x0000003502327227 */ /* 0x000fc800078e00ff */
[----:B------:R-:W-:Y:S02]  /*2860*/  IMAD.MOV R8, RZ, RZ, -R8 ;  /* 0x000000ffff087224 */ /* 0x000fe400078e0a08 */
[----:B------:R-:W-:Y:S02]  /*2870*/  IMAD R49, R6, R3, R49 ;  /* 0x0000000306317224 */ /* 0x000fe400078e0231 */
[----:B------:R-:W-:Y:S02]  /*2880*/  IMAD.MOV R3, RZ, RZ, -R50 ;  /* 0x000000ffff037224 */ /* 0x000fe400078e0a32 */
[--C-:B------:R-:W-:Y:S01]  /*2890*/  @!P1 IMAD.IADD R46, R46, 0x1, -R6.reuse ;  /* 0x000000012e2e9824 */ /* 0x100fe200078e0a06 */
[----:B------:R-:W-:Y:S01]  /*28a0*/  ISETP.GE.AND P1, PT, R52, RZ, PT ;  /* 0x000000ff3400720c */ /* 0x000fe20003f26270 */
[----:B------:R-:W-:Y:S02]  /*28b0*/  IMAD R50, R6, R8, R51 ;  /* 0x0000000806327224 */ /* 0x000fe400078e0233 */
[----:B------:R-:W-:Y:S01]  /*28c0*/  @!P4 IMAD.IADD R48, R48, 0x1, -R6 ;  /* 0x000000013030c824 */ /* 0x000fe200078e0a06 */
[C---:B------:R-:W-:Y:S01]  /*28d0*/  ISETP.GT.U32.AND P4, PT, R6.reuse, R47, PT ;  /* 0x0000002f0600720c */ /* 0x040fe20003f84070 */
[----:B------:R-:W-:Y:S01]  /*28e0*/  @!P5 IMAD.MOV R46, RZ, RZ, -R46 ;  /* 0x000000ffff2ed224 */ /* 0x000fe200078e0a2e */
[C---:B------:R-:W-:Y:S01]  /*28f0*/  ISETP.GT.U32.AND P5, PT, R6.reuse, R50, PT ;  /* 0x000000320600720c */ /* 0x040fe20003fa4070 */
[----:B------:R-:W-:Y:S01]  /*2900*/  @!P3 IMAD.MOV R45, RZ, RZ, -R45 ;  /* 0x000000ffff2db224 */ /* 0x000fe200078e0a2d */
[C---:B------:R-:W-:Y:S01]  /*2910*/  ISETP.GT.U32.AND P3, PT, R6.reuse, R49, PT ;  /* 0x000000310600720c */ /* 0x040fe20003f64070 */
[----:B------:R-:W-:Y:S01]  /*2920*/  @!P0 IMAD.MOV R44, RZ, RZ, -R44 ;  /* 0x000000ffff2c8224 */ /* 0x000fe200078e0a2c */
[C---:B------:R-:W-:Y:S01]  /*2930*/  ISETP.GT.U32.AND P0, PT, R6.reuse, R48, PT ;  /* 0x000000300600720c */ /* 0x040fe20003f04070 */
[----:B------:R-:W-:Y:S01]  /*2940*/  IMAD R51, R6, R3, R53 ;  /* 0x0000000306337224 */ /* 0x000fe200078e0235 */
[----:B------:R-:W-:-:S05]  /*2950*/  IABS R53, R57 ;  /* 0x0000003900357213 */ /* 0x000fca0000000000 */
[--C-:B------:R-:W-:Y:S01]  /*2960*/  @!P4 IMAD.IADD R47, R47, 0x1, -R6.reuse ;  /* 0x000000012f2fc824 */ /* 0x100fe200078e0a06 */
[----:B------:R-:W-:Y:S01]  /*2970*/  ISETP.GE.AND P4, PT, R54, RZ, PT ;  /* 0x000000ff3600720c */ /* 0x000fe20003f86270 */
[----:B------:R-:W-:Y:S02]  /*2980*/  @!P5 IMAD.IADD R50, R50, 0x1, -R6 ;  /* 0x000000013232d824 */ /* 0x000fe400078e0a06 */
[----:B------:R-:W-:-:S04]  /*2990*/  IMAD.HI.U32 R3, R2, R53, RZ ;  /* 0x0000003502037227 */ /* 0x000fc800078e00ff */
[----:B------:R-:W-:Y:S01]  /*29a0*/  @!P6 IMAD.MOV R47, RZ, RZ, -R47 ;  /* 0x000000ffff2fe224 */ /* 0x000fe200078e0a2f */
[----:B------:R-:W-:Y:S01]  /*29b0*/  ISETP.GT.U32.AND P6, PT, R6, R50, PT ;  /* 0x000000320600720c */ /* 0x000fe20003fc4070 */
[----:B------:R-:W-:Y:S02]  /*29c0*/  IMAD.MOV R52, RZ, RZ, -R3 ;  /* 0x000000ffff347224 */ /* 0x000fe400078e0a03 */
[----:B------:R-:W-:-:S04]  /*29d0*/  IMAD.HI.U32 R3, R2, R55, RZ ;  /* 0x0000003702037227 */ /* 0x000fc800078e00ff */
[--C-:B------:R-:W-:Y:S01]  /*29e0*/  @!P3 IMAD.IADD R49, R49, 0x1, -R6.reuse ;  /* 0x000000013131b824 */ /* 0x100fe200078e0a06 */
[----:B------:R-:W-:Y:S01]  /*29f0*/  ISETP.GE.AND P3, PT, R56, RZ, PT ;  /* 0x000000ff3800720c */ /* 0x000fe20003f66270 */
[--C-:B------:R-:W-:Y:S01]  /*2a00*/  @!P0 IMAD.IADD R48, R48, 0x1, -R6.reuse ;  /* 0x0000000130308824 */ /* 0x100fe200078e0a06 */
[----:B------:R-:W-:Y:S01]  /*2a10*/  LOP3.LUT R56, R7, 0x2e, RZ, 0xfc, !PT ;  /* 0x0000002e07387812 */ /* 0x000fe200078efcff */
[----:B------:R-:W-:Y:S01]  /*2a20*/  IMAD.MOV R3, RZ, RZ, -R3 ;  /* 0x000000ffff037224 */ /* 0x000fe200078e0a03 */
[C---:B------:R-:W-:Y:S01]  /*2a30*/  ISETP.GT.U32.AND P0, PT, R6.reuse, R51, PT ;  /* 0x000000330600720c */ /* 0x040fe20003f04070 */
[C---:B------:R-:W-:Y:S01]  /*2a40*/  IMAD R52, R6.reuse, R52, R53 ;  /* 0x0000003406347224 */ /* 0x040fe200078e0235 */
[C---:B------:R-:W-:Y:S01]  /*2a50*/  ISETP.GT.U32.AND P5, PT, R6.reuse, R49, PT ;  /* 0x000000310600720c */ /* 0x040fe20003fa4070 */
[----:B------:R-:W-:Y:S01]  /*2a60*/  IMAD R3, R6, R3, R55 ;  /* 0x0000000306037224 */ /* 0x000fe200078e0237 */
[----:B------:R-:W-:Y:S01]  /*2a70*/  IABS R53, R56 ;  /* 0x0000003800357213 */ /* 0x000fe20000000000 */
[----:B------:R-:W-:Y:S01]  /*2a80*/  @!P6 IMAD.IADD R50, R50, 0x1, -R6 ;  /* 0x000000013232e824 */ /* 0x000fe200078e0a06 */
[----:B------:R-:W-:Y:S01]  /*2a90*/  IABS R55, R59 ;  /* 0x0000003b00377213 */ /* 0x000fe20000000000 */
[----:B------:R-:W-:Y:S01]  /*2aa0*/  @!P1 IMAD.MOV R48, RZ, RZ, -R48 ;  /* 0x000000ffff309224 */ /* 0x000fe200078e0a30 */
[----:B------:R-:W-:Y:S01]  /*2ab0*/  ISETP.GT.U32.AND P6, PT, R6, R3, PT ;  /* 0x000000030600720c */ /* 0x000fe20003fc4070 */
[----:B------:R-:W-:-:S04]  /*2ac0*/  IMAD.HI.U32 R8, R2, R53, RZ ;  /* 0x0000003502087227 */ /* 0x000fc800078e00ff */
[----:B------:R-:W-:Y:S02]  /*2ad0*/  IMAD.MOV R54, RZ, RZ, -R8 ;  /* 0x000000ffff367224 */ /* 0x000fe400078e0a08 */
[--C-:B------:R-:W-:Y:S02]  /*2ae0*/  @!P0 IMAD.IADD R51, R51, 0x1, -R6.reuse ;  /* 0x0000000133338824 */ /* 0x100fe400078e0a06 */
[--C-:B------:R-:W-:Y:S01]  /*2af0*/  @!P5 IMAD.IADD R49, R49, 0x1, -R6.reuse ;  /* 0x000000013131d824 */ /* 0x100fe200078e0a06 */
[C---:B------:R-:W-:Y:S01]  /*2b00*/  ISETP.GT.U32.AND P5, PT, R6.reuse, R52, PT ;  /* 0x000000340600720c */ /* 0x040fe20003fa4070 */
[C---:B------:R-:W-:Y:S01]  /*2b10*/  IMAD R53, R6.reuse, R54, R53 ;  /* 0x0000003606357224 */ /* 0x040fe200078e0235 */
[C---:B------:R-:W-:Y:S01]  /*2b20*/  ISETP.GT.U32.AND P0, PT, R6.reuse, R51, PT ;  /* 0x000000330600720c */ /* 0x040fe20003f04070 */
[----:B------:R-:W-:Y:S02]  /*2b30*/  @!P2 IMAD.MOV R49, RZ, RZ, -R49 ;  /* 0x000000ffff31a224 */ /* 0x000fe400078e0a31 */
[----:B------:R-:W-:Y:S01]  /*2b40*/  @!P6 IMAD.IADD R3, R3, 0x1, -R6 ;  /* 0x000000010303e824 */ /* 0x000fe200078e0a06 */
[----:B------:R-:W-:Y:S01]  /*2b50*/  ISETP.GT.U32.AND P2, PT, R6, R53, PT ;  /* 0x000000350600720c */ /* 0x000fe20003f44070 */
[----:B------:R-:W-:-:S03]  /*2b60*/  IMAD.HI.U32 R8, R2, R55, RZ ;  /* 0x0000003702087227 */ /* 0x000fc600078e00ff */
[----:B------:R-:W-:Y:S01]  /*2b70*/  ISETP.GT.U32.AND P6, PT, R6, R3, PT ;  /* 0x000000030600720c */ /* 0x000fe20003fc4070 */
[----:B------:R-:W-:Y:S02]  /*2b80*/  IMAD.MOV R54, RZ, RZ, -R8 ;  /* 0x000000ffff367224 */ /* 0x000fe400078e0a08 */
[--C-:B------:R-:W-:Y:S01]  /*2b90*/  @!P5 IMAD.IADD R52, R52, 0x1, -R6.reuse ;  /* 0x000000013434d824 */ /* 0x100fe200078e0a06 */
[----:B------:R-:W-:Y:S01]  /*2ba0*/  ISETP.GE.AND P5, PT, R58, RZ, PT ;  /* 0x000000ff3a00720c */ /* 0x000fe20003fa6270 */
[--C-:B------:R-:W-:Y:S01]  /*2bb0*/  @!P0 IMAD.IADD R51, R51, 0x1, -R6.reuse ;  /* 0x0000000133338824 */ /* 0x100fe200078e0a06 */
[----:B------:R-:W-:Y:S01]  /*2bc0*/  ISETP.GE.AND P0, PT, R57, RZ, PT ;  /* 0x000000ff3900720c */ /* 0x000fe20003f06270 */
[----:B------:R-:W-:Y:S01]  /*2bd0*/  IMAD R55, R6, R54, R55 ;  /* 0x0000003606377224 */ /* 0x000fe200078e0237 */
[----:B------:R-:W-:Y:S01]  /*2be0*/  IABS R57, R60 ;  /* 0x0000003c00397213 */ /* 0x000fe20000000000 */
[----:B------:R-:W-:Y:S01]  /*2bf0*/  @!P2 IMAD.IADD R53, R53, 0x1, -R6 ;  /* 0x000000013535a824 */ /* 0x000fe200078e0a06 */
[----:B------:R-:W-:Y:S01]  /*2c00*/  LOP3.LUT R54, R7, 0x28, RZ, 0xfc, !PT ;  /* 0x0000002807367812 */ /* 0x000fe200078efcff */
[----:B------:R-:W-:Y:S01]  /*2c10*/  @!P3 IMAD.MOV R51, RZ, RZ, -R51 ;  /* 0x000000ffff33b224 */ /* 0x000fe200078e0a33 */
[----:B------:R-:W-:Y:S01]  /*2c20*/  ISETP.GE.AND P3, PT, R59, RZ, PT ;  /* 0x000000ff3b00720c */ /* 0x000fe20003f66270 */
[----:B------:R-:W-:Y:S01]  /*2c30*/  IMAD.HI.U32 R8, R2, R57, RZ ;  /* 0x0000003902087227 */ /* 0x000fe200078e00ff */
[----:B------:R-:W-:-:S02]  /*2c40*/  ISETP.GT.U32.AND P2, PT, R6, R53, PT ;  /* 0x000000350600720c */ /* 0x000fc40003f44070 */
[----:B------:R-:W-:Y:S01]  /*2c50*/  IABS R59, R54 ;  /* 0x00000036003b7213 */ /* 0x000fe20000000000 */
[----:B------:R-:W-:Y:S01]  /*2c60*/  @!P6 IMAD.IADD R3, R3, 0x1, -R6 ;  /* 0x000000010303e824 */ /* 0x000fe200078e0a06 */
[C---:B------:R-:W-:Y:S01]  /*2c70*/  ISETP.GT.U32.AND P6, PT, R6.reuse, R55, PT ;  /* 0x000000370600720c */ /* 0x040fe20003fc4070 */
[----:B------:R-:W-:Y:S01]  /*2c80*/  IMAD.MOV R8, RZ, RZ, -R8 ;  /* 0x000000ffff087224 */ /* 0x000fe200078e0a08 */
[----:B------:R-:W-:Y:S01]  /*2c90*/  ISETP.GT.U32.AND P1, PT, R6, R52, PT ;  /* 0x000000340600720c */ /* 0x000fe20003f24070 */
[----:B------:R-:W-:Y:S01]  /*2ca0*/  @!P4 IMAD.MOV R50, RZ, RZ, -R50 ;  /* 0x000000ffff32c224 */ /* 0x000fe200078e0a32 */
[----:B------:R-:W-:Y:S01]  /*2cb0*/  ISETP.GE.AND P4, PT, R56, RZ, PT ;  /* 0x000000ff3800720c */ /* 0x000fe20003f86270 */
[----:B------:R-:W-:Y:S01]  /*2cc0*/  IMAD R57, R6, R8, R57 ;  /* 0x0000000806397224 */ /* 0x000fe200078e0239 */
[C---:B------:R-:W-:Y:S01]  /*2cd0*/  LOP3.LUT R8, R7.reuse, 0x26, RZ, 0xfc, !PT ;  /* 0x0000002607087812 */ /* 0x040fe200078efcff */
[----:B------:R-:W-:Y:S01]  /*2ce0*/  IMAD.MOV.U32 R80, RZ, RZ, R3 ;  /* 0x000000ffff507224 */ /* 0x000fe200078e0003 */
[----:B------:R-:W-:Y:S01]  /*2cf0*/  LOP3.LUT R56, R7, 0x22, RZ, 0xfc, !PT ;  /* 0x0000002207387812 */ /* 0x000fe200078efcff */
[----:B------:R-:W-:Y:S01]  /*2d00*/  IMAD.HI.U32 R3, R2, R59, RZ ;  /* 0x0000003b02037227 */ /* 0x000fe200078e00ff */
[----:B------:R-:W-:-:S02]  /*2d10*/  IABS R61, R8 ;  /* 0x00000008003d7213 */ /* 0x000fc40000000000 */
[----:B------:R-:W-:Y:S01]  /*2d20*/  LOP3.LUT R58, R7, 0x20, RZ, 0xfc, !PT ;  /* 0x00000020073a7812 */ /* 0x000fe200078efcff */
[----:B------:R-:W-:Y:S01]  /*2d30*/  @!P5 IMAD.MOV R80, RZ, RZ, -R80 ;  /* 0x000000ffff50d224 */ /* 0x000fe200078e0a50 */
[----:B------:R-:W-:Y:S01]  /*2d40*/  ISETP.GT.U32.AND P5, PT, R6, R57, PT ;  /* 0x000000390600720c */ /* 0x000fe20003fa4070 */
[----:B------:R-:W-:Y:S02]  /*2d50*/  IMAD.MOV R3, RZ, RZ, -R3 ;  /* 0x000000ffff037224 */ /* 0x000fe400078e0a03 */
[--C-:B------:R-:W-:Y:S01]  /*2d60*/  @!P2 IMAD.IADD R53, R53, 0x1, -R6.reuse ;  /* 0x000000013535a824 */ /* 0x100fe200078e0a06 */
[----:B------:R-:W-:Y:S01]  /*2d70*/  ISETP.GE.AND P2, PT, R8, RZ, PT ;  /* 0x000000ff0800720c */ /* 0x000fe20003f46270 */
[--C-:B------:R-:W-:Y:S02]  /*2d80*/  @!P6 IMAD.IADD R55, R55, 0x1, -R6.reuse ;  /* 0x000000013737e824 */ /* 0x100fe400078e0a06 */
[C---:B------:R-:W-:Y:S02]  /*2d90*/  IMAD R3, R6.reuse, R3, R59 ;  /* 0x0000000306037224 */ /* 0x040fe400078e023b */
[----:B------:R-:W-:Y:S01]  /*2da0*/  IMAD.MOV.U32 R82, RZ, RZ, R53 ;  /* 0x000000ffff527224 */ /* 0x000fe200078e0035 */
[----:B------:R-:W-:Y:S01]  /*2db0*/  ISETP.GT.U32.AND P6, PT, R6, R55, PT ;  /* 0x000000370600720c */ /* 0x000fe20003fc4070 */
[----:B------:R-:W-:Y:S01]  /*2dc0*/  @!P1 IMAD.IADD R52, R52, 0x1, -R6 ;  /* 0x0000000134349824 */ /* 0x000fe200078e0a06 */
[----:B------:R-:W-:Y:S01]  /*2dd0*/  ISETP.GE.AND P1, PT, R60, RZ, PT ;  /* 0x000000ff3c00720c */ /* 0x000fe20003f26270 */
[----:B------:R-:W-:Y:S01]  /*2de0*/  @!P4 IMAD.MOV R82, RZ, RZ, -R82 ;  /* 0x000000ffff52c224 */ /* 0x000fe200078e0a52 */
[----:B------:R-:W-:Y:S01]  /*2df0*/  ISETP.GT.U32.AND P4, PT, R6, R3, PT ;  /* 0x000000030600720c */ /* 0x000fe20003f84070 */
[----:B------:R-:W-:Y:S01]  /*2e00*/  @!P0 IMAD.MOV R52, RZ, RZ, -R52 ;  /* 0x000000ffff348224 */ /* 0x000fe200078e0a34 */
[----:B------:R-:W-:Y:S01]  /*2e10*/  ISETP.GE.AND P0, PT, R54, RZ, PT ;  /* 0x000000ff3600720c */ /* 0x000fe20003f06270 */
[----:B------:R-:W-:Y:S01]  /*2e20*/  @!P5 IMAD.IADD R57, R57, 0x1, -R6 ;  /* 0x000000013939d824 */ /* 0x000fe200078e0a06 */
[C---:B------:R-:W-:Y:S01]  /*2e30*/  LOP3.LUT R54, R7.reuse, 0x24, RZ, 0xfc, !PT ;  /* 0x0000002407367812 */ /* 0x040fe200078efcff */
[----:B------:R-:W-:Y:S01]  /*2e40*/  IMAD.HI.U32 R8, R2, R61, RZ ;  /* 0x0000003d02087227 */ /* 0x000fe200078e00ff */
[----:B------:R-:W-:-:S02]  /*2e50*/  LOP3.LUT R60, R7, 0x12, RZ, 0xfc, !PT ;  /* 0x00000012073c7812 */ /* 0x000fc400078efcff */
[----:B------:R-:W-:Y:S01]  /*2e60*/  IABS R59, R54 ;  /* 0x00000036003b7213 */ /* 0x000fe20000000000 */
[----:B------:R-:W-:Y:S01]  /*2e70*/  @!P6 IMAD.IADD R55, R55, 0x1, -R6 ;  /* 0x000000013737e824 */ /* 0x000fe200078e0a06 */
[----:B------:R-:W-:Y:S01]  /*2e80*/  ISETP.GT.U32.AND P5, PT, R6, R57, PT ;  /* 0x000000390600720c */ /* 0x000fe20003fa4070 */
[----:B------:R-:W-:Y:S01]  /*2e90*/  IMAD.MOV R53, RZ, RZ, -R8 ;  /* 0x000000ffff357224 */ /* 0x000fe200078e0a08 */
[----:B------:R-:W-:Y:S01]  /*2ea0*/  ISETP.GE.AND P6, PT, R54, RZ, PT ;  /* 0x000000ff3600720c */ /* 0x000fe20003fc6270 */
[----:B------:R-:W-:Y:S01]  /*2eb0*/  IMAD.HI.U32 R8, R2, R59, RZ ;  /* 0x0000003b02087227 */ /* 0x000fe200078e00ff */
[----:B------:R-:W-:Y:S02]  /*2ec0*/  IABS R54, R56 ;  /* 0x0000003800367213 */ /* 0x000fe40000000000 */
[----:B------:R-:W-:Y:S01]  /*2ed0*/  IABS R65, R60 ;  /* 0x0000003c00417213 */ /* 0x000fe20000000000 */
[----:B------:R-:W-:Y:S02]  /*2ee0*/  @!P4 IMAD.IADD R3, R3, 0x1, -R6 ;  /* 0x000000010303c824 */ /* 0x000fe400078e0a06 */
[----:B------:R-:W-:-:S02]  /*2ef0*/  IMAD R53, R6, R53, R61 ;  /* 0x0000003506357224 */ /* 0x000fc400078e023d */
[----:B------:R-:W-:Y:S01]  /*2f00*/  IMAD.MOV R8, RZ, RZ, -R8 ;  /* 0x000000ffff087224 */ /* 0x000fe200078e0a08 */
[----:B------:R-:W-:Y:S01]  /*2f10*/  ISETP.GT.U32.AND P4, PT, R6, R3, PT ;  /* 0x000000030600720c */ /* 0x000fe20003f84070 */
[----:B------:R-:W-:Y:S01]  /*2f20*/  IMAD.MOV.U32 R61, RZ, RZ, R54 ;  /* 0x000000ffff3d7224 */ /* 0x000fe200078e0036 */
[----:B------:R-:W-:Y:S01]  /*2f30*/  LOP3.LUT R54, R7, 0x1e, RZ, 0xfc, !PT ;  /* 0x0000001e07367812 */ /* 0x000fe200078efcff */
[----:B------:R-:W-:Y:S02]  /*2f40*/  IMAD.MOV.U32 R84, RZ, RZ, R55 ;  /* 0x000000ffff547224 */ /* 0x000fe400078e0037 */
[----:B------:R-:W-:Y:S01]  /*2f50*/  @!P5 IMAD.IADD R57, R57, 0x1, -R6 ;  /* 0x000000013939d824 */ /* 0x000fe200078e0a06 */
[----:B------:R-:W-:Y:S01]  /*2f60*/  ISETP.GE.AND P5, PT, R56, RZ, PT ;  /* 0x000000ff3800720c */ /* 0x000fe20003fa6270 */
[----:B------:R-:W-:Y:S01]  /*2f70*/  IMAD R55, R6, R8, R59 ;  /* 0x0000000806377224 */ /* 0x000fe200078e023b */
[----:B------:R-:W-:Y:S01]  /*2f80*/  IABS R59, R58 ;  /* 0x0000003a003b7213 */ /* 0x000fe20000000000 */
[----:B------:R-:W-:Y:S01]  /*2f90*/  IMAD.HI.U32 R8, R2, R61, RZ ;  /* 0x0000003d02087227 */ /* 0x000fe200078e00ff */
[----:B------:R-:W-:-:S03]  /*2fa0*/  LOP3.LUT R56, R7, 0x1c, RZ, 0xfc, !PT ;  /* 0x0000001c07387812 */ /* 0x000fc600078efcff */
[----:B------:R-:W-:Y:S01]  /*2fb0*/  IMAD.MOV.U32 R86, RZ, RZ, R57 ;  /* 0x000000ffff567224 */ /* 0x000fe200078e0039 */
[----:B------:R-:W-:Y:S01]  /*2fc0*/  IABS R63, R56 ;  /* 0x00000038003f7213 */ /* 0x000fe20000000000 */
[----:B------:R-:W-:Y:S02]  /*2fd0*/  IMAD.MOV R57, RZ, RZ, -R8 ;  /* 0x000000ffff397224 */ /* 0x000fe400078e0a08 */
[----:B------:R-:W-:-:S04]  /*2fe0*/  IMAD.HI.U32 R8, R2, R59, RZ ;  /* 0x0000003b02087227 */ /* 0x000fc800078e00ff */
[----:B------:R-:W-:Y:S02]  /*2ff0*/  IMAD.MOV R8, RZ, RZ, -R8 ;  /* 0x000000ffff087224 */ /* 0x000fe400078e0a08 */
[----:B------:R-:W-:Y:S02]  /*3000*/  @!P4 IMAD.IADD R3, R3, 0x1, -R6 ;  /* 0x000000010303c824 */ /* 0x000fe400078e0a06 */
[----:B------:R-:W-:Y:S01]  /*3010*/  @!P3 IMAD.MOV R84, RZ, RZ, -R84 ;  /* 0x000000ffff54b224 */ /* 0x000fe200078e0a54 */
[C---:B------:R-:W-:Y:S01]  /*3020*/  ISETP.GT.U32.AND P3, PT, R6.reuse, R53, PT ;  /* 0x000000350600720c */ /* 0x040fe20003f64070 */
[C---:B------:R-:W-:Y:S02]  /*3030*/  IMAD R59, R6.reuse, R8, R59 ;  /* 0x00000008063b7224 */ /* 0x040fe400078e023b */
[----:B------:R-:W-:Y:S02]  /*3040*/  IMAD.MOV.U32 R88, RZ, RZ, R3 ;  /* 0x000000ffff587224 */ /* 0x000fe400078e0003 */
[----:B------:R-:W-:Y:S01]  /*3050*/  @!P1 IMAD.MOV R86, RZ, RZ, -R86 ;  /* 0x000000ffff569224 */ /* 0x000fe200078e0a56 */
[C---:B------:R-:W-:Y:S01]  /*3060*/  ISETP.GT.U32.AND P1, PT, R6.reuse, R55, PT ;  /* 0x000000370600720c */ /* 0x040fe20003f24070 */
[----:B------:R-:W-:Y:S01]  /*3070*/  @!P0 IMAD.MOV R88, RZ, RZ, -R88 ;  /* 0x000000ffff588224 */ /* 0x000fe200078e0a58 */
[C---:B------:R-:W-:Y:S01]  /*3080*/  ISETP.GT.U32.AND P0, PT, R6.reuse, R59, PT ;  /* 0x0000003b0600720c */ /* 0x040fe20003f04070 */
[----:B------:R-:W-:Y:S01]  /*3090*/  IMAD R57, R6, R57, R61 ;  /* 0x0000003906397224 */ /* 0x000fe200078e023d */
[----:B------:R-:W-:Y:S01]  /*30a0*/  IABS R61, R54 ;  /* 0x00000036003d7213 */ /* 0x000fe20000000000 */
[----:B------:R-:W-:-:S03]  /*30b0*/  IMAD.HI.U32 R8, R2, R63, RZ ;  /* 0x0000003f02087227 */ /* 0x000fc600078e00ff */
[----:B------:R-:W-:Y:S01]  /*30c0*/  ISETP.GT.U32.AND P4, PT, R6, R57, PT ;  /* 0x000000390600720c */ /* 0x000fe20003f84070 */
[----:B------:R-:W-:Y:S02]  /*30d0*/  @!P3 IMAD.IADD R53, R53, 0x1, -R6 ;  /* 0x000000013535b824 */ /* 0x000fe400078e0a06 */
[----:B------:R-:W-:-:S03]  /*30e0*/  IMAD.HI.U32 R3, R2, R61, RZ ;  /* 0x0000003d02037227 */ /* 0x000fc600078e00ff */
[C---:B------:R-:W-:Y:S01]  /*30f0*/  ISETP.GT.U32.AND P3, PT, R6.reuse, R53, PT ;  /* 0x000000350600720c */ /* 0x040fe20003f64070 */
[--C-:B------:R-:W-:Y:S02]  /*3100*/  @!P0 IMAD.IADD R59, R59, 0x1, -R6.reuse ;  /* 0x000000013b3b8824 */ /* 0x100fe400078e0a06 */
[----:B------:R-:W-:Y:S02]  /*3110*/  @!P1 IMAD.IADD R55, R55, 0x1, -R6 ;  /* 0x0000000137379824 */ /* 0x000fe400078e0a06 */
[----:B------:R-:W-:Y:S01]  /*3120*/  IMAD.MOV R8, RZ, RZ, -R8 ;  /* 0x000000ffff087224 */ /* 0x000fe200078e0a08 */
[C---:B------:R-:W-:Y:S01]  /*3130*/  ISETP.GT.U32.AND P0, PT, R6.reuse, R59, PT ;  /* 0x0000003b0600720c */ /* 0x040fe20003f04070 */
[----:B------:R-:W-:Y:S01]  /*3140*/  @!P4 IMAD.IADD R57, R57, 0x1, -R6 ;  /* 0x000000013939c824 */ /* 0x000fe200078e0a06 */
[----:B------:R-:W-:Y:S01]  /*3150*/  ISETP.GT.U32.AND P1, PT, R6, R55, PT ;  /* 0x000000370600720c */ /* 0x000fe20003f24070 */
[----:B------:R-:W-:-:S03]  /*3160*/  IMAD.MOV R3, RZ, RZ, -R3 ;  /* 0x000000ffff037224 */ /* 0x000fc600078e0a03 */
[----:B------:R-:W-:Y:S01]  /*3170*/  ISETP.GT.U32.AND P4, PT, R6, R57, PT ;  /* 0x000000390600720c */ /* 0x000fe20003f84070 */
[--C-:B------:R-:W-:Y:S01]  /*3180*/  @!P3 IMAD.IADD R53, R53, 0x1, -R6.reuse ;  /* 0x000000013535b824 */ /* 0x100fe200078e0a06 */
[----:B------:R-:W-:Y:S01]  /*3190*/  ISETP.GE.AND P3, PT, R58, RZ, PT ;  /* 0x000000ff3a00720c */ /* 0x000fe20003f66270 */
[C---:B------:R-:W-:Y:S01]  /*31a0*/  IMAD R3, R6.reuse, R3, R61 ;  /* 0x0000000306037224 */ /* 0x040fe200078e023d */
[----:B------:R-:W-:Y:S01]  /*31b0*/  LOP3.LUT R58, R7, 0x14, RZ, 0xfc, !PT ;  /* 0x00000014073a7812 */ /* 0x000fe200078efcff */
[----:B------:R-:W-:Y:S02]  /*31c0*/  IMAD.MOV.U32 R90, RZ, RZ, R53 ;  /* 0x000000ffff5a7224 */ /* 0x000fe400078e0035 */
[--C-:B------:R-:W-:Y:S01]  /*31d0*/  @!P0 IMAD.IADD R59, R59, 0x1, -R6.reuse ;  /* 0x000000013b3b8824 */ /* 0x100fe200078e0a06 */
[C---:B------:R-:W-:Y:S01]  /*31e0*/  ISETP.GT.U32.AND P0, PT, R6.reuse, R3, PT ;  /* 0x000000030600720c */ /* 0x040fe20003f04070 */
[----:B------:R-:W-:Y:S01]  /*31f0*/  IMAD R53, R6, R8, R63 ;  /* 0x0000000806357224 */ /* 0x000fe200078e023f */
[----:B------:R-:W-:Y:S01]  /*3200*/  LOP3.LUT R8, R7, 0x1a, RZ, 0xfc, !PT ;  /* 0x0000001a07087812 */ /* 0x000fe200078efcff */
[----:B------:R-:W-:Y:S01]  /*3210*/  IMAD.MOV.U32 R96, RZ, RZ, R59 ;  /* 0x000000ffff607224 */ /* 0x000fe200078e003b */
[----:B------:R-:W-:Y:S01]  /*3220*/  IABS R63, R58 ;  /* 0x0000003a003f7213 */ /* 0x000fe20000000000 */
[----:B------:R-:W-:Y:S01]  /*3230*/  @!P1 IMAD.IADD R55, R55, 0x1, -R6 ;  /* 0x0000000137379824 */ /* 0x000fe200078e0a06 */
[----:B------:R-:W-:Y:S01]  /*3240*/  ISETP.GE.AND P1, PT, R56, RZ, PT ;  /* 0x000000ff3800720c */ /* 0x000fe20003f26270 */
[----:B------:R-:W-:Y:S01]  /*3250*/  @!P3 IMAD.MOV R96, RZ, RZ, -R96 ;  /* 0x000000ffff60b224 */ /* 0x000fe200078e0a60 */
[----:B------:R-:W-:Y:S01]  /*3260*/  ISETP.GT.U32.AND P3, PT, R6, R53, PT ;  /* 0x000000350600720c */ /* 0x000fe20003f64070 */
[----:B------:R-:W-:Y:S01]  /*3270*/  @!P2 IMAD.MOV R90, RZ, RZ, -R90 ;  /* 0x000000ffff5aa224 */ /* 0x000fe200078e0a5a */
[----:B------:R-:W-:Y:S01]  /*3280*/  ISETP.GE.AND P2, PT, R54, RZ, PT ;  /* 0x000000ff3600720c */ /* 0x000fe20003f46270 */
[----:B------:R-:W-:Y:S01]  /*3290*/  IMAD.MOV.U32 R92, RZ, RZ, R55 ;  /* 0x000000ffff5c7224 */ /* 0x000fe200078e0037 */
[----:B------:R-:W-:Y:S01]  /*32a0*/  LOP3.LUT R54, R7, 0x18, RZ, 0xfc, !PT ;  /* 0x0000001807367812 */ /* 0x000fe200078efcff */
[----:B------:R-:W-:Y:S01]  /*32b0*/  @!P4 IMAD.IADD R57, R57, 0x1, -R6 ;  /* 0x000000013939c824 */ /* 0x000fe200078e0a06 */
[----:B------:R-:W-:Y:S01]  /*32c0*/  ISETP.GE.AND P4, PT, R8, RZ, PT ;  /* 0x000000ff0800720c */ /* 0x000fe20003f86270 */
[----:B------:R-:W-:Y:S01]  /*32d0*/  @!P6 IMAD.MOV R92, RZ, RZ, -R92 ;  /* 0x000000ffff5ce224 */ /* 0x000fe200078e0a5c */
[----:B------:R-:W-:Y:S01]  /*32e0*/  IABS R8, R8 ;  /* 0x0000000800087213 */ /* 0x000fe20000000000 */
[----:B------:R-:W-:Y:S01]  /*32f0*/  IMAD.MOV.U32 R94, RZ, RZ, R57 ;  /* 0x000000ffff5e7224 */ /* 0x000fe200078e0039 */
[----:B------:R-:W-:Y:S01]  /*3300*/  ISETP.GE.AND P6, PT, R54, RZ, PT ;  /* 0x000000ff3600720c */ /* 0x000fe20003fc6270 */
[--C-:B------:R-:W-:Y:S01]  /*3310*/  @!P0 IMAD.IADD R3, R3, 0x1, -R6.reuse ;  /* 0x0000000103038824 */ /* 0x100fe200078e0a06 */
[----:B------:R-:W-:Y:S01]  /*3320*/  IABS R54, R54 ;  /* 0x0000003600367213 */ /* 0x000fe20000000000 */
[----:B------:R-:W-:Y:S01]  /*3330*/  @!P3 IMAD.IADD R53, R53, 0x1, -R6 ;  /* 0x000000013535b824 */ /* 0x000fe200078e0a06 */
[----:B------:R-:W-:Y:S01]  /*3340*/  LOP3.LUT R56, R7, 0x16, RZ, 0xfc, !PT ;  /* 0x0000001607387812 */ /* 0x000fe200078efcff */
[----:B------:R-:W-:Y:S01]  /*3350*/  IMAD.MOV.U32 R57, RZ, RZ, R8 ;  /* 0x000000ffff397224 */ /* 0x000fe200078e0008 */
[----:B------:R-:W-:Y:S01]  /*3360*/  ISETP.GT.U32.AND P0, PT, R6, R3, PT ;  /* 0x000000030600720c */ /* 0x000fe20003f04070 */
[----:B------:R-:W-:Y:S01]  /*3370*/  IMAD.MOV.U32 R59, RZ, RZ, R54 ;  /* 0x000000ffff3b7224 */ /* 0x000fe200078e0036 */
[----:B------:R-:W-:Y:S01]  /*3380*/  IABS R61, R56 ;  /* 0x00000038003d7213 */ /* 0x000fe20000000000 */
[----:B------:R-:W-:Y:S01]  /*3390*/  IMAD.HI.U32 R8, R2, R57, RZ ;  /* 0x0000003902087227 */ /* 0x000fe200078e00ff */
[----:B------:R-:W-:-:S03]  /*33a0*/  ISETP.GT.U32.AND P3, PT, R6, R53, PT ;  /* 0x000000350600720c */ /* 0x000fc60003f64070 */
[----:B------:R-:W-:-:S04]  /*33b0*/  IMAD.HI.U32 R54, R2, R59, RZ ;  /* 0x0000003b02367227 */ /* 0x000fc800078e00ff */
[----:B------:R-:W-:-:S04]  /*33c0*/  IMAD.HI.U32 R55, R2, R61, RZ ;  /* 0x0000003d02377227 */ /* 0x000fc800078e00ff */
[----:B------:R-:W-:Y:S02]  /*33d0*/  IMAD.MOV R8, RZ, RZ, -R8 ;  /* 0x000000ffff087224 */ /* 0x000fe400078e0a08 */
[----:B------:R-:W-:Y:S01]  /*33e0*/  @!P5 IMAD.MOV R94, RZ, RZ, -R94 ;  /* 0x000000ffff5ed224 */ /* 0x000fe200078e0a5e */
[----:B------:R-:W-:Y:S01]  /*33f0*/  ISETP.GE.AND P5, PT, R56, RZ, PT ;  /* 0x000000ff3800720c */ /* 0x000fe20003fa6270 */
[----:B------:R-:W-:Y:S02]  /*3400*/  IMAD.MOV R54, RZ, RZ, -R54 ;  /* 0x000000ffff367224 */ /* 0x000fe400078e0a36 */
[----:B------:R-:W-:Y:S02]  /*3410*/  IMAD.MOV R56, RZ, RZ, -R55 ;  /* 0x000000ffff387224 */ /* 0x000fe400078e0a37 */
[C---:B------:R-:W-:Y:S02]  /*3420*/  IMAD R55, R6.reuse, R8, R57 ;  /* 0x0000000806377224 */ /* 0x040fe400078e0239 */
[----:B------:R-:W-:-:S02]  /*3430*/  IMAD R57, R6, R54, R59 ;  /* 0x0000003606397224 */ /* 0x000fc400078e023b */
[--C-:B------:R-:W-:Y:S02]  /*3440*/  @!P3 IMAD.IADD R53, R53, 0x1, -R6.reuse ;  /* 0x000000013535b824 */ /* 0x100fe400078e0a06 */
[----:B------:R-:W-:Y:S01]  /*3450*/  @!P0 IMAD.IADD R3, R3, 0x1, -R6 ;  /* 0x0000000103038824 */ /* 0x000fe200078e0a06 */
[----:B------:R-:W-:Y:S01]  /*3460*/  ISETP.GT.U32.AND P3, PT, R6, R57, PT ;  /* 0x000000390600720c */ /* 0x000fe20003f64070 */
[----:B------:R-:W-:Y:S01]  /*3470*/  IMAD.HI.U32 R8, R2, R63, RZ ;  /* 0x0000003f02087227 */ /* 0x000fe200078e00ff */
[----:B------:R-:W-:-:S03]  /*3480*/  ISETP.GT.U32.AND P0, PT, R6, R55, PT ;  /* 0x000000370600720c */ /* 0x000fc60003f04070 */
[----:B------:R-:W-:Y:S02]  /*3490*/  IMAD.MOV R8, RZ, RZ, -R8 ;  /* 0x000000ffff087224 */ /* 0x000fe400078e0a08 */
[C---:B------:R-:W-:Y:S02]  /*34a0*/  IMAD R59, R6.reuse, R56, R61 ;  /* 0x00000038063b7224 */ /* 0x040fe400078e023d */
[----:B------:R-:W-:Y:S02]  /*34b0*/  IMAD R61, R6, R8, R63 ;  /* 0x00000008063d7224 */ /* 0x000fe400078e023f */
[----:B------:R-:W-:-:S04]  /*34c0*/  IMAD.HI.U32 R8, R2, R65, RZ ;  /* 0x0000004102087227 */ /* 0x000fc800078e00ff */
[--C-:B------:R-:W-:Y:S02]  /*34d0*/  @!P3 IMAD.IADD R57, R57, 0x1, -R6.reuse ;  /* 0x000000013939b824 */ /* 0x100fe400078e0a06 */
[----:B------:R-:W-:Y:S02]  /*34e0*/  @!P0 IMAD.IADD R55, R55, 0x1, -R6 ;  /* 0x0000000137378824 */ /* 0x000fe400078e0a06 */
[----:B------:R-:W-:Y:S01]  /*34f0*/  IMAD.HI.U32 R54, R2, R67, RZ ;  /* 0x0000004302367227 */ /* 0x000fe200078e00ff */
[C---:B------:R-:W-:Y:S02]  /*3500*/  ISETP.GT.U32.AND P3, PT, R6.reuse, R57, PT ;  /* 0x000000390600720c */ /* 0x040fe40003f64070 */
[----:B------:R-:W-:Y:S01]  /*3510*/  ISETP.GT.U32.AND P0, PT, R6, R55, PT ;  /* 0x000000370600720c */ /* 0x000fe20003f04070 */
[----:B------:R-:W-:Y:S02]  /*3520*/  IMAD.MOV R63, RZ, RZ, -R8 ;  /* 0x000000ffff3f7224 */ /* 0x000fe400078e0a08 */
[----:B------:R-:W-:-:S02]  /*3530*/  IMAD.MOV R54, RZ, RZ, -R54 ;  /* 0x000000ffff367224 */ /* 0x000fc400078e0a36 */
[C---:B------:R-:W-:Y:S02]  /*3540*/  IMAD R63, R6.reuse, R63, R65 ;  /* 0x0000003f063f7224 */ /* 0x040fe400078e0241 */
[----:B------:R-:W-:Y:S02]  /*3550*/  IMAD R65, R6, R54, R67 ;  /* 0x0000003606417224 */ /* 0x000fe400078e0243 */
[----:B------:R-:W-:-:S04]  /*3560*/  IMAD.HI.U32 R8, R2, R69, RZ ;  /* 0x0000004502087227 */ /* 0x000fc800078e00ff */
[--C-:B------:R-:W-:Y:S01]  /*3570*/  @!P3 IMAD.IADD R57, R57, 0x1, -R6.reuse ;  /* 0x000000013939b824 */ /* 0x100fe200078e0a06 */
[C---:B------:R-:W-:Y:S01]  /*3580*/  ISETP.GT.U32.AND P3, PT, R6.reuse, R61, PT ;  /* 0x0000003d0600720c */ /* 0x040fe20003f64070 */
[----:B------:R-:W-:Y:S01]  /*3590*/  @!P0 IMAD.IADD R55, R55, 0x1, -R6 ;  /* 0x0000000137378824 */ /* 0x000fe200078e0a06 */
[----:B------:R-:W-:Y:S01]  /*35a0*/  ISETP.GT.U32.AND P0, PT, R6, R59, PT ;  /* 0x0000003b0600720c */ /* 0x000fe20003f04070 */
[----:B------:R-:W-:Y:S02]  /*35b0*/  IMAD.MOV R56, RZ, RZ, -R8 ;  /* 0x000000ffff387224 */ /* 0x000fe400078e0a08 */
[----:B------:R-:W-:-:S04]  /*35c0*/  IMAD.HI.U32 R8, R2, R71, RZ ;  /* 0x0000004702087227 */ /* 0x000fc800078e00ff */
[----:B------:R-:W-:Y:S02]  /*35d0*/  IMAD.MOV R8, RZ, RZ, -R8 ;  /* 0x000000ffff087224 */ /* 0x000fe400078e0a08 */
[C---:B------:R-:W-:Y:S02]  /*35e0*/  IMAD R67, R6.reuse, R56, R69 ;  /* 0x0000003806437224 */ /* 0x040fe400078e0245 */
[--C-:B------:R-:W-:Y:S01]  /*35f0*/  @!P3 IMAD.IADD R61, R61, 0x1, -R6.reuse ;  /* 0x000000013d3db824 */ /* 0x100fe200078e0a06 */
[C---:B------:R-:W-:Y:S01]  /*3600*/  ISETP.GT.U32.AND P3, PT, R6.reuse, R65, PT ;  /* 0x000000410600720c */ /* 0x040fe20003f64070 */
[----:B------:R-:W-:Y:S01]  /*3610*/  @!P0 IMAD.IADD R59, R59, 0x1, -R6 ;  /* 0x000000013b3b8824 */ /* 0x000fe200078e0a06 */
[C---:B------:R-:W-:Y:S01]  /*3620*/  ISETP.GT.U32.AND P0, PT, R6.reuse, R63, PT ;  /* 0x0000003f0600720c */ /* 0x040fe20003f04070 */
[----:B------:R-:W-:Y:S02]  /*3630*/  IMAD R69, R6, R8, R71 ;  /* 0x0000000806457224 */ /* 0x000fe400078e0247 */
[----:B------:R-:W-:-:S04]  /*3640*/  IMAD.HI.U32 R8, R2, R73, RZ ;  /* 0x0000004902087227 */ /* 0x000fc800078e00ff */
[----:B------:R-:W-:Y:S02]  /*3650*/  IMAD.MOV R8, RZ, RZ, -R8 ;  /* 0x000000ffff087224 */ /* 0x000fe400078e0a08 */
[----:B------:R-:W-:Y:S01]  /*3660*/  IMAD.MOV.U32 R100, RZ, RZ, R53 ;  /* 0x000000ffff647224 */ /* 0x000fe200078e0035 */
[----:B------:R-:W-:Y:S01]  /*3670*/  LOP3.LUT R53, RZ, R25, RZ, 0x33, !PT ;  /* 0x00000019ff357212 */ /* 0x000fe200078e33ff */
[--C-:B------:R-:W-:Y:S01]  /*3680*/  @!P3 IMAD.IADD R65, R65, 0x1, -R6.reuse ;  /* 0x000000014141b824 */ /* 0x100fe200078e0a06 */
[C---:B------:R-:W-:Y:S01]  /*3690*/  ISETP.GT.U32.AND P3, PT, R6.reuse, R69, PT ;  /* 0x000000450600720c */ /* 0x040fe20003f64070 */
[----:B------:R-:W-:Y:S01]  /*36a0*/  @!P0 IMAD.IADD R63, R63, 0x1, -R6 ;  /* 0x000000013f3f8824 */ /* 0x000fe200078e0a06 */
[C---:B------:R-:W-:Y:S01]  /*36b0*/  ISETP.GT.U32.AND P0, PT, R6.reuse, R67, PT ;  /* 0x000000430600720c */ /* 0x040fe20003f04070 */
[----:B------:R-:W-:Y:S02]  /*36c0*/  IMAD R71, R6, R8, R73 ;  /* 0x0000000806477224 */ /* 0x000fe400078e0249 */
[----:B------:R-:W-:-:S04]  /*36d0*/  IMAD.HI.U32 R8, R2, R75, RZ ;  /* 0x0000004b02087227 */ /* 0x000fc800078e00ff */
[----:B------:R-:W-:Y:S01]  /*36e0*/  IMAD.MOV.U32 R98, RZ, RZ, R3 ;  /* 0x000000ffff627224 */ /* 0x000fe200078e0003 */
[----:B------:R-:W-:Y:S01]  /*36f0*/  SHF.R.S32.HI R3, RZ, 0x6, R0 ;  /* 0x00000006ff037819 */ /* 0x000fe20000011400 */
[----:B------:R-:W-:Y:S01]  /*3700*/  @!P1 IMAD.MOV R100, RZ, RZ, -R100 ;  /* 0x000000ffff649224 */ /* 0x000fe200078e0a64 */
[----:B------:R-:W-:Y:S01]  /*3710*/  ISETP.GT.U32.AND P1, PT, R6, R61, PT ;  /* 0x0000003d0600720c */ /* 0x000fe20003f24070 */
[----:B------:R-:W-:Y:S01]  /*3720*/  IMAD.HI.U32 R54, R2, R77, RZ ;  /* 0x0000004d02367227 */ /* 0x000fe200078e00ff */
[----:B------:R-:W-:-:S03]  /*3730*/  SGXT R3, R3, 0x1 ;  /* 0x000000010303781a */ /* 0x000fc60000000200 */
[----:B------:R-:W-:Y:S02]  /*3740*/  IMAD.MOV R8, RZ, RZ, -R8 ;  /* 0x000000ffff087224 */ /* 0x000fe400078e0a08 */
[----:B------:R-:W-:-:S04]  /*3750*/  IMAD.HI.U32 R56, R2, R79, RZ ;  /* 0x0000004f02387227 */ /* 0x000fc800078e00ff */
[----:B------:R-:W-:Y:S01]  /*3760*/  @!P2 IMAD.MOV R98, RZ, RZ, -R98 ;  /* 0x000000ffff62a224 */ /* 0x000fe200078e0a62 */
[C---:B------:R-:W-:Y:S01]  /*3770*/  ISETP.GT.U32.AND P2, PT, R6.reuse, R63, PT ;  /* 0x0000003f0600720c */ /* 0x040fe20003f44070 */
[----:B------:R-:W-:Y:S01]  /*3780*/  @!P3 IMAD.IADD R69, R69, 0x1, -R6 ;  /* 0x000000014545b824 */ /* 0x000fe200078e0a06 */
[C---:B------:R-:W-:Y:S01]  /*3790*/  ISETP.GT.U32.AND P3, PT, R6.reuse, R65, PT ;  /* 0x000000410600720c */ /* 0x040fe20003f64070 */
[----:B------:R-:W-:Y:S02]  /*37a0*/  IMAD.MOV R54, RZ, RZ, -R54 ;  /* 0x000000ffff367224 */ /* 0x000fe400078e0a36 */
[C---:B------:R-:W-:Y:S02]  /*37b0*/  IMAD R73, R6.reuse, R8, R75 ;  /* 0x0000000806497224 */ /* 0x040fe400078e024b */
[----:B------:R-:W-:Y:S01]  /*37c0*/  @!P0 IMAD.IADD R67, R67, 0x1, -R6 ;  /* 0x0000000143438824 */ /* 0x000fe200078e0a06 */
[----:B------:R-:W-:Y:S01]  /*37d0*/  ISETP.GT.U32.AND P0, PT, R6, R59, PT ;  /* 0x0000003b0600720c */ /* 0x000fe20003f04070 */
[----:B------:R-:W-:-:S02]  /*37e0*/  IMAD.MOV R56, RZ, RZ, -R56 ;  /* 0x000000ffff387224 */ /* 0x000fc400078e0a38 */
[----:B------:R-:W-:-:S04]  /*37f0*/  IMAD.HI.U32 R8, R2, R81, RZ ;  /* 0x0000005102087227 */ /* 0x000fc800078e00ff */
[----:B------:R-:W-:Y:S02]  /*3800*/  IMAD.MOV.U32 R104, RZ, RZ, R57 ;  /* 0x000000ffff687224 */ /* 0x000fe400078e0039 */
[C---:B------:R-:W-:Y:S02]  /*3810*/  IMAD R75, R6.reuse, R54, R77 ;  /* 0x00000036064b7224 */ /* 0x040fe400078e024d */
[C---:B------:R-:W-:Y:S01]  /*3820*/  IMAD R77, R6.reuse, R56, R79 ;  /* 0x00000038064d7224 */ /* 0x040fe200078e024f */
[----:B------:R-:W-:Y:S01]  /*3830*/  IABS R79, R76 ;  /* 0x0000004c004f7213 */ /* 0x000fe20000000000 */
[----:B------:R-:W-:Y:S02]  /*3840*/  IMAD.MOV R8, RZ, RZ, -R8 ;  /* 0x000000ffff087224 */ /* 0x000fe400078e0a08 */
[----:B------:R-:W-:Y:S01]  /*3850*/  @!P6 IMAD.MOV R104, RZ, RZ, -R104 ;  /* 0x000000ffff68e224 */ /* 0x000fe200078e0a68 */
[C---:B------:R-:W-:Y:S01]  /*3860*/  ISETP.GT.U32.AND P6, PT, R6.reuse, R69, PT ;  /* 0x000000450600720c */ /* 0x040fe20003fc4070 */
[----:B------:R-:W-:-:S02]  /*3870*/  IMAD R57, R6, R8, R81 ;  /* 0x0000000806397224 */ /* 0x000fc400078e0251 */
[----:B------:R-:W-:Y:S01]  /*3880*/  @!P1 IMAD.IADD R61, R61, 0x1, -R6 ;  /* 0x000000013d3d9824 */ /* 0x000fe200078e0a06 */
[----:B------:R-:W-:Y:S01]  /*3890*/  ISETP.GT.U32.AND P1, PT, R6, R73, PT ;  /* 0x000000490600720c */ /* 0x000fe20003f24070 */
[----:B------:R-:W-:-:S04]  /*38a0*/  IMAD.HI.U32 R2, R2, R79, RZ ;  /* 0x0000004f02027227 */ /* 0x000fc800078e00ff */
[--C-:B------:R-:W-:Y:S01]  /*38b0*/  @!P2 IMAD.IADD R63, R63, 0x1, -R6.reuse ;  /* 0x000000013f3fa824 */ /* 0x100fe200078e0a06 */
[C---:B------:R-:W-:Y:S01]  /*38c0*/  ISETP.GT.U32.AND P2, PT, R6.reuse, R75, PT ;  /* 0x0000004b0600720c */ /* 0x040fe20003f44070 */
[--C-:B------:R-:W-:Y:S01]  /*38d0*/  @!P3 IMAD.IADD R65, R65, 0x1, -R6.reuse ;  /* 0x000000014141b824 */ /* 0x100fe200078e0a06 */
[C---:B------:R-:W-:Y:S01]  /*38e0*/  ISETP.GT.U32.AND P3, PT, R6.reuse, R57, PT ;  /* 0x000000390600720c */ /* 0x040fe20003f64070 */
[----:B------:R-:W-:Y:S02]  /*38f0*/  IMAD.MOV.U32 R102, RZ, RZ, R55 ;  /* 0x000000ffff667224 */ /* 0x000fe400078e0037 */
[----:B------:R-:W-:Y:S01]  /*3900*/  @!P0 IMAD.IADD R59, R59, 0x1, -R6 ;  /* 0x000000013b3b8824 */ /* 0x000fe200078e0a06 */
[C---:B------:R-:W-:Y:S01]  /*3910*/  ISETP.GT.U32.AND P0, PT, R6.reuse, R71, PT ;  /* 0x000000470600720c */ /* 0x040fe20003f04070 */
[----:B------:R-:W-:Y:S02]  /*3920*/  IMAD.MOV R2, RZ, RZ, -R2 ;  /* 0x000000ffff027224 */ /* 0x000fe400078e0a02 */
[----:B------:R-:W-:Y:S01]  /*3930*/  @!P4 IMAD.MOV R102, RZ, RZ, -R102 ;  /* 0x000000ffff66c224 */ /* 0x000fe200078e0a66 */
[C---:B------:R-:W-:Y:S01]  /*3940*/  ISETP.GT.U32.AND P4, PT, R6.reuse, R67, PT ;  /* 0x000000430600720c */ /* 0x040fe20003f84070 */
[----:B------:R-:W-:Y:S01]  /*3950*/  IMAD R55, R6, R2, R79 ;  /* 0x0000000206377224 */ /* 0x000fe200078e024f */
[----:B------:R-:W-:Y:S01]  /*3960*/  LOP3.LUT R2, R0, 0x40, RZ, 0xc0, !PT ;  /* 0x0000004000027812 */ /* 0x000fe200078ec0ff */
[--C-:B------:R-:W-:Y:S01]  /*3970*/  @!P6 IMAD.IADD R69, R69, 0x1, -R6.reuse ;  /* 0x000000014545e824 */ /* 0x100fe200078e0a06 */
[C---:B------:R-:W-:Y:S01]  /*3980*/  ISETP.GT.U32.AND P6, PT, R6.reuse, R77, PT ;  /* 0x0000004d0600720c */ /* 0x040fe20003fc4070 */
[--C-:B------:R-:W-:Y:S01]  /*3990*/  @!P1 IMAD.IADD R73, R73, 0x1, -R6.reuse ;  /* 0x0000000149499824 */ /* 0x100fe200078e0a06 */
[----:B------:R-:W-:Y:S01]  /*39a0*/  ISETP.GT.U32.AND P1, PT, R6, R55, PT ;  /* 0x000000370600720c */ /* 0x000fe20003f24070 */
[--C-:B------:R-:W-:Y:S01]  /*39b0*/  @!P2 IMAD.IADD R75, R75, 0x1, -R6.reuse ;  /* 0x000000014b4ba824 */ /* 0x100fe200078e0a06 */
[----:B------:R-:W-:Y:S01]  /*39c0*/  ISETP.GE.AND P2, PT, R62, RZ, PT ;  /* 0x000000ff3e00720c */ /* 0x000fe20003f46270 */
[--C-:B------:R-:W-:Y:S01]  /*39d0*/  @!P3 IMAD.IADD R57, R57, 0x1, -R6.reuse ;  /* 0x000000013939b824 */ /* 0x100fe200078e0a06 */
[----:B------:R-:W-:Y:S01]  /*39e0*/  ISETP.GE.AND P3, PT, R64, RZ, PT ;  /* 0x000000ff4000720c */ /* 0x000fe20003f66270 */
[--C-:B------:R-:W-:Y:S01]  /*39f0*/  @!P0 IMAD.IADD R71, R71, 0x1, -R6.reuse ;  /* 0x0000000147478824 */ /* 0x100fe200078e0a06 */
[----:B------:R-:W-:Y:S01]  /*3a00*/  ISETP.GE.AND P0, PT, R60, RZ, PT ;  /* 0x000000ff3c00720c */ /* 0x000fe20003f06270 */
[----:B------:R-:W-:Y:S01]  /*3a10*/  @!P4 IMAD.IADD R67, R67, 0x1, -R6 ;  /* 0x000000014343c824 */ /* 0x000fe200078e0a06 */
[----:B------:R-:W-:Y:S01]  /*3a20*/  ISETP.GE.AND P4, PT, R58, RZ, PT ;  /* 0x000000ff3a00720c */ /* 0x000fe20003f86270 */
[----:B------:R-:W-:-:S02]  /*3a30*/  IMAD.MOV.U32 R106, RZ, RZ, R59 ;  /* 0x000000ffff6a7224 */ /* 0x000fc400078e003b */
[--C-:B------:R-:W-:Y:S01]  /*3a40*/  @!P6 IMAD.IADD R77, R77, 0x1, -R6.reuse ;  /* 0x000000014d4de824 */ /* 0x100fe200078e0a06 */
[----:B------:R-:W-:Y:S01]  /*3a50*/  ISETP.GE.AND P6, PT, R66, RZ, PT ;  /* 0x000000ff4200720c */ /* 0x000fe20003fc6270 */
[----:B------:R-:W-:Y:S01]  /*3a60*/  @!P1 IMAD.IADD R55, R55, 0x1, -R6 ;  /* 0x0000000137379824 */ /* 0x000fe200078e0a06 */
[C---:B------:R-:W-:Y:S01]  /*3a70*/  ISETP.GT.U32.AND P1, PT, R6.reuse, R71, PT ;  /* 0x000000470600720c */ /* 0x040fe20003f24070 */
[----:B------:R-:W-:Y:S01]  /*3a80*/  @!P5 IMAD.MOV R106, RZ, RZ, -R106 ;  /* 0x000000ffff6ad224 */ /* 0x000fe200078e0a6a */
[C---:B------:R-:W-:Y:S01]  /*3a90*/  ISETP.GT.U32.AND P5, PT, R6.reuse, R77, PT ;  /* 0x0000004d0600720c */ /* 0x040fe20003fa4070 */
[----:B------:R-:W-:Y:S02]  /*3aa0*/  IMAD.MOV.U32 R112, RZ, RZ, R65 ;  /* 0x000000ffff707224 */ /* 0x000fe400078e0041 */
[----:B------:R-:W-:Y:S02]  /*3ab0*/  IMAD.MOV.U32 R110, RZ, RZ, R63 ;  /* 0x000000ffff6e7224 */ /* 0x000fe400078e003f */
[----:B------:R-:W-:Y:S01]  /*3ac0*/  @!P2 IMAD.MOV R112, RZ, RZ, -R112 ;  /* 0x000000ffff70a224 */ /* 0x000fe200078e0a70 */
[C---:B------:R-:W-:Y:S01]  /*3ad0*/  ISETP.GT.U32.AND P2, PT, R6.reuse, R57, PT ;  /* 0x000000390600720c */ /* 0x040fe20003f44070 */
[----:B------:R-:W-:Y:S01]  /*3ae0*/  @!P3 IMAD.MOV R67, RZ, RZ, -R67 ;  /* 0x000000ffff43b224 */ /* 0x000fe200078e0a43 */
[----:B------:R-:W-:Y:S01]  /*3af0*/  ISETP.GT.U32.AND P3, PT, R6, R55, PT ;  /* 0x000000370600720c */ /* 0x000fe20003f64070 */
[----:B------:R-:W-:-:S02]  /*3b00*/  IMAD.MOV.U32 R108, RZ, RZ, R61 ;  /* 0x000000ffff6c7224 */ /* 0x000fc400078e003d */
[----:B------:R-:W-:Y:S01]  /*3b10*/  @!P0 IMAD.MOV R110, RZ, RZ, -R110 ;  /* 0x000000ffff6e8224 */ /* 0x000fe200078e0a6e */
[C---:B------:R-:W-:Y:S01]  /*3b20*/  ISETP.GT.U32.AND P0, PT, R6.reuse, R75, PT ;  /* 0x0000004b0600720c */ /* 0x040fe20003f04070 */
[----:B------:R-:W-:Y:S01]  /*3b30*/  @!P4 IMAD.MOV R108, RZ, RZ, -R108 ;  /* 0x000000ffff6cc224 */ /* 0x000fe200078e0a6c */
[----:B------:R-:W-:Y:S01]  /*3b40*/  ISETP.GT.U32.AND P4, PT, R6, R73, PT ;  /* 0x000000490600720c */ /* 0x000fe20003f84070 */
[----:B------:R-:W-:Y:S01]  /*3b50*/  @!P6 IMAD.MOV R69, RZ, RZ, -R69 ;  /* 0x000000ffff45e224 */ /* 0x000fe200078e0a45 */
[----:B------:R-:W-:Y:S01]  /*3b60*/  ISETP.GE.AND P6, PT, R68, RZ, PT ;  /* 0x000000ff4400720c */ /* 0x000fe20003fc6270 */
[--C-:B------:R-:W-:Y:S01]  /*3b70*/  @!P5 IMAD.IADD R77, R77, 0x1, -R6.reuse ;  /* 0x000000014d4dd824 */ /* 0x100fe200078e0a06 */
[----:B------:R-:W-:Y:S01]  /*3b80*/  ISETP.GE.AND P5, PT, R76, RZ, PT ;  /* 0x000000ff4c00720c */ /* 0x000fe20003fa6270 */
[--C-:B------:R-:W-:Y:S01]  /*3b90*/  @!P1 IMAD.IADD R71, R71, 0x1, -R6.reuse ;  /* 0x0000000147479824 */ /* 0x100fe200078e0a06 */
[----:B------:R-:W-:Y:S01]  /*3ba0*/  ISETP.GE.AND P1, PT, R7, RZ, PT ;  /* 0x000000ff0700720c */ /* 0x000fe20003f26270 */
[--C-:B------:R-:W-:Y:S01]  /*3bb0*/  @!P2 IMAD.IADD R57, R57, 0x1, -R6.reuse ;  /* 0x000000013939a824 */ /* 0x100fe200078e0a06 */
[----:B------:R-:W-:Y:S01]  /*3bc0*/  ISETP.GE.AND P2, PT, R74, RZ, PT ;  /* 0x000000ff4a00720c */ /* 0x000fe20003f46270 */
[--C-:B------:R-:W-:Y:S01]  /*3bd0*/  @!P3 IMAD.IADD R55, R55, 0x1, -R6.reuse ;  /* 0x000000013737b824 */ /* 0x100fe200078e0a06 */
[----:B------:R-:W-:Y:S01]  /*3be0*/  ISETP.NE.AND P3, PT, R25, RZ, PT ;  /* 0x000000ff1900720c */ /* 0x000fe20003f65270 */
[--C-:B------:R-:W-:Y:S01]  /*3bf0*/  @!P0 IMAD.IADD R75, R75, 0x1, -R6.reuse ;  /* 0x000000014b4b8824 */ /* 0x100fe200078e0a06 */
[----:B------:R-:W-:Y:S01]  /*3c00*/  ISETP.GE.AND P0, PT, R72, RZ, PT ;  /* 0x000000ff4800720c */ /* 0x000fe20003f06270 */
[----:B------:R-:W-:Y:S01]  /*3c10*/  IMAD R25, R78, UR60, RZ ;  /* 0x0000003c4e197c24 */ /* 0x000fe2000f8e02ff */
[----:B------:R-:W-:Y:S01]  /*3c20*/  SEL R9, R53, R9, !P3 ;  /* 0x0000000935097207 */ /* 0x000fe20005800000 */
[----:B------:R-:W-:Y:S01]  /*3c30*/  @!P4 IMAD.IADD R73, R73, 0x1, -R6 ;  /* 0x000000014949c824 */ /* 0x000fe200078e0a06 */
[C---:B------:R-:W-:Y:S01]  /*3c40*/  SEL R10, R53.reuse, R10, !P3 ;  /* 0x0000000a350a7207 */ /* 0x040fe20005800000 */
[----:B------:R-:W-:Y:S01]  /*3c50*/  IMAD.MOV.U32 R6, RZ, RZ, R55 ;  /* 0x000000ffff067224 */ /* 0x000fe200078e0037 */
[----:B------:R-:W-:Y:S01]  /*3c60*/  SEL R18, R53, R18, !P3 ;  /* 0x0000001235127207 */ /* 0x000fe20005800000 */
[----:B------:R-:W-:Y:S01]  /*3c70*/  IMAD R7, R4, UR5, RZ ;  /* 0x0000000504077c24 */ /* 0x000fe2000f8e02ff */
[----:B------:R-:W-:Y:S01]  /*3c80*/  ULDC UR5, c[0x0][0x240] ;  /* 0x0000900000057ab9 */ /* 0x000fe20000000800 */
[----:B------:R-:W-:Y:S01]  /*3c90*/  @!P6 IMAD.MOV R71, RZ, RZ, -R71 ;  /* 0x000000ffff47e224 */ /* 0x000fe200078e0a47 */
[----:B------:R-:W-:Y:S01]  /*3ca0*/  LEA R8, P6, R25, UR10, 0x1 ;  /* 0x0000000a19087c11 */ /* 0x000fe2000f8c08ff */
[----:B------:R-:W-:Y:S01]  /*3cb0*/  IMAD.MOV.U32 R128, RZ, RZ, R57 ;  /* 0x000000ffff807224 */ /* 0x000fe200078e0039 */
[----:B------:R-:W-:Y:S01]  /*3cc0*/  SEL R54, R53, R11, !P3 ;  /* 0x0000000b35367207 */ /* 0x000fe20005800000 */
[----:B------:R-:W-:Y:S01]  /*3cd0*/  @!P5 IMAD.MOV R6, RZ, RZ, -R6 ;  /* 0x000000ffff06d224 */ /* 0x000fe200078e0a06 */
[----:B------:R-:W-:Y:S01]  /*3ce0*/  ISETP.GE.AND P4, PT, R70, RZ, PT ;  /* 0x000000ff4600720c */ /* 0x000fe20003f86270 */
[----:B------:R-:W-:Y:S01]  /*3cf0*/  IMAD R9, R9, UR5, RZ ;  /* 0x0000000509097c24 */ /* 0x000fe2000f8e02ff */
[C---:B------:R-:W-:Y:S01]  /*3d00*/  SEL R55, R53.reuse, R16, !P3 ;  /* 0x0000001035377207 */ /* 0x040fe20005800000 */
[----:B------:R-:W-:Y:S01]  /*3d10*/  @!P1 IMAD.MOV R128, RZ, RZ, -R128 ;  /* 0x000000ffff809224 */ /* 0x000fe200078e0a80 */
[----:B------:R-:W-:Y:S01]  /*3d20*/  SEL R57, R53, R19, !P3 ;  /* 0x0000001335397207 */ /* 0x000fe20005800000 */
[----:B------:R-:W-:Y:S01]  /*3d30*/  IMAD R19, R10, UR5, RZ ;  /* 0x000000050a137c24 */ /* 0x000fe2000f8e02ff */
[----:B------:R-:W-:Y:S01]  /*3d40*/  LEA.HI.X.SX32 R16, R25, UR11, 0x1, P6 ;  /* 0x0000000b19107c11 */ /* 0x000fe2000b0f0eff */
[----:B------:R-:W-:Y:S01]  /*3d50*/  @!P2 IMAD.MOV R77, RZ, RZ, -R77 ;  /* 0x000000ffff4da224 */ /* 0x000fe200078e0a4d */
[C---:B------:R-:W-:Y:S01]  /*3d60*/  SEL R56, R53.reuse, R17, !P3 ;  /* 0x0000001135387207 */ /* 0x040fe20005800000 */
[----:B------:R-:W-:Y:S01]  /*3d70*/  IMAD R25, R18, UR5, RZ ;  /* 0x0000000512197c24 */ /* 0x000fe2000f8e02ff */
[C---:B------:R-:W-:Y:S01]  /*3d80*/  SEL R20, R53.reuse, R20, !P3 ;  /* 0x0000001435147207 */ /* 0x040fe20005800000 */
[----:B------:R-:W-:Y:S01]  /*3d90*/  @!P0 IMAD.MOV R75, RZ, RZ, -R75 ;  /* 0x000000ffff4b8224 */ /* 0x000fe200078e0a4b */
[C---:B------:R-:W-:Y:S01]  /*3da0*/  SEL R58, R53.reuse, R21, !P3 ;  /* 0x00000015353a7207 */ /* 0x040fe20005800000 */
[----:B------:R-:W-:Y:S01]  /*3db0*/  IMAD R21, R54, UR5, RZ ;  /* 0x0000000536157c24 */ /* 0x000fe2000f8e02ff */
[----:B------:R-:W-:Y:S01]  /*3dc0*/  SEL R126, R53, R6, !P3 ;  /* 0x00000006357e7207 */ /* 0x000fe20005800000 */
[----:B------:R-:W-:Y:S01]  /*3dd0*/  IMAD R55, R55, UR5, RZ ;  /* 0x0000000537377c24 */ /* 0x000fe2000f8e02ff */
[----:B------:R-:W-:Y:S01]  /*3de0*/  LEA R4, P1, R5, UR8, 0x1 ;  /* 0x0000000805047c11 */ /* 0x000fe2000f8208ff */
[----:B------:R-:W-:Y:S01]  /*3df0*/  @!P4 IMAD.MOV R73, RZ, RZ, -R73 ;  /* 0x000000ffff49c224 */ /* 0x000fe200078e0a49 */
[-C--:B------:R-:W-:Y:S01]  /*3e00*/  LEA R18, P2, R9, R8.reuse, 0x1 ;  /* 0x0000000809127211 */ /* 0x080fe200078408ff */
[----:B------:R-:W-:Y:S01]  /*3e10*/  IMAD R57, R57, UR5, RZ ;  /* 0x0000000539397c24 */ /* 0x000fe2000f8e02ff */
[----:B------:R-:W-:Y:S01]  /*3e20*/  LEA R6, P0, R7, UR8, 0x1 ;  /* 0x0000000807067c11 */ /* 0x000fe2000f8008ff */
[----:B------:R-:W-:Y:S01]  /*3e30*/  IMAD.SHL.U32 R0, R78, 0x2, RZ ;  /* 0x000000024e007824 */ /* 0x000fe200078e00ff */
[C---:B------:R-:W-:Y:S01]  /*3e40*/  SEL R59, R53.reuse, R23, !P3 ;  /* 0x00000017353b7207 */ /* 0x040fe20005800000 */
[----:B------:R-:W-:Y:S01]  /*3e50*/  IMAD R23, R56, UR5, RZ ;  /* 0x0000000538177c24 */ /* 0x000fe2000f8e02ff */
[----:B------:R-:W-:Y:S01]  /*3e60*/  SEL R60, R53, R27, !P3 ;  /* 0x0000001b353c7207 */ /* 0x000fe20005800000 */
[----:B------:R-:W-:Y:S01]  /*3e70*/  IMAD R27, R20, UR5, RZ ;  /* 0x00000005141b7c24 */ /* 0x000fe2000f8e02ff */
[-C--:B------:R-:W-:Y:S01]  /*3e80*/  LEA R10, P6, R19, R8.reuse, 0x1 ;  /* 0x00000008130a7211 */ /* 0x080fe200078c08ff */
[----:B------:R0:W-:Y:S01]  /*3e90*/  STL [R1+0x108], R18 ;  /* 0x0001081201007387 */ /* 0x0001e20000100800 */
[----:B------:R-:W-:Y:S01]  /*3ea0*/  LEA.HI.X.SX32 R5, R5, UR9, 0x1, P1 ;  /* 0x0000000905057c11 */ /* 0x000fe200088f0eff */
[----:B------:R-:W-:Y:S01]  /*3eb0*/  IMAD R59, R59, UR5, RZ ;  /* 0x000000053b3b7c24 */ /* 0x000fe2000f8e02ff */
[----:B------:R-:W-:Y:S01]  /*3ec0*/  LEA.HI.X.SX32 R7, R7, UR9, 0x1, P0 ;  /* 0x0000000907077c11 */ /* 0x000fe200080f0eff */
[----:B------:R1:W-:Y:S01]  /*3ed0*/  STL [R1+0x110], R10 ;  /* 0x0001100a01007387 */ /* 0x0003e20000100800 */
[----:B------:R-:W-:Y:S01]  /*3ee0*/  LEA R20, P1, R21, R8, 0x1 ;  /* 0x0000000815147211 */ /* 0x000fe200078208ff */
[----:B------:R-:W-:Y:S01]  /*3ef0*/  IMAD R2, R2, 0x80, R0 ;  /* 0x0000008002027824 */ /* 0x000fe200078e0200 */
[C---:B------:R-:W-:Y:S01]  /*3f00*/  SEL R22, R53.reuse, R22, !P3 ;  /* 0x0000001635167207 */ /* 0x040fe20005800000 */
[----:B------:R-:W-:Y:S01]  /*3f10*/  IMAD R141, R126, UR5, RZ ;  /* 0x000000057e8d7c24 */ /* 0x000fe2000f8e02ff */
[----:B------:R-:W-:Y:S01]  /*3f20*/  SEL R24, R53, R24, !P3 ;  /* 0x0000001835187207 */ /* 0x000fe20005800000 */
[----:B------:R2:W-:Y:S01]  /*3f30*/  STL [R1+0x118], R20 ;  /* 0x0001181401007387 */ /* 0x0005e20000100800 */
[----:B0-----:R-:W-:Y:S01]  /*3f40*/  LEA R18, P0, R55, R8, 0x1 ;  /* 0x0000000837127211 */ /* 0x001fe200078008ff */
[----:B------:R-:W-:Y:S01]  /*3f50*/  UIADD3 UR11, UP0, UR20, 0x80, URZ ;  /* 0x00000080140b7890 */ /* 0x000fe2000ff1e03f */
[----:B------:R-:W-:Y:S01]  /*3f60*/  SEL R26, R53, R26, !P3 ;  /* 0x0000001a351a7207 */ /* 0x000fe20005800000 */
[----:B------:R-:W-:Y:S01]  /*3f70*/  UMOV UR8, URZ ;  /* 0x0000003f00087c82 */ /* 0x000fe20008000000 */
[----:B-1----:R-:W-:Y:S01]  /*3f80*/  LEA R10, P5, R23, R8, 0x1 ;  /* 0x00000008170a7211 */ /* 0x002fe200078a08ff */
[----:B------:R0:W-:Y:S01]  /*3f90*/  STL [R1+0x120], R18 ;  /* 0x0001201201007387 */ /* 0x0001e20000100800 */
[C---:B------:R-:W-:Y:S01]  /*3fa0*/  SEL R28, R53.reuse, R28, !P3 ;  /* 0x0000001c351c7207 */ /* 0x040fe20005800000 */
[----:B------:R-:W-:Y:S01]  /*3fb0*/  USHF.L.U32 UR60, UR60, 0x6, URZ ;  /* 0x000000063c3c7899 */ /* 0x000fe2000800063f */
[----:B------:R-:W-:Y:S01]  /*3fc0*/  SEL R61, R53, R29, !P3 ;  /* 0x0000001d353d7207 */ /* 0x000fe20005800000 */
[----:B------:R1:W-:Y:S01]  /*3fd0*/  STL [R1+0x128], R10 ;  /* 0x0001280a01007387 */ /* 0x0003e20000100800 */
[----:B--2---:R-:W-:Y:S01]  /*3fe0*/  LEA R20, P4, R25, R8, 0x1 ;  /* 0x0000000819147211 */ /* 0x004fe200078808ff */
[----:B------:R-:W-:Y:S01]  /*3ff0*/  IMAD R29, R58, UR5, RZ ;  /* 0x000000053a1d7c24 */ /* 0x000fe2000f8e02ff */
[----:B------:R-:W-:Y:S01]  /*4000*/  SEL R30, R53, R30, !P3 ;  /* 0x0000001e351e7207 */ /* 0x000fe20005800000 */
[----:B------:R-:W-:Y:S01]  /*4010*/  IMAD R61, R61, UR5, RZ ;  /* 0x000000053d3d7c24 */ /* 0x000fe2000f8e02ff */
[----:B------:R-:W-:Y:S01]  /*4020*/  SEL R62, R53, R31, !P3 ;  /* 0x0000001f353e7207 */ /* 0x000fe20005800000 */
[----:B------:R-:W-:Y:S01]  /*4030*/  STL [R1+0x130], R20 ;  /* 0x0001301401007387 */ /* 0x000fe20000100800 */
[----:B0-----:R-:W-:Y:S01]  /*4040*/  LEA.HI.X.SX32 R18, R9, R16, 0x1, P2 ;  /* 0x0000001009127211 */ /* 0x001fe200010f0eff */
[----:B------:R-:W-:Y:S01]  /*4050*/  IMAD R31, R22, UR5, RZ ;  /* 0x00000005161f7c24 */ /* 0x000fe2000f8e02ff */
[C---:B------:R-:W-:Y:S01]  /*4060*/  SEL R32, R53.reuse, R32, !P3 ;  /* 0x0000002035207207 */ /* 0x040fe20005800000 */
[----:B------:R-:W-:Y:S01]  /*4070*/  UIADD3.X UR12, UR8, 0x40000040, URZ, UP0, !UPT ;  /* 0x40000040080c7890 */ /* 0x000fe200087fe43f */
[C---:B------:R-:W-:Y:S01]  /*4080*/  SEL R63, R53.reuse, R33, !P3 ;  /* 0x00000021353f7207 */ /* 0x040fe20005800000 */
[----:B------:R0:W-:Y:S01]  /*4090*/  STL [R1+0x104], R18 ;  /* 0x0001041201007387 */ /* 0x0001e20000100800 */
[C---:B------:R-:W-:Y:S01]  /*40a0*/  SEL R34, R53.reuse, R34, !P3 ;  /* 0x0000002235227207 */ /* 0x040fe20005800000 */
[----:B------:R-:W-:Y:S01]  /*40b0*/  IMAD R33, R24, UR5, RZ ;  /* 0x0000000518217c24 */ /* 0x000fe2000f8e02ff */
[C---:B------:R-:W-:Y:S01]  /*40c0*/  SEL R64, R53.reuse, R35, !P3 ;  /* 0x0000002335407207 */ /* 0x040fe20005800000 */
[----:B------:R-:W-:Y:S01]  /*40d0*/  IMAD R35, R26, UR5, RZ ;  /* 0x000000051a237c24 */ /* 0x000fe2000f8e02ff */
[----:B------:R-:W-:Y:S01]  /*40e0*/  SEL R36, R53, R36, !P3 ;  /* 0x0000002435247207 */ /* 0x000fe20005800000 */
[----:B------:R-:W-:Y:S01]  /*40f0*/  IMAD R63, R63, UR5, RZ ;  /* 0x000000053f3f7c24 */ /* 0x000fe2000f8e02ff */
[C---:B------:R-:W-:Y:S01]  /*4100*/  SEL R65, R53.reuse, R37, !P3 ;  /* 0x0000002535417207 */ /* 0x040fe20005800000 */
[----:B------:R-:W-:Y:S01]  /*4110*/  IMAD R37, R60, UR5, RZ ;  /* 0x000000053c257c24 */ /* 0x000fe2000f8e02ff */
[C---:B------:R-:W-:Y:S01]  /*4120*/  SEL R38, R53.reuse, R38, !P3 ;  /* 0x0000002635267207 */ /* 0x040fe20005800000 */
[----:B------:R-:W-:Y:S01]  /*4130*/  UMOV UR9, URZ ;  /* 0x0000003f00097c82 */ /* 0x000fe20008000000 */
[C---:B------:R-:W-:Y:S01]  /*4140*/  SEL R66, R53.reuse, R39, !P3 ;  /* 0x0000002735427207 */ /* 0x040fe20005800000 */
[----:B------:R-:W-:Y:S01]  /*4150*/  IMAD R39, R28, UR5, RZ ;  /* 0x000000051c277c24 */ /* 0x000fe2000f8e02ff */
[----:B------:R-:W-:Y:S01]  /*4160*/  SEL R40, R53, R40, !P3 ;  /* 0x0000002835287207 */ /* 0x000fe20005800000 */
[----:B------:R-:W-:Y:S01]  /*4170*/  IMAD R65, R65, UR5, RZ ;  /* 0x0000000541417c24 */ /* 0x000fe2000f8e02ff */
[C---:B------:R-:W-:Y:S01]  /*4180*/  SEL R68, R53.reuse, R41, !P3 ;  /* 0x0000002935447207 */ /* 0x040fe20005800000 */
[----:B------:R-:W-:Y:S01]  /*4190*/  IMAD R41, R30, UR5, RZ ;  /* 0x000000051e297c24 */ /* 0x000fe2000f8e02ff */
[C---:B------:R-:W-:Y:S01]  /*41a0*/  SEL R42, R53.reuse, R42, !P3 ;  /* 0x0000002a352a7207 */ /* 0x040fe20005800000 */
[----:B------:R-:W-:Y:S01]  /*41b0*/  USHF.R.S32.HI UR10, URZ, 0x1f, UR60 ;  /* 0x0000001f3f0a7899 */ /* 0x000fe2000801143c */
[C---:B------:R-:W-:Y:S01]  /*41c0*/  SEL R70, R53.reuse, R43, !P3 ;  /* 0x0000002b35467207 */ /* 0x040fe20005800000 */
[----:B------:R-:W-:Y:S01]  /*41d0*/  IMAD R43, R62, UR5, RZ ;  /* 0x000000053e2b7c24 */ /* 0x000fe2000f8e02ff */
[C---:B------:R-:W-:Y:S01]  /*41e0*/  SEL R44, R53.reuse, R44, !P3 ;  /* 0x0000002c352c7207 */ /* 0x040fe20005800000 */
[----:B------:R-:W-:Y:S01]  /*41f0*/  UMOV UR8, UR11 ;  /* 0x0000000b00087c82 */ /* 0x000fe20008000000 */
[C---:B------:R-:W-:Y:S01]  /*4200*/  SEL R72, R53.reuse, R45, !P3 ;  /* 0x0000002d35487207 */ /* 0x040fe20005800000 */
[----:B------:R-:W-:Y:S01]  /*4210*/  IMAD R45, R32, UR5, RZ ;  /* 0x00000005202d7c24 */ /* 0x000fe2000f8e02ff */
[----:B------:R-:W-:-:S02]  /*4220*/  SEL R46, R53, R46, !P3 ;  /* 0x0000002e352e7207 */ /* 0x000fc40005800000 */
[C---:B------:R-:W-:Y:S01]  /*4230*/  SEL R74, R53.reuse, R47, !P3 ;  /* 0x0000002f354a7207 */ /* 0x040fe20005800000 */
[----:B------:R-:W-:Y:S01]  /*4240*/  IMAD R47, R34, UR5, RZ ;  /* 0x00000005222f7c24 */ /* 0x000fe2000f8e02ff */
        /* <DEDUP_REMOVED lines=56> */
[----:B------:R-:W-:Y:S01]  /*45d0*/  SEL R128, R53, R128, !P3 ;  /* 0x0000008035807207 */ /* 0x000fe20005800000 */
[----:B------:R-:W-:Y:S01]  /*45e0*/  IMAD R53, R38, UR5, RZ ;  /* 0x0000000526357c24 */ /* 0x000fe2000f8e02ff */
[----:B-1----:R-:W-:Y:S01]  /*45f0*/  LEA R10, P3, R57, R8, 0x1 ;  /* 0x00000008390a7211 */ /* 0x002fe200078608ff */
[----:B------:R-:W-:Y:S01]  /*4600*/  IMAD R119, R104, UR5, RZ ;  /* 0x0000000568777c24 */ /* 0x000fe2000f8e02ff */
[----:B------:R-:W-:Y:S01]  /*4610*/  LEA.HI.X.SX32 R9, R19, R16, 0x1, P6 ;  /* 0x0000001013097211 */ /* 0x000fe200030f0eff */
[----:B------:R-:W-:Y:S01]  /*4620*/  IMAD R121, R106, UR5, RZ ;  /* 0x000000056a797c24 */ /* 0x000fe2000f8e02ff */
[----:B0-----:R-:W-:Y:S01]  /*4630*/  LEA R18, P2, R27, R8, 0x1 ;  /* 0x000000081b127211 */ /* 0x001fe200078408ff */
[----:B------:R0:W-:Y:S01]  /*4640*/  STL [R1+0x138], R10 ;  /* 0x0001380a01007387 */ /* 0x0001e20000100800 */
[----:B------:R-:W-:Y:S01]  /*4650*/  IMAD R123, R108, UR5, RZ ;  /* 0x000000056c7b7c24 */ /* 0x000fe2000f8e02ff */
[----:B------:R-:W-:Y:S01]  /*4660*/  LOP3.LUT R3, R0, 0x90, R3, 0x78, !PT ;  /* 0x0000009000037812 */ /* 0x000fe200078e7803 */
[----:B------:R-:W-:Y:S01]  /*4670*/  IMAD R125, R110, UR5, RZ ;  /* 0x000000056e7d7c24 */ /* 0x000fe2000f8e02ff */
[----:B------:R1:W-:Y:S01]  /*4680*/  STL [R1+0x10c], R9 ;  /* 0x00010c0901007387 */ /* 0x0003e20000100800 */
[----:B------:R-:W-:Y:S01]  /*4690*/  IMAD R127, R112, UR5, RZ ;  /* 0x00000005707f7c24 */ /* 0x000fe2000f8e02ff */
[----:B------:R-:W2:Y:S01]  /*46a0*/  LDC R0, c[0x0][0x238] ;  /* 0x00008e00ff007b82 */ /* 0x000ea20000000800 */
[----:B------:R-:W-:Y:S01]  /*46b0*/  IMAD R129, R114, UR5, RZ ;  /* 0x0000000572817c24 */ /* 0x000fe2000f8e02ff */
[----:B------:R3:W-:Y:S01]  /*46c0*/  STL [R1+0x140], R18 ;  /* 0x0001401201007387 */ /* 0x0007e20000100800 */
[----:B------:R-:W-:Y:S01]  /*46d0*/  IMAD R131, R116, UR5, RZ ;  /* 0x0000000574837c24 */ /* 0x000fe2000f8e02ff */
[----:B0-----:R-:W-:Y:S01]  /*46e0*/  LEA.HI.X.SX32 R10, R21, R16, 0x1, P1 ;  /* 0x00000010150a7211 */ /* 0x001fe200008f0eff */
[----:B------:R-:W-:-:S02]  /*46f0*/  IMAD R133, R118, UR5, RZ ;  /* 0x0000000576857c24 */ /* 0x000fc4000f8e02ff */
[----:B------:R-:W-:Y:S01]  /*4700*/  IMAD R135, R120, UR5, RZ ;  /* 0x0000000578877c24 */ /* 0x000fe2000f8e02ff */
[----:B-1----:R-:W-:Y:S01]  /*4710*/  LEA R9, P1, R29, R8, 0x1 ;  /* 0x000000081d097211 */ /* 0x002fe200078208ff */
[----:B------:R0:W-:Y:S01]  /*4720*/  STL [R1+0x114], R10 ;  /* 0x0001140a01007387 */ /* 0x0001e20000100800 */
[----:B------:R-:W-:Y:S01]  /*4730*/  IMAD R137, R122, UR5, RZ ;  /* 0x000000057a897c24 */ /* 0x000fe2000f8e02ff */
[----:B---3--:R-:W-:Y:S02]  /*4740*/  LEA.HI.X.SX32 R18, R55, R16, 0x1, P0 ;  /* 0x0000001037127211 */ /* 0x008fe400000f0eff */
[----:B------:R1:W-:Y:S01]  /*4750*/  STL [R1+0x148], R9 ;  /* 0x0001480901007387 */ /* 0x0003e20000100800 */
[----:B------:R-:W-:Y:S01]  /*4760*/  IMAD R139, R124, UR5, RZ ;  /* 0x000000057c8b7c24 */ /* 0x000fe2000f8e02ff */
[----:B------:R-:W-:Y:S01]  /*4770*/  CS2R R54, SRZ ;  /* 0x0000000000367805 */ /* 0x000fe2000001ff00 */
[----:B------:R-:W-:Y:S01]  /*4780*/  IMAD R143, R128, UR5, RZ ;  /* 0x00000005808f7c24 */ /* 0x000fe2000f8e02ff */
[----:B------:R3:W-:Y:S01]  /*4790*/  STL [R1+0x11c], R18 ;  /* 0x00011c1201007387 */ /* 0x0007e20000100800 */
[----:B------:R-:W-:Y:S01]  /*47a0*/  UIADD3 UR5, UR4, 0x8000, URZ ;  /* 0x0000800004057890 */ /* 0x000fe2000fffe03f */
[----:B0-----:R-:W-:-:S03]  /*47b0*/  LEA R10, P0, R31, R8, 0x1 ;  /* 0x000000081f0a7211 */ /* 0x001fc600078008ff */
[----:B------:R-:W-:Y:S01]  /*47c0*/  USHF.R.U32.HI UR5, URZ, 0x4, UR5 ;  /* 0x000000043f057899 */ /* 0x000fe20008011605 */
[----:B-1----:R-:W-:Y:S01]  /*47d0*/  LEA.HI.X.SX32 R9, R23, R16, 0x1, P5 ;  /* 0x0000001017097211 */ /* 0x002fe200028f0eff */
[----:B------:R0:W-:Y:S01]  /*47e0*/  STL [R1+0x150], R10 ;  /* 0x0001500a01007387 */ /* 0x0001e20000100800 */
[C---:B--2---:R-:W-:Y:S01]  /*47f0*/  IMAD R11, R0.reuse, 0x3f, RZ ;  /* 0x0000003f000b7824 */ /* 0x044fe200078e02ff */
[----:B------:R-:W-:Y:S01]  /*4800*/  USGXT.U32 UR22, UR5, 0xe ;  /* 0x0000000e0516789a */ /* 0x000fe20008000000 */
[----:B---3--:R-:W-:Y:S01]  /*4810*/  LEA R18, P5, R59, R8, 0x1 ;  /* 0x000000083b127211 */ /* 0x008fe200078a08ff */
[----:B------:R1:W-:Y:S01]  /*4820*/  STL [R1+0x124], R9 ;  /* 0x0001240901007387 */ /* 0x0003e20000100800 */
[C---:B------:R-:W-:Y:S01]  /*4830*/  IMAD R17, R0.reuse, 0x3e, RZ ;  /* 0x0000003e00117824 */ /* 0x040fe200078e02ff */
[----:B------:R-:W-:Y:S01]  /*4840*/  UIADD3 UR14, UP0, UR22, 0x2, URZ ;  /* 0x00000002160e7890 */ /* 0x000fe2000ff1e03f */
[C---:B------:R-:W-:Y:S01]  /*4850*/  IMAD R19, R0.reuse, 0x3d, RZ ;  /* 0x0000003d00137824 */ /* 0x040fe200078e02ff */
[----:B------:R2:W-:Y:S01]  /*4860*/  STL [R1+0x158], R18 ;  /* 0x0001581201007387 */ /* 0x0005e20000100800 */
[----:B------:R-:W-:Y:S01]  /*4870*/  IMAD R21, R0, 0x3c, RZ ;  /* 0x0000003c00157824 */ /* 0x000fe200078e02ff */
[----:B0-----:R-:W-:Y:S01]  /*4880*/  LEA.HI.X.SX32 R10, R25, R16, 0x1, P4 ;  /* 0x00000010190a7211 */ /* 0x001fe200020f0eff */
[----:B------:R-:W-:Y:S01]  /*4890*/  UIADD3.X UR15, UR9, 0x40000040, URZ, UP0, !UPT ;  /* 0x40000040090f7890 */ /* 0x000fe200087fe43f */
[----:B------:R-:W-:Y:S01]  /*48a0*/  CS2R R24, SRZ ;  /* 0x0000000000187805 */ /* 0x000fe2000001ff00 */
[----:B------:R-:W-:Y:S01]  /*48b0*/  USHF.L.U32 UR5, UR60, 0x1, URZ ;  /* 0x000000013c057899 */ /* 0x000fe2000800063f */
[----:B-1----:R-:W-:Y:S01]  /*48c0*/  LEA R9, P4, R33, R8, 0x1 ;  /* 0x0000000821097211 */ /* 0x002fe200078808ff */
[----:B------:R0:W-:Y:S01]  /*48d0*/  STL [R1+0x12c], R10 ;  /* 0x00012c0a01007387 */ /* 0x0001e20000100800 */
[----:B------:R-:W-:Y:S01]  /*48e0*/  UMOV UR9, UR12 ;  /* 0x0000000c00097c82 */ /* 0x000fe20008000000 */
[----:B------:R-:W-:Y:S01]  /*48f0*/  USHF.L.U64.HI UR60, UR60, 0x1, UR10 ;  /* 0x000000013c3c7899 */ /* 0x000fe2000801020a */
[----:B--2---:R-:W-:Y:S01]  /*4900*/  LEA.HI.X.SX32 R18, R57, R16, 0x1, P3 ;  /* 0x0000001039127211 */ /* 0x004fe200018f0eff */
[----:B------:R1:W-:Y:S01]  /*4910*/  STL [R1+0x160], R9 ;  /* 0x0001600901007387 */ /* 0x0003e20000100800 */
[----:B------:R-:W-:Y:S01]  /*4920*/  UIADD3.64 UR10, UR8, 0x180, URZ ;  /* 0x00000180080a7897 */ /* 0x000fe2000fffe03f */
[----:B------:R-:W-:Y:S01]  /*4930*/  CS2R R56, SRZ ;  /* 0x0000000000387805 */ /* 0x000fe2000001ff00 */
[----:B------:R-:W-:Y:S01]  /*4940*/  UIADD3.64 UR10, UR8, 0x280, URZ ;  /* 0x00000280080a7897 */ /* 0x000fe2000fffe03f */
[----:B------:R2:W-:Y:S01]  /*4950*/  STL [R1+0x134], R18 ;  /* 0x0001341201007387 */ /* 0x0005e20000100800 */
[----:B------:R-:W-:Y:S01]  /*4960*/  UIADD3.64 UR18, UR8, 0x200, URZ ;  /* 0x0000020008127897 */ /* 0x000fe2000fffe03f */
[----:B0-----:R-:W-:Y:S01]  /*4970*/  LEA R10, P3, R35, R8, 0x1 ;  /* 0x00000008230a7211 */ /* 0x001fe200078608ff */
[----:B------:R-:W-:-:S02]  /*4980*/  UIADD3.64 UR12, UR8, 0x80, URZ ;  /* 0x00000080080c7897 */ /* 0x000fc4000fffe03f */
[----:B------:R-:W-:Y:S01]  /*4990*/  UIADD3.64 UR16, UR8, 0x100, URZ ;  /* 0x0000010008107897 */ /* 0x000fe2000fffe03f */
[----:B-1----:R-:W-:Y:S01]  /*49a0*/  LEA.HI.X.SX32 R9, R27, R16, 0x1, P2 ;  /* 0x000000101b097211 */ /* 0x002fe200010f0eff */
[----:B------:R0:W-:Y:S01]  /*49b0*/  STL [R1+0x168], R10 ;  /* 0x0001680a01007387 */ /* 0x0001e20000100800 */
[----:B------:R-:W-:Y:S01]  /*49c0*/  CS2R R26, SRZ ;  /* 0x00000000001a7805 */ /* 0x000fe2000001ff00 */
[----:B------:R-:W-:Y:S01]  /*49d0*/  UMOV UR10, UR14 ;  /* 0x0000000e000a7c82 */ /* 0x000fe20008000000 */
[----:B--2---:R-:W-:Y:S01]  /*49e0*/  LEA R18, P2, R37, R8, 0x1 ;  /* 0x0000000825127211 */ /* 0x004fe200078408ff */
[----:B------:R1:W-:Y:S01]  /*49f0*/  STL [R1+0x13c], R9 ;  /* 0x00013c0901007387 */ /* 0x0003e20000100800 */
[----:B------:R-:W-:Y:S01]  /*4a00*/  UMOV UR11, UR15 ;  /* 0x0000000f000b7c82 */ /* 0x000fe20008000000 */
[----:B------:R-:W-:Y:S02]  /*4a10*/  UIADD3.64 UR24, UR8, 0x300, URZ ;  /* 0x0000030008187897 */ /* 0x000fe4000fffe03f */
[----:B------:R2:W-:Y:S01]  /*4a20*/  STL [R1+0x170], R18 ;  /* 0x0001701201007387 */ /* 0x0005e20000100800 */
[----:B------:R-:W-:Y:S01]  /*4a30*/  UIADD3.64 UR28, UR8, 0x380, URZ ;  /* 0x00000380081c7897 */ /* 0x000fe2000fffe03f */
[----:B0-----:R-:W-:-:S02]  /*4a40*/  LEA.HI.X.SX32 R10, R29, R16, 0x1, P1 ;  /* 0x000000101d0a7211 */ /* 0x001fc400008f0eff */
[----:B------:R-:W-:Y:S01]  /*4a50*/  CS2R R28, SRZ ;  /* 0x00000000001c7805 */ /* 0x000fe2000001ff00 */
[----:B------:R-:W-:Y:S01]  /*4a60*/  UIADD3.64 UR32, UR8, 0x400, URZ ;  /* 0x0000040008207897 */ /* 0x000fe2000fffe03f */
[----:B-1----:R-:W-:Y:S01]  /*4a70*/  LEA R9, P1, R39, R8, 0x1 ;  /* 0x0000000827097211 */ /* 0x002fe200078208ff */
[----:B------:R0:W-:Y:S01]  /*4a80*/  STL [R1+0x144], R10 ;  /* 0x0001440a01007387 */ /* 0x0001e20000100800 */
[----:B------:R-:W-:Y:S01]  /*4a90*/  UIADD3.64 UR36, UR8, 0x480, URZ ;  /* 0x0000048008247897 */ /* 0x000fe2000fffe03f */
[----:B--2---:R-:W-:Y:S02]  /*4aa0*/  LEA.HI.X.SX32 R18, R31, R16, 0x1, P0 ;  /* 0x000000101f127211 */ /* 0x004fe400000f0eff */
[----:B------:R1:W-:Y:S01]  /*4ab0*/  STL [R1+0x178], R9 ;  /* 0x0001780901007387 */ /* 0x0003e20000100800 */
[----:B------:R-:W-:Y:S01]  /*4ac0*/  CS2R R30, SRZ ;  /* 0x00000000001e7805 */ /* 0x000fe2000001ff00 */
[----:B------:R-:W-:Y:S02]  /*4ad0*/  UIADD3.64 UR40, UR8, 0x500, URZ ;  /* 0x0000050008287897 */ /* 0x000fe4000fffe03f */
        /* <DEDUP_REMOVED lines=8> */
[----:B------:R-:W-:Y:S01]  /*4b60*/  UIADD3.64 UR56, UR8, 0x700, URZ ;  /* 0x0000070008387897 */ /* 0x000fe2000fffe03f */
[----:B--2---:R-:W-:Y:S01]  /*4b70*/  LEA R18, P5, R41, R8, 0x1 ;  /* 0x0000000829127211 */ /* 0x004fe200078a08ff */
[----:B------:R1:W-:Y:S01]  /*4b80*/  STL [R1+0x154], R9 ;  /* 0x0001540901007387 */ /* 0x0003e20000100800 */
[----:B------:R-:W-:Y:S02]  /*4b90*/  UIADD3.64 UR14, UR10, 0x2, URZ ;  /* 0x000000020a0e7897 */ /* 0x000fe4000fffe03f */
[----:B------:R-:W-:Y:S01]  /*4ba0*/  UIADD3.64 UR18, UR10, 0x4, URZ ;  /* 0x000000040a127897 */ /* 0x000fe2000fffe03f */
[----:B------:R2:W-:Y:S01]  /*4bb0*/  STL [R1+0x188], R18 ;  /* 0x0001881201007387 */ /* 0x0005e20000100800 */
[----:B0-----:R-:W-:-:S02]  /*4bc0*/  LEA.HI.X.SX32 R10, R33, R16, 0x1, P4 ;  /* 0x00000010210a7211 */ /* 0x001fc400020f0eff */
[----:B------:R-:W-:Y:S02]  /*4bd0*/  CS2R R32, SRZ ;  /* 0x0000000000207805 */ /* 0x000fe4000001ff00 */
[----:B-1----:R-:W-:Y:S01]  /*4be0*/  LEA R9, P4, R43, R8, 0x1 ;  /* 0x000000082b097211 */ /* 0x002fe200078808ff */
[----:B------:R0:W-:Y:S01]  /*4bf0*/  STL [R1+0x15c], R10 ;  /* 0x00015c0a01007387 */ /* 0x0001e20000100800 */
[----:B--2---:R-:W-:-:S03]  /*4c00*/  LEA.HI.X.SX32 R18, R35, R16, 0x1, P3 ;  /* 0x0000001023127211 */ /* 0x004fc600018f0eff */
[----:B------:R1:W-:Y:S01]  /*4c10*/  STL [R1+0x190], R9 ;  /* 0x0001900901007387 */ /* 0x0003e20000100800 */
[----:B------:R-:W-:-:S03]  /*4c20*/  CS2R R34, SRZ ;  /* 0x0000000000227805 */ /* 0x000fc6000001ff00 */
[----:B------:R2:W-:Y:S01]  /*4c30*/  STL [R1+0x164], R18 ;  /* 0x0001641201007387 */ /* 0x0005e20000100800 */
[----:B0-----:R-:W-:Y:S02]  /*4c40*/  LEA R10, P3, R45, R8, 0x1 ;  /* 0x000000082d0a7211 */ /* 0x001fe400078608ff */
[----:B-1----:R-:W-:-:S03]  /*4c50*/  LEA.HI.X.SX32 R9, R37, R16, 0x1, P2 ;  /* 0x0000001025097211 */ /* 0x002fc600010f0eff */
[----:B------:R0:W-:Y:S01]  /*4c60*/  STL [R1+0x198], R10 ;  /* 0x0001980a01007387 */ /* 0x0001e20000100800 */
[----:B------:R-:W-:Y:S02]  /*4c70*/  CS2R R36, SRZ ;  /* 0x0000000000247805 */ /* 0x000fe4000001ff00 */
[----:B--2---:R-:W-:Y:S01]  /*4c80*/  LEA R18, P2, R63, R8, 0x1 ;  /* 0x000000083f127211 */ /* 0x004fe200078408ff */
[----:B------:R1:W-:Y:S04]  /*4c90*/  STL [R1+0x16c], R9 ;  /* 0x00016c0901007387 */ /* 0x0003e80000100800 */
[----:B------:R2:W-:Y:S01]  /*4ca0*/  STL [R1+0x1a0], R18 ;  /* 0x0001a01201007387 */ /* 0x0005e20000100800 */
[----:B0-----:R-:W-:Y:S02]  /*4cb0*/  LEA.HI.X.SX32 R10, R39, R16, 0x1, P1 ;  /* 0x00000010270a7211 */ /* 0x001fe400008f0eff */
[----:B------:R-:W-:-:S02]  /*4cc0*/  CS2R R38, SRZ ;  /* 0x0000000000267805 */ /* 0x000fc4000001ff00 */
        /* <DEDUP_REMOVED lines=217> */
[-C--:B------:R-:W-:Y:S02]  /*5a60*/  LEA.HI.X.SX32 R8, R135, R16.reuse, 0x1, P4 ;  /* 0x0000001087087211 */ /* 0x080fe400020f0eff */
[----:B------:R-:W-:Y:S02]  /*5a70*/  CS2R R134, SRZ ;  /* 0x0000000000867805 */ /* 0x000fe4000001ff00 */
[-C--:B-1----:R-:W-:Y:S01]  /*5a80*/  LEA.HI.X.SX32 R9, R133, R16.reuse, 0x1, P5 ;  /* 0x0000001085097211 */ /* 0x082fe200028f0eff */
[----:B------:R0:W-:Y:S01]  /*5a90*/  STL [R1+0x304], R10 ;  /* 0x0003040a01007387 */ /* 0x0001e20000100800 */
[----:B------:R-:W-:Y:S02]  /*5aa0*/  CS2R R132, SRZ ;  /* 0x0000000000847805 */ /* 0x000fe4000001ff00 */
[----:B--2---:R-:W-:Y:S01]  /*5ab0*/  LEA.HI.X.SX32 R18, R137, R16, 0x1, P3 ;  /* 0x0000001089127211 */ /* 0x004fe200018f0eff */
[----:B------:R-:W-:Y:S01]  /*5ac0*/  STL [R1+0x2d8], R9 ;  /* 0x0002d80901007387 */ /* 0x000fe20000100800 */
[----:B------:R-:W-:-:S03]  /*5ad0*/  CS2R R136, SRZ ;  /* 0x0000000000887805 */ /* 0x000fc6000001ff00 */
[----:B------:R1:W-:Y:S01]  /*5ae0*/  STL [R1+0x2e0], R8 ;  /* 0x0002e00801007387 */ /* 0x0003e20000100800 */
[-C--:B0-----:R-:W-:Y:S02]  /*5af0*/  LEA.HI.X.SX32 R10, R139, R16.reuse, 0x1, P2 ;  /* 0x000000108b0a7211 */ /* 0x081fe400010f0eff */
[----:B------:R-:W-:Y:S01]  /*5b00*/  CS2R R138, SRZ ;  /* 0x00000000008a7805 */ /* 0x000fe2000001ff00 */
[----:B------:R0:W-:Y:S04]  /*5b10*/  STL [R1+0x2e8], R18 ;  /* 0x0002e81201007387 */ /* 0x0001e80000100800 */
[----:B------:R2:W-:Y:S01]  /*5b20*/  STL [R1+0x2f0], R10 ;  /* 0x0002f00a01007387 */ /* 0x0005e20000100800 */
[----:B-1----:R-:W-:Y:S01]  /*5b30*/  IMAD.WIDE R8, R11, 0x2, R4 ;  /* 0x000000020b087825 */ /* 0x002fe200078e0204 */
[----:B0-----:R-:W-:-:S02]  /*5b40*/  LEA.HI.X.SX32 R18, R141, R16, 0x1, P1 ;  /* 0x000000108d127211 */ /* 0x001fc400008f0eff */
[----:B------:R-:W-:Y:S02]  /*5b50*/  CS2R R140, SRZ ;  /* 0x00000000008c7805 */ /* 0x000fe4000001ff00 */
[----:B------:R-:W-:Y:S02]  /*5b60*/  LEA.HI.X.SX32 R16, R143, R16, 0x1, P0 ;  /* 0x000000108f107211 */ /* 0x000fe400000f0eff */
[----:B------:R-:W-:Y:S01]  /*5b70*/  CS2R R142, SRZ ;  /* 0x00000000008e7805 */ /* 0x000fe2000001ff00 */
[----:B--2---:R-:W-:Y:S01]  /*5b80*/  IMAD.WIDE R10, R11, 0x2, R6 ;  /* 0x000000020b0a7825 */ /* 0x004fe200078e0206 */
[----:B------:R0:W-:Y:S04]  /*5b90*/  STL [R1+0x2f8], R18 ;  /* 0x0002f81201007387 */ /* 0x0001e80000100800 */
[----:B------:R-:W-:Y:S04]  /*5ba0*/  STL [R1+0x30c], R8 ;  /* 0x00030c0801007387 */ /* 0x000fe80000100800 */
[----:B------:R-:W-:Y:S01]  /*5bb0*/  STL [R1+0x300], R16 ;  /* 0x0003001001007387 */ /* 0x000fe20000100800 */
[----:B0-----:R-:W-:-:S03]  /*5bc0*/  IMAD R18, R0, 0x24, RZ ;  /* 0x0000002400127824 */ /* 0x001fc600078e02ff */
[----:B------:R0:W-:Y:S04]  /*5bd0*/  STL [R1+0x308], R9 ;  /* 0x0003080901007387 */ /* 0x0001e80000100800 */
[----:B------:R-:W-:Y:S04]  /*5be0*/  STL [R1+0x314], R10 ;  /* 0x0003140a01007387 */ /* 0x000fe80000100800 */
[----:B------:R1:W-:Y:S01]  /*5bf0*/  STL [R1+0x310], R11 ;  /* 0x0003100b01007387 */ /* 0x0003e20000100800 */
[----:B0-----:R-:W-:-:S05]  /*5c00*/  IMAD.WIDE R8, R17, 0x2, R4 ;  /* 0x0000000211087825 */ /* 0x001fca00078e0204 */
[----:B------:R-:W-:Y:S01]  /*5c10*/  STL [R1+0x31c], R8 ;  /* 0x00031c0801007387 */ /* 0x000fe20000100800 */
[----:B-1----:R-:W-:-:S03]  /*5c20*/  IMAD.WIDE R10, R17, 0x2, R6 ;  /* 0x00000002110a7825 */ /* 0x002fc600078e0206 */
[----:B------:R0:W-:Y:S01]  /*5c30*/  STL [R1+0x318], R9 ;  /* 0x0003180901007387 */ /* 0x0001e20000100800 */
[----:B------:R-:W-:-:S03]  /*5c40*/  IMAD.WIDE R16, R19, 0x2, R6 ;  /* 0x0000000213107825 */ /* 0x000fc600078e0206 */
[----:B------:R-:W-:Y:S04]  /*5c50*/  STL [R1+0x324], R10 ;  /* 0x0003240a01007387 */ /* 0x000fe80000100800 */
[----:B------:R1:W-:Y:S01]  /*5c60*/  STL [R1+0x320], R11 ;  /* 0x0003200b01007387 */ /* 0x0003e20000100800 */
[----:B0-----:R-:W-:-:S04]  /*5c70*/  IMAD.WIDE R8, R19, 0x2, R4 ;  /* 0x0000000213087825 */ /* 0x001fc800078e0204 */
[----:B------:R-:W-:Y:S01]  /*5c80*/  IMAD R19, R0, 0x3a, RZ ;  /* 0x0000003a00137824 */ /* 0x000fe200078e02ff */
[----:B------:R-:W-:Y:S01]  /*5c90*/  STL [R1+0x32c], R8 ;  /* 0x00032c0801007387 */ /* 0x000fe20000100800 */
[----:B-1----:R-:W-:-:S03]  /*5ca0*/  IMAD.WIDE R10, R21, 0x2, R6 ;  /* 0x00000002150a7825 */ /* 0x002fc600078e0206 */
[----:B------:R0:W-:Y:S04]  /*5cb0*/  STL [R1+0x328], R9 ;  /* 0x0003280901007387 */ /* 0x0001e80000100800 */
[----:B------:R-:W-:Y:S04]  /*5cc0*/  STL [R1+0x334], R16 ;  /* 0x0003341001007387 */ /* 0x000fe80000100800 */
[----:B------:R1:W-:Y:S01]  /*5cd0*/  STL [R1+0x330], R17 ;  /* 0x0003301101007387 */ /* 0x0003e20000100800 */
[----:B0-----:R-:W-:-:S05]  /*5ce0*/  IMAD.WIDE R8, R21, 0x2, R4 ;  /* 0x0000000215087825 */ /* 0x001fca00078e0204 */
[----:B------:R-:W-:Y:S01]  /*5cf0*/  STL [R1+0x33c], R8 ;  /* 0x00033c0801007387 */ /* 0x000fe20000100800 */
[----:B-1----:R-:W-:-:S03]  /*5d00*/  IMAD R17, R0, 0x3b, RZ ;  /* 0x0000003b00117824 */ /* 0x002fc600078e02ff */
[----:B------:R0:W-:Y:S04]  /*5d10*/  STL [R1+0x338], R9 ;  /* 0x0003380901007387 */ /* 0x0001e80000100800 */
[----:B------:R-:W-:Y:S04]  /*5d20*/  STL [R1+0x344], R10 ;  /* 0x0003440a01007387 */ /* 0x000fe80000100800 */
[----:B------:R1:W-:Y:S01]  /*5d30*/  STL [R1+0x340], R11 ;  /* 0x0003400b01007387 */ /* 0x0003e20000100800 */
[----:B0-----:R-:W-:-:S04]  /*5d40*/  IMAD.WIDE R8, R17, 0x2, R4 ;  /* 0x0000000211087825 */ /* 0x001fc800078e0204 */
[--C-:B------:R-:W-:Y:S01]  /*5d50*/  IMAD.WIDE R16, R17, 0x2, R6.reuse ;  /* 0x0000000211107825 */ /* 0x100fe200078e0206 */
[----:B------:R-:W-:Y:S03]  /*5d60*/  STL [R1+0x34c], R8 ;  /* 0x00034c0801007387 */ /* 0x000fe60000100800 */
[C---:B-1----:R-:W-:Y:S01]  /*5d70*/  IMAD.WIDE R10, R19.reuse, 0x2, R6 ;  /* 0x00000002130a7825 */ /* 0x042fe200078e0206 */
[----:B------:R0:W-:Y:S04]  /*5d80*/  STL [R1+0x348], R9 ;  /* 0x0003480901007387 */ /* 0x0001e80000100800 */
[----:B------:R-:W-:Y:S04]  /*5d90*/  STL [R1+0x354], R16 ;  /* 0x0003541001007387 */ /* 0x000fe80000100800 */
[----:B------:R1:W-:Y:S01]  /*5da0*/  STL [R1+0x350], R17 ;  /* 0x0003501101007387 */ /* 0x0003e20000100800 */
[----:B0-----:R-:W-:-:S04]  /*5db0*/  IMAD.WIDE R8, R19, 0x2, R4 ;  /* 0x0000000213087825 */ /* 0x001fc800078e0204 */
[C---:B------:R-:W-:Y:S01]  /*5dc0*/  IMAD R19, R0.reuse, 0x38, RZ ;  /* 0x0000003800137824 */ /* 0x040fe200078e02ff */
        /* <DEDUP_REMOVED lines=149> */
[----:B------:R1:W-:Y:S04]  /*6720*/  STL [R1+0x4b4], R16 ;  /* 0x0004b41001007387 */ /* 0x0003e80000100800 */
[----:B------:R-:W-:Y:S01]  /*6730*/  STL [R1+0x4b0], R17 ;  /* 0x0004b01101007387 */ /* 0x000fe20000100800 */
        /* <DEDUP_REMOVED lines=15> */
[C---:B------:R-:W-:Y:S01]  /*6830*/  IMAD.SHL.U32 R18, R0.reuse, 0x20, RZ ;  /* 0x0000002000127824 */ /* 0x040fe200078e00ff */
        /* <DEDUP_REMOVED lines=224> */
[----:B-1----:R-:W-:-:S03]  /*7640*/  IMAD.WIDE R16, R0, 0x2, R4 ;  /* 0x0000000200107825 */ /* 0x002fc600078e0204 */
[----:B------:R0:W-:Y:S04]  /*7650*/  STL [R1+0x6d8], R9 ;  /* 0x0006d80901007387 */ /* 0x0001e80000100800 */
[----:B------:R1:W-:Y:S04]  /*7660*/  STL [R1+0x6e4], R10 ;  /* 0x0006e40a01007387 */ /* 0x0003e80000100800 */
[----:B------:R2:W-:Y:S01]  /*7670*/  STL [R1+0x6e0], R11 ;  /* 0x0006e00b01007387 */ /* 0x0005e20000100800 */
[----:B0-----:R-:W-:-:S03]  /*7680*/  IMAD.WIDE R8, R0, 0x2, R6 ;  /* 0x0000000200087825 */ /* 0x001fc600078e0206 */
[----:B------:R-:W-:Y:S04]  /*7690*/  STL [R1+0x6ec], R16 ;  /* 0x0006ec1001007387 */ /* 0x000fe80000100800 */
[----:B------:R-:W-:Y:S01]  /*76a0*/  STL [R1+0x6e8], R17 ;  /* 0x0006e81101007387 */ /* 0x000fe20000100800 */
[C---:B-1----:R-:W-:Y:S02]  /*76b0*/  LOP3.LUT R10, R2.reuse, 0x30, RZ, 0x3c, !PT ;  /* 0x00000030020a7812 */ /* 0x042fe400078e3cff */
[----:B--2---:R-:W-:Y:S01]  /*76c0*/  LOP3.LUT R11, R2, 0x20, RZ, 0x3c, !PT ;  /* 0x00000020020b7812 */ /* 0x004fe200078e3cff */
[----:B------:R0:W-:Y:S04]  /*76d0*/  STL [R1+0x6f4], R8 ;  /* 0x0006f40801007387 */ /* 0x0001e80000100800 */
[----:B------:R1:W-:Y:S04]  /*76e0*/  STL [R1+0x6f0], R9 ;  /* 0x0006f00901007387 */ /* 0x0003e80000100800 */
[----:B------:R-:W-:Y:S04]  /*76f0*/  STL [R1+0x100], RZ ;  /* 0x000100ff01007387 */ /* 0x000fe80000100800 */
[----:B------:R-:W-:Y:S01]  /*7700*/  STL [R1], RZ ;  /* 0x000000ff01007387 */ /* 0x000fe20000100800 */
[----:B0-----:R-:W-:Y:S01]  /*7710*/  SHF.R.S32.HI R8, RZ, 0x6, R15 ;  /* 0x00000006ff087819 */ /* 0x001fe2000001140f */
[----:B-1----:R-:W-:-:S02]  /*7720*/  IMAD.SHL.U32 R9, R0, 0x40, RZ ;  /* 0x0000004000097824 */ /* 0x002fc400078e00ff */
[----:B------:R-:W-:Y:S03]  /*7730*/  STL [R1+0x4], RZ ;  /* 0x000004ff01007387 */ /* 0x000fe60000100800 */
[----:B------:R-:W-:Y:S01]  /*7740*/  SHF.R.S32.HI R0, RZ, 0x1f, R9 ;  /* 0x0000001fff007819 */ /* 0x000fe20000011409 */
[----:B------:R-:W-:Y:S03]  /*7750*/  STL [R1+0x8], RZ ;  /* 0x000008ff01007387 */ /* 0x000fe60000100800 */
[C---:B------:R-:W-:Y:S01]  /*7760*/  SHF.L.U64.HI R0, R9.reuse, 0x1, R0 ;  /* 0x0000000109007819 */ /* 0x040fe20000010200 */
[----:B------:R-:W-:Y:S01]  /*7770*/  STL [R1+0xc], RZ ;  /* 0x00000cff01007387 */ /* 0x000fe20000100800 */
[----:B------:R-:W-:-:S03]  /*7780*/  IMAD.SHL.U32 R9, R9, 0x2, RZ ;  /* 0x0000000209097824 */ /* 0x000fc600078e00ff */
[----:B------:R-:W-:Y:S04]  /*7790*/  STL [R1+0x10], RZ ;  /* 0x000010ff01007387 */ /* 0x000fe80000100800 */
        /* <DEDUP_REMOVED lines=59> */
[----:B------:R0:W-:Y:S04]  /*7b50*/  STL [R1+0x720], R8 ;  /* 0x0007200801007387 */ /* 0x0001e80000100800 */
[----:B------:R-:W-:Y:S04]  /*7b60*/  STL [R1+0x744], R11 ;  /* 0x0007440b01007387 */ /* 0x000fe80000100800 */
[----:B------:R1:W-:Y:S01]  /*7b70*/  STL [R1+0x740], R10 ;  /* 0x0007400a01007387 */ /* 0x0003e20000100800 */
[----:B0-----:R-:W-:-:S02]  /*7b80*/  LOP3.LUT R8, R2, 0x10, RZ, 0x3c, !PT ;  /* 0x0000001002087812 */ /* 0x001fc400078e3cff */
[C---:B------:R-:W-:Y:S02]  /*7b90*/  LOP3.LUT R8, R2.reuse, 0x40, RZ, 0x3c, !PT ;  /* 0x0000004002087812 */ /* 0x040fe400078e3cff */
[C---:B------:R-:W-:Y:S02]  /*7ba0*/  LOP3.LUT R8, R2.reuse, 0x70, RZ, 0x3c, !PT ;  /* 0x0000007002087812 */ /* 0x040fe400078e3cff */
[C---:B------:R-:W-:Y:S02]  /*7bb0*/  LOP3.LUT R8, R3.reuse, 0x60, RZ, 0x3c, !PT ;  /* 0x0000006003087812 */ /* 0x040fe400078e3cff */
[C---:B-1----:R-:W-:Y:S02]  /*7bc0*/  LOP3.LUT R10, R2.reuse, 0x60, RZ, 0x3c, !PT ;  /* 0x00000060020a7812 */ /* 0x042fe400078e3cff */
[----:B------:R-:W-:Y:S02]  /*7bd0*/  LOP3.LUT R10, R3, 0x40, RZ, 0x3c, !PT ;  /* 0x00000040030a7812 */ /* 0x000fe400078e3cff */
[----:B------:R-:W-:-:S02]  /*7be0*/  LOP3.LUT R11, R2, 0x50, RZ, 0x3c, !PT ;  /* 0x00000050020b7812 */ /* 0x000fc400078e3cff */
[----:B------:R-:W-:Y:S01]  /*7bf0*/  LOP3.LUT R11, R3, 0x20, RZ, 0x3c, !PT ;  /* 0x00000020030b7812 */ /* 0x000fe200078e3cff */
[----:B------:R0:W-:Y:S04]  /*7c00*/  STL [R1+0x728], R10 ;  /* 0x0007280a01007387 */ /* 0x0001e80000100800 */
[----:B------:R0:W-:Y:S02]  /*7c10*/  STL [R1+0x724], R8 ;  /* 0x0007240801007387 */ /* 0x0001e40000100800 */
.L_x_1:
[----:B-----5:R-:W2:Y:S01]  /*7c20*/  LDL R11, [R1+0x6f0] ;  /* 0x0006f000010b7983 */ /* 0x020ea20000100800 */
[----:B0-----:R-:W0:Y:S03]  /*7c30*/  LDC R8, c[0x0][0x230] ;  /* 0x00008c00ff087b82 */ /* 0x001e260000000800 */
[----:B------:R-:W2:Y:S04]  /*7c40*/  LDL R10, [R1+0x6f4] ;  /* 0x0006f400010a7983 */ /* 0x000ea80000100800 */
[----:B------:R-:W-:Y:S04]  /*7c50*/  STL [R1+0x9e8], R212 ;  /* 0x0009e8d401007387 */ /* 0x000fe80000100800 */
        /* <DEDUP_REMOVED lines=50> */
[----:B------:R-:W-:Y:S04]  /*7f80*/  STL.64 [R1+0x918], R150 ;  /* 0x0009189601007387 */ /* 0x000fe80000100a00 */
        /* <DEDUP_REMOVED lines=8> */
[----:B------:R1:W-:Y:S04]  /*8010*/  STL.64 [R1+0x8d0], R132 ;  /* 0x0008d08401007387 */ /* 0x0003e80000100a00 */
[----:B-1----:R-:W3:Y:S04]  /*8020*/  LDL R132, [R1+0x6ec] ;  /* 0x0006ec0001847983 */ /* 0x002ee80000100800 */
        /* <DEDUP_REMOVED lines=18> */
[----:B-1----:R-:W4:Y:S04]  /*8150*/  LDL R96, [R1+0x6e8] ;  /* 0x0006e80001607983 */ /* 0x002f280000100800 */
[----:B------:R1:W-:Y:S04]  /*8160*/  STL.64 [R1+0x838], R94 ;  /* 0x0008385e01007387 */ /* 0x0003e80000100a00 */
[----:B-1----:R-:W0:Y:S04]  /*8170*/  LDL R95, [R1+0x100] ;  /* 0x00010000015f7983 */ /* 0x002e280000100800 */
[----:B------:R-:W-:Y:S04]  /*8180*/  STL.64 [R1+0x830], R92 ;  /* 0x0008305c01007387 */ /* 0x000fe80000100a00 */
[----:B------:R-:W-:Y:S04]  /*8190*/  STL.64 [R1+0x828], R90 ;  /* 0x0008285a01007387 */ /* 0x000fe80000100a00 */
[----:B------:R-:W-:Y:S04]  /*81a0*/  STL.64 [R1+0x820], R88 ;  /* 0x0008205801007387 */ /* 0x000fe80000100a00 */
        /* <DEDUP_REMOVED lines=17> */
[----:B------:R1:W-:Y:S04]  /*82c0*/  STL [R1+0x7d4], R0 ;  /* 0x0007d40001007387 */ /* 0x0003e80000100800 */
[----:B------:R-:W-:Y:S04]  /*82d0*/  STL [R1+0x754], R14 ;  /* 0x0007540e01007387 */ /* 0x000fe80000100800 */
[----:B------:R-:W-:Y:S01]  /*82e0*/  STL [R1+0x750], R13 ;  /* 0x0007500d01007387 */ /* 0x000fe20000100800 */
[----:B-1----:R-:W-:-:S03]  /*82f0*/  MOV R0, UR49 ;  /* 0x0000003100007c02 */ /* 0x002fc60008000f00 */
[----:B------:R1:W-:Y:S04]  /*8300*/  STL [R1+0x74c], R12 ;  /* 0x00074c0c01007387 */ /* 0x0003e80000100800 */
[----:B-1----:R-:W4:Y:S04]  /*8310*/  LDL.LU R12, [R1+0x104] ;  /* 0x00010400010c7983 */ /* 0x002f280000300800 */
[----:B------:R-:W4:Y:S04]  /*8320*/  LDL R81, [R1+0x6e0] ;  /* 0x0006e00001517983 */ /* 0x000f280000100800 */
[----:B------:R-:W4:Y:S01]  /*8330*/  LDL R78, [R1+0x6e4] ;  /* 0x0006e400014e7983 */ /* 0x000f220000100800 */
[----:B------:R-:W-:-:S02]  /*8340*/  PRMT R237, RZ, 0x7610, R237 ;  /* 0x00007610ffed7816 */ /* 0x000fc400000000ed */
[----:B------:R-:W-:Y:S01]  /*8350*/  PRMT R233, RZ, 0x7610, R233 ;  /* 0x00007610ffe97816 */ /* 0x000fe200000000e9 */
[----:B------:R1:W-:Y:S01]  /*8360*/  STL [R1+0x71c], R0 ;  /* 0x00071c0001007387 */ /* 0x0003e20000100800 */
[----:B------:R-:W-:Y:S02]  /*8370*/  PRMT R234, RZ, 0x7610, R234 ;  /* 0x00007610ffea7816 */ /* 0x000fe400000000ea */
[----:B------:R-:W-:Y:S01]  /*8380*/  PRMT R238, RZ, 0x7610, R238 ;  /* 0x00007610ffee7816 */ /* 0x000fe200000000ee */
[----:B------:R-:W4:Y:S01]  /*8390*/  LDL R77, [R1+0x6d8] ;  /* 0x0006d800014d7983 */ /* 0x000f220000100800 */
[----:B------:R-:W-:Y:S02]  /*83a0*/  PRMT R212, RZ, 0x7610, R212 ;  /* 0x00007610ffd47816 */ /* 0x000fe400000000d4 */
[----:B------:R-:W-:Y:S01]  /*83b0*/  PRMT R213, RZ, 0x7610, R213 ;  /* 0x00007610ffd57816 */ /* 0x000fe200000000d5 */
[----:B------:R-:W4:Y:S01]  /*83c0*/  LDL R75, [R1+0x6dc] ;  /* 0x0006dc00014b7983 */ /* 0x000f220000100800 */
[----:B------:R-:W-:-:S02]  /*83d0*/  PRMT R31, RZ, 0x7610, R31 ;  /* 0x00007610ff1f7816 */ /* 0x000fc4000000001f */
[----:B------:R-:W-:Y:S01]  /*83e0*/  MOV R9, UR56 ;  /* 0x0000003800097c02 */ /* 0x000fe20008000f00 */
[----:B------:R-:W4:Y:S01]  /*83f0*/  LDL R74, [R1+0x6d0] ;  /* 0x0006d000014a7983 */ /* 0x000f220000100800 */
[----:B0-----:R-:W-:-:S03]  /*8400*/  IMAD R8, R95, -0x40, R8 ;  /* 0xffffffc05f087824 */ /* 0x001fc600078e0208 */
[----:B------:R-:W4:Y:S01]  /*8410*/  LDL R73, [R1+0x6d4] ;  /* 0x0006d40001497983 */ /* 0x000f220000100800 */
[----:B------:R-:W-:Y:S02]  /*8420*/  PRMT R80, RZ, 0x7610, R80 ;  /* 0x00007610ff507816 */ /* 0x000fe40000000050 */
[----:B------:R-:W-:Y:S01]  /*8430*/  PRMT R44, RZ, 0x7610, R44 ;  /* 0x00007610ff2c7816 */ /* 0x000fe2000000002c */
[----:B------:R-:W4:Y:S01]  /*8440*/  LDL R71, [R1+0x6c8] ;  /* 0x0006c80001477983 */ /* 0x000f220000100800 */
[C---:B------:R-:W-:Y:S02]  /*8450*/  ISETP.GT.AND P1, PT, R8.reuse, 0x1, PT ;  /* 0x000000010800780c */ /* 0x040fe40003f24270 */
[C---:B------:R-:W-:Y:S01]  /*8460*/  ISETP.GT.AND P0, PT, R8.reuse, RZ, PT ;  /* 0x000000ff0800720c */ /* 0x040fe20003f04270 */
[----:B------:R-:W4:Y:S01]  /*8470*/  LDL R14, [R1+0x6cc] ;  /* 0x0006cc00010e7983 */ /* 0x000f220000100800 */
[----:B------:R-:W-:Y:S02]  /*8480*/  ISETP.GT.AND P2, PT, R8, 0x2, PT ;  /* 0x000000020800780c */ /* 0x000fe40003f44270 */
[----:B------:R-:W-:Y:S01]  /*8490*/  PRMT R45, RZ, 0x7610, R45 ;  /* 0x00007610ff2d7816 */ /* 0x000fe2000000002d */
[----:B------:R-:W4:Y:S01]  /*84a0*/  LDL R84, [R1+0x460] ;  /* 0x0004600001547983 */ /* 0x000f220000100800 */
[----:B------:R-:W-:-:S02]  /*84b0*/  PRMT R60, RZ, 0x7610, R60 ;  /* 0x00007610ff3c7816 */ /* 0x000fc4000000003c */
[----:B------:R-:W-:Y:S01]  /*84c0*/  PRMT R61, RZ, 0x7610, R61 ;  /* 0x00007610ff3d7816 */ /* 0x000fe2000000003d */
[----:B------:R-:W4:Y:S01]  /*84d0*/  LDL R82, [R1+0x464] ;  /* 0x0004640001527983 */ /* 0x000f220000100800 */
[----:B------:R-:W-:Y:S02]  /*84e0*/  PRMT R145, RZ, 0x7610, R145 ;  /* 0x00007610ff917816 */ /* 0x000fe40000000091 */
[----:B------:R-:W-:Y:S01]  /*84f0*/  PRMT R144, RZ, 0x7610, R144 ;  /* 0x00007610ff907816 */ /* 0x000fe20000000090 */
[----:B--2---:R3:W2:Y:S01]  /*8500*/  @P1 LDG.E.U16 R237, desc[UR6][R10.64] ;  /* 0x000000060aed1981 */ /* 0x0046a2000c1e1500 */
[----:B------:R-:W-:Y:S02]  /*8510*/  PRMT R128, RZ, 0x7610, R128 ;  /* 0x00007610ff807816 */ /* 0x000fe40000000080 */
[----:B------:R-:W-:Y:S01]  /*8520*/  PRMT R127, RZ, 0x7610, R127 ;  /* 0x00007610ff7f7816 */ /* 0x000fe2000000007f */
[----:B------:R-:W2:Y:S01]  /*8530*/  @P0 LDG.E.U16 R233, desc[UR6][R6.64] ;  /* 0x0000000606e90981 */ /* 0x000ea2000c1e1500 */
[----:B------:R-:W-:-:S02]  /*8540*/  PRMT R229, RZ, 0x7610, R229 ;  /* 0x00007610ffe57816 */ /* 0x000fc400000000e5 */
[----:B------:R-:W-:Y:S01]  /*8550*/  PRMT R230, RZ, 0x7610, R230 ;  /* 0x00007610ffe67816 */ /* 0x000fe200000000e6 */
[----:B------:R-:W2:Y:S01]  /*8560*/  @P0 LDG.E.U16 R234, desc[UR6][R4.64] ;  /* 0x0000000604ea0981 */ /* 0x000ea2000c1e1500 */
[----:B------:R-:W-:Y:S01]  /*8570*/  PRMT R235, RZ, 0x7610, R235 ;  /* 0x00007610ffeb7816 */ /* 0x000fe200000000eb */
[----:B---3--:R-:W-:Y:S01]  /*8580*/  @P1 IMAD.MOV.U32 R10, RZ, RZ, R132 ;  /* 0x000000ffff0a1224 */ /* 0x008fe200078e0084 */
[----:B------:R-:W-:Y:S01]  /*8590*/  PRMT R236, RZ, 0x7610, R236 ;  /* 0x00007610ffec7816 */ /* 0x000fe200000000ec */
[----:B----4-:R-:W-:Y:S01]  /*85a0*/  @P1 IMAD.MOV.U32 R11, RZ, RZ, R96 ;  /* 0x000000ffff0b1224 */ /* 0x010fe200078e0060 */
[----:B------:R-:W-:Y:S02]  /*85b0*/  ISETP.GT.AND P0, PT, R8, 0x3, PT ;  /* 0x000000030800780c */ /* 0x000fe40003f04270 */
[----:B------:R-:W-:Y:S02]  /*85c0*/  PRMT R92, RZ, 0x7610, R92 ;  /* 0x00007610ff5c7816 */ /* 0x000fe4000000005c */
[----:B------:R0:W3:Y:S01]  /*85d0*/  @P1 LDG.E.U16 R238, desc[UR6][R10.64] ;  /* 0x000000060aee1981 */ /* 0x0000e2000c1e1500 */
[----:B------:R-:W-:-:S02]  /*85e0*/  PRMT R83, RZ, 0x7610, R83 ;  /* 0x00007610ff537816 */ /* 0x000fc40000000053 */
[----:B------:R-:W-:Y:S02]  /*85f0*/  PRMT R72, RZ, 0x7610, R72 ;  /* 0x00007610ff487816 */ /* 0x000fe40000000048 */
[----:B------:R-:W-:Y:S02]  /*8600*/  PRMT R79, RZ, 0x7610, R79 ;  /* 0x00007610ff4f7816 */ /* 0x000fe4000000004f */
[----:B------:R-:W-:Y:S02]  /*8610*/  PRMT R46, RZ, 0x7610, R46 ;  /* 0x00007610ff2e7816 */ /* 0x000fe4000000002e */
[----:B------:R-:W-:Y:S02]  /*8620*/  PRMT R47, RZ, 0x7610, R47 ;  /* 0x00007610ff2f7816 */ /* 0x000fe4000000002f */
[----:B------:R-:W-:Y:S02]  /*8630*/  PRMT R62, RZ, 0x7610, R62 ;  /* 0x00007610ff3e7816 */ /* 0x000fe4000000003e */
        /* <DEDUP_REMOVED lines=29> */
[----:B------:R-:W-:Y:S01]  /*8810*/  PRMT R50, RZ, 0x7610, R50 ;  /* 0x00007610ff327816 */ /* 0x000fe20000000032 */
[----:B0-----:R-:W-:Y:S01]  /*8820*/  @P2 IMAD.MOV.U32 R11, RZ, RZ, R81 ;  /* 0x000000ffff0b2224 */ /* 0x001fe200078e0051 */
[----:B------:R-:W-:Y:S01]  /*8830*/  PRMT R51, RZ, 0x7610, R51 ;  /* 0x00007610ff337816 */ /* 0x000fe20000000033 */
[----:B------:R-:W4:Y:S01]  /*8840*/  LDL R81, [R1+0x6c0] ;  /* 0x0006c00001517983 */ /* 0x000f220000100800 */
[----:B------:R-:W-:Y:S01]  /*8850*/  PRMT R66, RZ, 0x7610, R66 ;  /* 0x00007610ff427816 */ /* 0x000fe20000000042 */
[----:B------:R-:W-:Y:S01]  /*8860*/  @P2 IMAD.MOV.U32 R10, RZ, RZ, R78 ;  /* 0x000000ffff0a2224 */ /* 0x000fe200078e004e */
[----:B------:R-:W-:Y:S01]  /*8870*/  PRMT R67, RZ, 0x7610, R67 ;  /* 0x00007610ff437816 */ /* 0x000fe20000000043 */
[----:B------:R-:W2:Y:S01]  /*8880*/  LDL R78, [R1+0x6c4] ;  /* 0x0006c400014e7983 */ /* 0x000ea20000100800 */
[----:B------:R-:W-:-:S02]  /*8890*/  PRMT R139, RZ, 0x7610, R139 ;  /* 0x00007610ff8b7816 */ /* 0x000fc4000000008b */
[----:B------:R-:W-:Y:S01]  /*88a0*/  PRMT R138, RZ, 0x7610, R138 ;  /* 0x00007610ff8a7816 */ /* 0x000fe2000000008a */
[----:B------:R0:W3:Y:S01]  /*88b0*/  @P2 LDG.E.U16 R212, desc[UR6][R10.64] ;  /* 0x000000060ad42981 */ /* 0x0000e2000c1e1500 */
[----:B------:R-:W-:Y:S02]  /*88c0*/  PRMT R122, RZ, 0x7610, R122 ;  /* 0x00007610ff7a7816 */ /* 0x000fe4000000007a */
[----:B------:R-:W-:Y:S02]  /*88d0*/  PRMT R121, RZ, 0x7610, R121 ;  /* 0x00007610ff797816 */ /* 0x000fe40000000079 */
[----:B------:R-:W-:Y:S02]  /*88e0*/  PRMT R217, RZ, 0x7610, R217 ;  /* 0x00007610ffd97816 */ /* 0x000fe400000000d9 */
[----:B------:R-:W-:Y:S02]  /*88f0*/  PRMT R218, RZ, 0x7610, R218 ;  /* 0x00007610ffda7816 */ /* 0x000fe400000000da */
[----:B------:R-:W-:Y:S01]  /*8900*/  PRMT R223, RZ, 0x7610, R223 ;  /* 0x00007610ffdf7816 */ /* 0x000fe200000000df */
[----:B0-----:R-:W-:Y:S01]  /*8910*/  @P2 IMAD.MOV.U32 R10, RZ, RZ, R75 ;  /* 0x000000ffff0a2224 */ /* 0x001fe200078e004b */
[----:B------:R-:W-:Y:S01]  /*8920*/  PRMT R224, RZ, 0x7610, R224 ;  /* 0x00007610ffe07816 */ /* 0x000fe200000000e0 */
[----:B------:R-:W-:Y:S01]  /*8930*/  @P2 IMAD.MOV.U32 R11, RZ, RZ, R77 ;  /* 0x000000ffff0b2224 */ /* 0x000fe200078e004d */
[----:B------:R-:W3:Y:S01]  /*8940*/  LDL R75, [R1+0x6bc] ;  /* 0x0006bc00014b7983 */ /* 0x000ee20000100800 */
[----:B------:R-:W-:-:S02]  /*8950*/  PRMT R25, RZ, 0x7610, R25 ;  /* 0x00007610ff197816 */ /* 0x000fc40000000019 */
[----:B------:R-:W-:Y:S01]  /*8960*/  PRMT R26, RZ, 0x7610, R26 ;  /* 0x00007610ff1a7816 */ /* 0x000fe2000000001a */
[----:B------:R-:W3:Y:S01]  /*8970*/  LDL R77, [R1+0x6b8] ;  /* 0x0006b800014d7983 */ /* 0x000ee20000100800 */
[----:B------:R-:W-:Y:S02]  /*8980*/  PRMT R36, RZ, 0x7610, R36 ;  /* 0x00007610ff247816 */ /* 0x000fe40000000024 */
[----:B------:R-:W-:Y:S01]  /*8990*/  PRMT R37, RZ, 0x7610, R37 ;  /* 0x00007610ff257816 */ /* 0x000fe20000000025 */
[----:B------:R0:W3:Y:S01]  /*89a0*/  @P2 LDG.E.U16 R213, desc[UR6][R10.64] ;  /* 0x000000060ad52981 */ /* 0x0000e2000c1e1500 */
[----:B------:R-:W-:Y:S02]  /*89b0*/  PRMT R52, RZ, 0x7610, R52 ;  /* 0x00007610ff347816 */ /* 0x000fe40000000034 */
[----:B------:R-:W-:Y:S02]  /*89c0*/  PRMT R53, RZ, 0x7610, R53 ;  /* 0x00007610ff357816 */ /* 0x000fe40000000035 */
[----:B------:R-:W-:-:S02]  /*89d0*/  PRMT R68, RZ, 0x7610, R68 ;  /* 0x00007610ff447816 */ /* 0x000fc40000000044 */
[----:B------:R-:W-:Y:S02]  /*89e0*/  PRMT R69, RZ, 0x7610, R69 ;  /* 0x00007610ff457816 */ /* 0x000fe40000000045 */
[----:B------:R-:W-:Y:S01]  /*89f0*/  PRMT R137, RZ, 0x7610, R137 ;  /* 0x00007610ff897816 */ /* 0x000fe20000000089 */
[----:B0-----:R-:W-:Y:S01]  /*8a00*/  @P0 IMAD.MOV.U32 R11, RZ, RZ, R74 ;  /* 0x000000ffff0b0224 */ /* 0x001fe200078e004a */
[----:B------:R-:W-:Y:S01]  /*8a10*/  PRMT R136, RZ, 0x7610, R136 ;  /* 0x00007610ff887816 */ /* 0x000fe20000000088 */
[----:B------:R-:W3:Y:S01]  /*8a20*/  LDL R74, [R1+0x6b0] ;  /* 0x0006b000014a7983 */ /* 0x000ee20000100800 */
        /* <DEDUP_REMOVED lines=74> */
[----:B------:R-:W-:Y:S01]  /*8ed0*/  @P0 IMAD.MOV.U32 R10, RZ, RZ, R73 ;  /* 0x000000ffff0a0224 */ /* 0x000fe200078e0049 */
[----:B------:R-:W-:Y:S01]  /*8ee0*/  PRMT R245, RZ, 0x7610, R245 ;  /* 0x00007610fff57816 */ /* 0x000fe200000000f5 */
[----:B------:R-:W3:Y:S01]  /*8ef0*/  LDL R73, [R1+0x6b4] ;  /* 0x0006b40001497983 */ /* 0x000ee20000100800 */
[----:B------:R-:W-:-:S02]  /*8f00*/  PRMT R244, RZ, 0x7610, R244 ;  /* 0x00007610fff47816 */ /* 0x000fc400000000f4 */
[----:B------:R-:W-:Y:S01]  /*8f10*/  PRMT R243, RZ, 0x7610, R243 ;  /* 0x00007610fff37816 */ /* 0x000fe200000000f3 */
[----:B------:R0:W3:Y:S01]  /*8f20*/  @P0 LDG.E.U16 R31, desc[UR6][R10.64] ;  /* 0x000000060a1f0981 */ /* 0x0000e2000c1e1500 */
[----:B------:R-:W-:Y:S02]  /*8f30*/  PRMT R242, RZ, 0x7610, R242 ;  /* 0x00007610fff27816 */ /* 0x000fe400000000f2 */
[----:B------:R-:W-:Y:S02]  /*8f40*/  PRMT R241, RZ, 0x7610, R241 ;  /* 0x00007610fff17816 */ /* 0x000fe400000000f1 */
[----:B------:R-:W-:Y:S02]  /*8f50*/  PRMT R240, RZ, 0x7610, R240 ;  /* 0x00007610fff07816 */ /* 0x000fe400000000f0 */
[----:B------:R-:W-:Y:S01]  /*8f60*/  PRMT R239, RZ, 0x7610, R239 ;  /* 0x00007610ffef7816 */ /* 0x000fe200000000ef */
[----:B------:R-:W-:Y:S01]  /*8f70*/  UMOV UR21, 0x40000040 ;  /* 0x4000004000157882 */ /* 0x000fe20000000000 */
[----:B------:R-:W-:Y:S01]  /*8f80*/  MOV R85, UR48 ;  /* 0x0000003000557c02 */ /* 0x000fe20008000f00 */
[----:B0-----:R-:W-:Y:S01]  /*8f90*/  @P0 IMAD.MOV.U32 R11, RZ, RZ, R71 ;  /* 0x000000ffff0b0224 */ /* 0x001fe200078e0047 */
[----:B------:R-:W-:Y:S01]  /*8fa0*/  UMOV UR50, UR22 ;  /* 0x0000001600327c82 */ /* 0x000fe20008000000 */
[----:B------:R-:W3:Y:S01]  /*8fb0*/  LDL R71, [R1+0x6a8] ;  /* 0x0006a80001477983 */ /* 0x000ee20000100800 */
[----:B------:R-:W-:Y:S01]  /*8fc0*/  @P0 IMAD.MOV.U32 R10, RZ, RZ, R14 ;  /* 0x000000ffff0a0224 */ /* 0x000fe200078e000e */
[----:B------:R-:W-:Y:S01]  /*8fd0*/  UMOV UR51, UR23 ;  /* 0x0000001700337c82 */ /* 0x000fe20008000000 */
[----:B------:R-:W-:Y:S01]  /*8fe0*/  MOV R86, UR53 ;  /* 0x0000003500567c02 */ /* 0x000fe20008000f00 */
[----:B------:R-:W3:Y:S01]  /*8ff0*/  LDL R14, [R1+0x6ac] ;  /* 0x0006ac00010e7983 */ /* 0x000ee20000100800 */
[----:B------:R-:W-:-:S02]  /*9000*/  ISETP.GT.AND P1, PT, R8, 0x4, PT ;  /* 0x000000040800780c */ /* 0x000fc40003f24270 */
[----:B------:R-:W-:Y:S01]  /*9010*/  ISETP.GT.AND P2, PT, R8, 0x5, PT ;  /* 0x000000050800780c */ /* 0x000fe20003f44270 */
[----:B------:R4:W3:Y:S01]  /*9020*/  @P0 LDG.E.U16 R80, desc[UR6][R10.64] ;  /* 0x000000060a500981 */ /* 0x0008e2000c1e1500 */
[----:B------:R-:W-:Y:S01]  /*9030*/  MOV R87, UR52 ;  /* 0x0000003400577c02 */ /* 0x000fe20008000f00 */
[----:B------:R-:W-:Y:S01]  /*9040*/  UMOV UR54, UR10 ;  /* 0x0000000a00367c82 */ /* 0x000fe20008000000 */
[----:B------:R-:W-:Y:S01]  /*9050*/  UMOV UR55, UR11 ;  /* 0x0000000b00377c82 */ /* 0x000fe20008000000 */
[----:B-1----:R-:W-:-:S06]  /*9060*/  MOV R0, UR57 ;  /* 0x0000003900007c02 */ /* 0x002fcc0008000f00 */
[----:B----4-:R-:W-:Y:S02]  /*9070*/  @P1 IMAD.MOV.U32 R11, RZ, RZ, R81 ;  /* 0x000000ffff0b1224 */ /* 0x010fe400078e0051 */
[----:B------:R-:W4:Y:S01]  /*9080*/  LDL R81, [R1+0x6a0] ;  /* 0x0006a00001517983 */ /* 0x000f220000100800 */
[----:B--2---:R-:W-:-:S03]  /*9090*/  @P1 IMAD.MOV.U32 R10, RZ, RZ, R78 ;  /* 0x000000ffff0a1224 */ /* 0x004fc600078e004e */
[----:B------:R-:W2:Y:S04]  /*90a0*/  LDL R78, [R1+0x6a4] ;  /* 0x0006a400014e7983 */ /* 0x000ea80000100800 */
[----:B------:R3:W2:Y:S02]  /*90b0*/  @P1 LDG.E.U16 R44, desc[UR6][R10.64] ;  /* 0x000000060a2c1981 */ /* 0x0006a4000c1e1500 */
[----:B---3--:R-:W-:Y:S02]  /*90c0*/  @P1 IMAD.MOV.U32 R10, RZ, RZ, R75 ;  /* 0x000000ffff0a1224 */ /* 0x008fe400078e004b */
[----:B------:R-:W3:Y:S01]  /*90d0*/  LDL R75, [R1+0x69c] ;  /* 0x00069c00014b7983 */ /* 0x000ee20000100800 */
[----:B------:R-:W-:-:S03]  /*90e0*/  @P1 IMAD.MOV.U32 R11, RZ, RZ, R77 ;  /* 0x000000ffff0b1224 */ /* 0x000fc600078e004d */
[----:B------:R-:W3:Y:S04]  /*90f0*/  LDL R77, [R1+0x698] ;  /* 0x00069800014d7983 */ /* 0x000ee80000100800 */
[----:B------:R0:W3:Y:S02]  /*9100*/  @P1 LDG.E.U16 R45, desc[UR6][R10.64] ;  /* 0x000000060a2d1981 */ /* 0x0000e4000c1e1500 */
[----:B0-----:R-:W-:Y:S02]  /*9110*/  @P2 IMAD.MOV.U32 R11, RZ, RZ, R74 ;  /* 0x000000ffff0b2224 */ /* 0x001fe400078e004a */
[----:B------:R-:W3:Y:S01]  /*9120*/  LDL R74, [R1+0x690] ;  /* 0x00069000014a7983 */ /* 0x000ee20000100800 */
[----:B------:R-:W-:-:S03]  /*9130*/  @P2 IMAD.MOV.U32 R10, RZ, RZ, R73 ;  /* 0x000000ffff0a2224 */ /* 0x000fc600078e0049 */
[----:B------:R-:W3:Y:S04]  /*9140*/  LDL R73, [R1+0x694] ;  /* 0x0006940001497983 */ /* 0x000ee80000100800 */
[----:B------:R0:W3:Y:S02]  /*9150*/  @P2 LDG.E.U16 R60, desc[UR6][R10.64] ;  /* 0x000000060a3c2981 */ /* 0x0000e4000c1e1500 */
[----:B0-----:R-:W-:Y:S02]  /*9160*/  @P2 IMAD.MOV.U32 R11, RZ, RZ, R71 ;  /* 0x000000ffff0b2224 */ /* 0x001fe400078e0047 */
[----:B------:R-:W3:Y:S01]  /*9170*/  LDL R71, [R1+0x688] ;  /* 0x0006880001477983 */ /* 0x000ee20000100800 */
[----:B------:R-:W-:-:S03]  /*9180*/  @P2 IMAD.MOV.U32 R10, RZ, RZ, R14 ;  /* 0x000000ffff0a2224 */ /* 0x000fc600078e000e */
[----:B------:R-:W3:Y:S01]  /*9190*/  LDL R14, [R1+0x68c] ;  /* 0x00068c00010e7983 */ /* 0x000ee20000100800 */
[C---:B------:R-:W-:Y:S02]  /*91a0*/  ISETP.GT.AND P0, PT, R8.reuse, 0x6, PT ;  /* 0x000000060800780c */ /* 0x040fe40003f04270 */
[----:B------:R-:W-:Y:S01]  /*91b0*/  ISETP.GT.AND P1, PT, R8, 0x7, PT ;  /* 0x000000070800780c */ /* 0x000fe20003f24270 */
[----:B------:R4:W3:Y:S10]  /*91c0*/  @P2 LDG.E.U16 R61, desc[UR6][R10.64] ;  /* 0x000000060a3d2981 */ /* 0x0008f4000c1e1500 */
[----:B----4-:R-:W-:-:S02]  /*91d0*/  @P0 IMAD.MOV.U32 R11, RZ, RZ, R81 ;  /* 0x000000ffff0b0224 */ /* 0x010fc400078e0051 */
        /* <DEDUP_REMOVED lines=279> */
[----:B------:R-:W-:Y:S01]  /*a350*/  @P1 IMAD.MOV.U32 R11, RZ, RZ, R73 ;  /* 0x000000ffff0b1224 */ /* 0x000fe200078e0049 */
[----:B------:R-:W3:Y:S04]  /*a360*/  LDL R14, [R1+0x4ec] ;  /* 0x0004ec00010e7983 */ /* 0x000ee80000100800 */
[----:B------:R-:W3:Y:S01]  /*a370*/  LDL R73, [R1+0x4e8] ;  /* 0x0004e80001497983 */ /* 0x000ee20000100800 */
[----:B------:R-:W-:-:S02]  /*a380*/  ISETP.GT.AND P2, PT, R8, 0x20, PT ;  /* 0x000000200800780c */ /* 0x000fc40003f44270 */
        /* <DEDUP_REMOVED lines=9> */
[----:B------:R-:W-:Y:S01]  /*a420*/  @P2 IMAD.MOV.U32 R11, RZ, RZ, R77 ;  /* 0x000000ffff0b2224 */ /* 0x000fe200078e004d */
[----:B------:R-:W-:-:S02]  /*a430*/  ISETP.GT.AND P1, PT, R8, 0x22, PT ;  /* 0x000000220800780c */ /* 0x000fc40003f24270 */
        /* <DEDUP_REMOVED lines=11> */
[----:B------:R4:W3:Y:S01]  /*a4f0*/  @P0 LDG.E.U16 R224, desc[UR6][R10.64] ;  /* 0x000000060ae00981 */ /* 0x0008e2000c1e1500 */
[----:B------:R-:W-:Y:S01]  /*a500*/  ISETP.GT.AND P2, PT, R8, 0x23, PT ;  /* 0x000000230800780c */ /* 0x000fe20003f44270 */
        /* <DEDUP_REMOVED lines=17> */
[----:B------:R-:W-:Y:S01]  /*a620*/  ISETP.GT.AND P0, PT, R8, 0x24, PT ;  /* 0x000000240800780c */ /* 0x000fe20003f04270 */
[----:B------:R-:W-:-:S02]  /*a630*/  @P2 IMAD.MOV.U32 R11, RZ, RZ, R77 ;  /* 0x000000ffff0b2224 */ /* 0x000fc400078e004d */
[----:B------:R-:W3:Y:S04]  /*a640*/  LDL R77, [R1+0x4a8] ;  /* 0x0004a800014d7983 */ /* 0x000ee80000100800 */
[----:B------:R4:W3:Y:S01]  /*a650*/  @P2 LDG.E.U16 R37, desc[UR6][R10.64] ;  /* 0x000000060a252981 */ /* 0x0008e2000c1e1500 */
[----:B------:R-:W-:-:S05]  /*a660*/  ISETP.GT.AND P1, PT, R8, 0x25, PT ;  /* 0x000000250800780c */ /* 0x000fca0003f24270 */
[----:B----4-:R-:W-:Y:S02]  /*a670*/  @P0 IMAD.MOV.U32 R11, RZ, RZ, R81 ;  /* 0x000000ffff0b0224 */ /* 0x010fe400078e0051 */
[----:B------:R-:W4:Y:S01]  /*a680*/  LDL R81, [R1+0x490] ;  /* 0x0004900001517983 */ /* 0x000f220000100800 */
[----:B--2---:R-:W-:-:S03]  /*a690*/  @P0 IMAD.MOV.U32 R10, RZ, RZ, R78 ;  /* 0x000000ffff0a0224 */ /* 0x004fc600078e004e */
[----:B------:R-:W2:Y:S04]  /*a6a0*/  LDL R78, [R1+0x494] ;  /* 0x00049400014e7983 */ /* 0x000ea80000100800 */
[----:B------:R3:W4:Y:S02]  /*a6b0*/  @P0 LDG.E.U16 R52, desc[UR6][R10.64] ;  /* 0x000000060a340981 */ /* 0x000724000c1e1500 */
[----:B---3--:R-:W-:Y:S02]  /*a6c0*/  @P0 IMAD.MOV.U32 R11, RZ, RZ, R74 ;  /* 0x000000ffff0b0224 */ /* 0x008fe400078e004a */
[----:B------:R-:W3:Y:S01]  /*a6d0*/  LDL R74, [R1+0x4a0] ;  /* 0x0004a000014a7983 */ /* 0x000ee20000100800 */
[----:B------:R-:W-:-:S03]  /*a6e0*/  @P0 IMAD.MOV.U32 R10, RZ, RZ, R71 ;  /* 0x000000ffff0a0224 */ /* 0x000fc600078e0047 */
[----:B------:R-:W2:Y:S04]  /*a6f0*/  LDL R71, [R1+0x4a4] ;  /* 0x0004a40001477983 */ /* 0x000ea80000100800 */
[----:B------:R0:W4:Y:S02]  /*a700*/  @P0 LDG.E.U16 R53, desc[UR6][R10.64] ;  /* 0x000000060a350981 */ /* 0x000124000c1e1500 */
[----:B0-----:R-:W-:Y:S02]  /*a710*/  @P1 IMAD.MOV.U32 R10, RZ, RZ, R14 ;  /* 0x000000ffff0a1224 */ /* 0x001fe400078e000e */
[----:B------:R-:W4:Y:S01]  /*a720*/  LDL R14, [R1+0x49c] ;  /* 0x00049c00010e7983 */ /* 0x000f220000100800 */
[----:B------:R-:W-:-:S03]  /*a730*/  @P1 IMAD.MOV.U32 R11, RZ, RZ, R73 ;  /* 0x000000ffff0b1224 */ /* 0x000fc600078e0049 */
[----:B------:R-:W4:Y:S04]  /*a740*/  LDL R73, [R1+0x498] ;  /* 0x0004980001497983 */ /* 0x000f280000100800 */
[----:B------:R0:W4:Y:S02]  /*a750*/  @P1 LDG.E.U16 R68, desc[UR6][R10.64] ;  /* 0x000000060a441981 */ /* 0x000124000c1e1500 */
[----:B0-----:R-:W-:Y:S02]  /*a760*/  @P1 IMAD.MOV.U32 R10, RZ, RZ, R75 ;  /* 0x000000ffff0a1224 */ /* 0x001fe400078e004b */
[----:B------:R-:W4:Y:S01]  /*a770*/  LDL R75, [R1+0x48c] ;  /* 0x00048c00014b7983 */ /* 0x000f220000100800 */
[----:B------:R-:W-:Y:S01]  /*a780*/  ISETP.GT.AND P2, PT, R8, 0x26, PT ;  /* 0x000000260800780c */ /* 0x000fe20003f44270 */
[----:B------:R-:W-:-:S02]  /*a790*/  @P1 IMAD.MOV.U32 R11, RZ, RZ, R77 ;  /* 0x000000ffff0b1224 */ /* 0x000fc400078e004d */
[----:B------:R-:W4:Y:S04]  /*a7a0*/  LDL R77, [R1+0x488] ;  /* 0x00048800014d7983 */ /* 0x000f280000100800 */
[----:B------:R3:W4:Y:S01]  /*a7b0*/  @P1 LDG.E.U16 R69, desc[UR6][R10.64] ;  /* 0x000000060a451981 */ /* 0x000722000c1e1500 */
[----:B------:R-:W-:-:S05]  /*a7c0*/  ISETP.GT.AND P0, PT, R8, 0x27, PT ;  /* 0x000000270800780c */ /* 0x000fca0003f04270 */
[----:B---3--:R-:W-:Y:S02]  /*a7d0*/  @P2 IMAD.MOV.U32 R11, RZ, RZ, R74 ;  /* 0x000000ffff0b2224 */ /* 0x008fe400078e004a */
[----:B------:R-:W3:Y:S01]  /*a7e0*/  LDL R74, [R1+0x480] ;  /* 0x00048000014a7983 */ /* 0x000ee20000100800 */
[----:B--2---:R-:W-:-:S03]  /*a7f0*/  @P2 IMAD.MOV.U32 R10, RZ, RZ, R71 ;  /* 0x000000ffff0a2224 */ /* 0x004fc600078e0047 */
[----:B------:R-:W2:Y:S04]  /*a800*/  LDL R71, [R1+0x484] ;  /* 0x0004840001477983 */ /* 0x000ea80000100800 */
[----:B------:R4:W2:Y:S02]  /*a810*/  @P2 LDG.E.U16 R137, desc[UR6][R10.64] ;  /* 0x000000060a892981 */ /* 0x0008a4000c1e1500 */
[----:B----4-:R-:W-:Y:S02]  /*a820*/  @P2 IMAD.MOV.U32 R10, RZ, RZ, R14 ;  /* 0x000000ffff0a2224 */ /* 0x010fe400078e000e */
[----:B------:R-:W4:Y:S01]  /*a830*/  LDL R14, [R1+0x47c] ;  /* 0x00047c00010e7983 */ /* 0x000f220000100800 */
[----:B------:R-:W-:-:S03]  /*a840*/  @P2 IMAD.MOV.U32 R11, RZ, RZ, R73 ;  /* 0x000000ffff0b2224 */ /* 0x000fc600078e0049 */
[----:B------:R-:W4:Y:S04]  /*a850*/  LDL R73, [R1+0x478] ;  /* 0x0004780001497983 */ /* 0x000f280000100800 */
[----:B------:R0:W4:Y:S02]  /*a860*/  @P2 LDG.E.U16 R136, desc[UR6][R10.64] ;  /* 0x000000060a882981 */ /* 0x000124000c1e1500 */
[----:B0-----:R-:W-:Y:S02]  /*a870*/  @P0 IMAD.MOV.U32 R10, RZ, RZ, R78 ;  /* 0x000000ffff0a0224 */ /* 0x001fe400078e004e */
[----:B------:R-:W-:Y:S01]  /*a880*/  @P0 IMAD.MOV.U32 R11, RZ, RZ, R81 ;  /* 0x000000ffff0b0224 */ /* 0x000fe200078e0051 */
[----:B------:R-:W-:Y:S01]  /*a890*/  ISETP.GT.AND P1, PT, R8, 0x28, PT ;  /* 0x000000280800780c */ /* 0x000fe20003f24270 */
[----:B------:R-:W4:Y:S04]  /*a8a0*/  LDL R78, [R1+0x470] ;  /* 0x00047000014e7983 */ /* 0x000f280000100800 */
[----:B------:R0:W4:Y:S04]  /*a8b0*/  @P0 LDG.E.U16 R120, desc[UR6][R10.64] ;  /* 0x000000060a780981 */ /* 0x000128000c1e1500 */
[----:B------:R-:W4:Y:S01]  /*a8c0*/  LDL R81, [R1+0x458] ;  /* 0x0004580001517983 */ /* 0x000f220000100800 */
[----:B0-----:R-:W-:-:S03]  /*a8d0*/  @P0 IMAD.MOV.U32 R10, RZ, RZ, R75 ;  /* 0x000000ffff0a0224 */ /* 0x001fc600078e004b */
[----:B------:R-:W4:Y:S01]  /*a8e0*/  LDL R75, [R1+0x474] ;  /* 0x00047400014b7983 */ /* 0x000f220000100800 */
[----:B------:R-:W-:-:S03]  /*a8f0*/  @P0 IMAD.MOV.U32 R11, RZ, RZ, R77 ;  /* 0x000000ffff0b0224 */ /* 0x000fc600078e004d */
[----:B------:R-:W4:Y:S04]  /*a900*/  LDL R77, [R1+0x45c] ;  /* 0x00045c00014d7983 */ /* 0x000f280000100800 */
[----:B------:R3:W4:Y:S01]  /*a910*/  @P0 LDG.E.U16 R119, desc[UR6][R10.64] ;  /* 0x000000060a770981 */ /* 0x000722000c1e1500 */
[----:B------:R-:W-:Y:S01]  /*a920*/  ISETP.GT.AND P2, PT, R8, 0x29, PT ;  /* 0x000000290800780c */ /* 0x000fe20003f44270 */
        /* <DEDUP_REMOVED lines=11> */
[----:B------:R-:W4:Y:S01]  /*a9e0*/  LDL R75, [R1+0x44c] ;  /* 0x00044c00014b7983 */ /* 0x000f220000100800 */
[----:B------:R-:W-:-:S03]  /*a9f0*/  @P2 IMAD.MOV.U32 R11, RZ, RZ, R78 ;  /* 0x000000ffff0b2224 */ /* 0x000fc600078e004e */
[----:B------:R-:W4:Y:S04]  /*aa00*/  LDL R78, [R1+0x448] ;  /* 0x00044800014e7983 */ /* 0x000f280000100800 */
[----:B------:R3:W4:Y:S01]  /*aa10*/  @P2 LDG.E.U16 R219, desc[UR6][R10.64] ;  /* 0x000000060adb2981 */ /* 0x000722000c1e1500 */
[C---:B------:R-:W-:Y:S02]  /*aa20*/  ISETP.GT.AND P0, PT, R8.reuse, 0x2a, PT ;  /* 0x0000002a0800780c */ /* 0x040fe40003f04270 */
[----:B------:R-:W-:Y:S01]  /*aa30*/  ISETP.GT.AND P1, PT, R8, 0x2b, PT ;  /* 0x0000002b0800780c */ /* 0x000fe20003f24270 */
[----:B---3--:R-:W-:Y:S02]  /*aa40*/  @P2 IMAD.MOV.U32 R11, RZ, RZ, R74 ;  /* 0x000000ffff0b2224 */ /* 0x008fe400078e004a */
[----:B------:R-:W3:Y:S01]  /*aa50*/  LDL R74, [R1+0x440] ;  /* 0x00044000014a7983 */ /* 0x000ee20000100800 */
[----:B--2---:R-:W-:-:S03]  /*aa60*/  @P2 IMAD.MOV.U32 R10, RZ, RZ, R71 ;  /* 0x000000ffff0a2224 */ /* 0x004fc600078e0047 */
[----:B------:R-:W2:Y:S04]  /*aa70*/  LDL R71, [R1+0x444] ;  /* 0x0004440001477983 */ /* 0x000ea80000100800 */
[----:B------:R0:W2:Y:S02]  /*aa80*/  @P2 LDG.E.U16 R220, desc[UR6][R10.64] ;  /* 0x000000060adc2981 */ /* 0x0000a4000c1e1500 */
[----:B0-----:R-:W-:Y:S02]  /*aa90*/  @P0 IMAD.MOV.U32 R10, RZ, RZ, R82 ;  /* 0x000000ffff0a0224 */ /* 0x001fe400078e0052 */
[----:B------:R-:W-:-:S05]  /*aaa0*/  @P0 IMAD.MOV.U32 R11, RZ, RZ, R84 ;  /* 0x000000ffff0b0224 */ /* 0x000fca00078e0054 */
[----:B------:R0:W2:Y:S02]  /*aab0*/  @P0 LDG.E.U16 R27, desc[UR6][R10.64] ;  /* 0x000000060a1b0981 */ /* 0x0000a4000c1e1500 */
[----:B0-----:R-:W-:Y:S02]  /*aac0*/  @P0 IMAD.MOV.U32 R10, RZ, RZ, R77 ;  /* 0x000000ffff0a0224 */ /* 0x001fe400078e004d */
[----:B------:R-:W-:Y:S01]  /*aad0*/  @P0 IMAD.MOV.U32 R11, RZ, RZ, R81 ;  /* 0x000000ffff0b0224 */ /* 0x000fe200078e0051 */
[----:B------:R-:W2:Y:S04]  /*aae0*/  LDL R77, [R1+0x43c] ;  /* 0x00043c00014d7983 */ /* 0x000ea80000100800 */
[----:B------:R-:W2:Y:S04]  /*aaf0*/  LDL R81, [R1+0x438] ;  /* 0x0004380001517983 */ /* 0x000ea80000100800 */
[----:B------:R4:W2:Y:S02]  /*ab00*/  @P0 LDG.E.U16 R28, desc[UR6][R10.64] ;  /* 0x000000060a1c0981 */ /* 0x0008a4000c1e1500 */
[----:B----4-:R-:W-:-:S02]  /*ab10*/  @P1 IMAD.MOV.U32 R10, RZ, RZ, R14 ;  /* 0x000000ffff0a1224 */ /* 0x010fc400078e000e */
        /* <DEDUP_REMOVED lines=16> */
[----:B0-----:R-:W-:Y:S02]  /*ac20*/  @P0 IMAD.MOV.U32 R10, RZ, RZ, R77 ;  /* 0x000000ffff0a0224 */ /* 0x001fe400078e004d */
[----:B------:R-:W2:Y:S01]  /*ac30*/  LDL R77, [R1+0x41c] ;  /* 0x00041c00014d7983 */ /* 0x000ea20000100800 */
[----:B------:R-:W-:-:S03]  /*ac40*/  @P0 IMAD.MOV.U32 R11, RZ, RZ, R81 ;  /* 0x000000ffff0b0224 */ /* 0x000fc600078e0051 */
        /* <DEDUP_REMOVED lines=150> */
[----:B------:R0:W3:Y:S02]  /*b5b0*/  @P0 LDG.E.U16 R76, desc[UR6][R10.64] ;  /* 0x000000060a4c0981 */ /* 0x0000e4000c1e1500 */
[----:B0-----:R-:W-:Y:S02]  /*b5c0*/  @P0 IMAD.MOV.U32 R10, RZ, RZ, R77 ;  /* 0x000000ffff0a0224 */ /* 0x001fe400078e004d */
[----:B------:R-:W3:Y:S01]  /*b5d0*/  LDL R77, [R1+0x330] ;  /* 0x00033000014d7983 */ /* 0x000ee20000100800 */
[----:B------:R-:W-:-:S03]  /*b5e0*/  @P0 IMAD.MOV.U32 R11, RZ, RZ, R81 ;  /* 0x000000ffff0b0224 */ /* 0x000fc600078e0051 */
[----:B------:R-:W3:Y:S04]  /*b5f0*/  LDL R81, [R1+0x338] ;  /* 0x0003380001517983 */ /* 0x000ee80000100800 */
[----:B------:R4:W3:Y:S02]  /*b600*/  @P0 LDG.E.U16 R30, desc[UR6][R10.64] ;  /* 0x000000060a1e0981 */ /* 0x0008e4000c1e1500 */
        /* <DEDUP_REMOVED lines=8> */
[----:B--2---:R-:W-:-:S02]  /*b690*/  @P1 IMAD.MOV.U32 R10, RZ, RZ, R71 ;  /* 0x000000ffff0a1224 */ /* 0x004fc400078e0047 */
[----:B------:R-:W2:Y:S04]  /*b6a0*/  LDL R71, [R1+0x32c] ;  /* 0x00032c0001477983 */ /* 0x000ea80000100800 */
[----:B------:R3:W2:Y:S06]  /*b6b0*/  @P1 LDG.E.U16 R43, desc[UR6][R10.64] ;  /* 0x000000060a2b1981 */ /* 0x0006ac000c1e1500 */
[----:B---3--:R-:W-:-:S02]  /*b6c0*/  @P0 IMAD.MOV.U32 R10, RZ, RZ, R74 ;  /* 0x000000ffff0a0224 */ /* 0x008fc400078e004a */
[----:B------:R-:W3:Y:S01]  /*b6d0*/  LDL R74, [R1+0x324] ;  /* 0x00032400014a7983 */ /* 0x000ee20000100800 */
[----:B------:R-:W-:Y:S01]  /*b6e0*/  ISETP.GT.AND P1, PT, R8, 0x3d, PT ;  /* 0x0000003d0800780c */ /* 0x000fe20003f24270 */
[----:B------:R-:W-:Y:S02]  /*b6f0*/  @P0 IMAD.MOV.U32 R11, RZ, RZ, R78 ;  /* 0x000000ffff0b0224 */ /* 0x000fe400078e004e */
[----:B------:R-:W3:Y:S04]  /*b700*/  LDL R78, [R1+0x320] ;  /* 0x00032000014e7983 */ /* 0x000ee80000100800 */
[----:B------:R0:W3:Y:S02]  /*b710*/  @P0 LDG.E.U16 R58, desc[UR6][R10.64] ;  /* 0x000000060a3a0981 */ /* 0x0000e4000c1e1500 */
[----:B0-----:R-:W-:-:S02]  /*b720*/  @P0 IMAD.MOV.U32 R11, RZ, RZ, R81 ;  /* 0x000000ffff0b0224 */ /* 0x001fc400078e0051 */
[----:B------:R-:W3:Y:S01]  /*b730*/  LDL R81, [R1+0x108] ;  /* 0x0001080001517983 */ /* 0x000ee20000100800 */
[----:B----4-:R-:W-:-:S03]  /*b740*/  @P0 IMAD.MOV.U32 R10, RZ, RZ, R14 ;  /* 0x000000ffff0a0224 */ /* 0x010fc600078e000e */
[----:B------:R-:W4:Y:S04]  /*b750*/  LDL R14, [R1+0x31c] ;  /* 0x00031c00010e7983 */ /* 0x000f280000100800 */
[----:B------:R0:W4:Y:S02]  /*b760*/  @P0 LDG.E.U16 R59, desc[UR6][R10.64] ;  /* 0x000000060a3b0981 */ /* 0x000124000c1e1500 */
[----:B0-----:R-:W-:Y:S02]  /*b770*/  @P1 IMAD.MOV.U32 R10, RZ, RZ, R73 ;  /* 0x000000ffff0a1224 */ /* 0x001fe400078e0049 */
[----:B------:R-:W-:Y:S01]  /*b780*/  @P1 IMAD.MOV.U32 R11, RZ, RZ, R77 ;  /* 0x000000ffff0b1224 */ /* 0x000fe200078e004d */
[----:B------:R-:W4:Y:S04]  /*b790*/  LDL R73, [R1+0x314] ;  /* 0x0003140001497983 */ /* 0x000f280000100800 */
[----:B------:R-:W4:Y:S04]  /*b7a0*/  LDL R77, [R1+0x318] ;  /* 0x00031800014d7983 */ /* 0x000f280000100800 */
[----:B------:R0:W4:Y:S02]  /*b7b0*/  @P1 LDG.E.U16 R147, desc[UR6][R10.64] ;  /* 0x000000060a931981 */ /* 0x000124000c1e1500 */
[----:B0-----:R-:W-:-:S02]  /*b7c0*/  @P1 IMAD.MOV.U32 R11, RZ, RZ, R75 ;  /* 0x000000ffff0b1224 */ /* 0x001fc400078e004b */
[----:B------:R-:W4:Y:S01]  /*b7d0*/  LDL R75, [R1+0x310] ;  /* 0x00031000014b7983 */ /* 0x000f220000100800 */
[----:B------:R-:W-:Y:S01]  /*b7e0*/  ISETP.GT.AND P0, PT, R8, 0x3e, PT ;  /* 0x0000003e0800780c */ /* 0x000fe20003f04270 */
[----:B--2---:R-:W-:Y:S02]  /*b7f0*/  @P1 IMAD.MOV.U32 R10, RZ, RZ, R71 ;  /* 0x000000ffff0a1224 */ /* 0x004fe400078e0047 */
[----:B------:R-:W2:Y:S04]  /*b800*/  LDL R71, [R1+0x30c] ;  /* 0x00030c0001477983 */ /* 0x000ea80000100800 */
[----:B------:R3:W2:Y:S06]  /*b810*/  @P1 LDG.E.U16 R146, desc[UR6][R10.64] ;  /* 0x000000060a921981 */ /* 0x0006ac000c1e1500 */
[----:B---3--:R-:W-:-:S02]  /*b820*/  @P0 IMAD.MOV.U32 R10, RZ, RZ, R74 ;  /* 0x000000ffff0a0224 */ /* 0x008fc400078e004a */
[----:B------:R-:W3:Y:S01]  /*b830*/  LDL R74, [R1+0x308] ;  /* 0x00030800014a7983 */ /* 0x000ee20000100800 */
[----:B------:R-:W-:Y:S01]  /*b840*/  ISETP.GT.AND P1, PT, R8, 0x3f, PT ;  /* 0x0000003f0800780c */ /* 0x000fe20003f24270 */
[----:B------:R-:W-:-:S05]  /*b850*/  @P0 IMAD.MOV.U32 R11, RZ, RZ, R78 ;  /* 0x000000ffff0b0224 */ /* 0x000fca00078e004e */
[----:B------:R4:W3:Y:S02]  /*b860*/  @P0 LDG.E.U16 R130, desc[UR6][R10.64] ;  /* 0x000000060a820981 */ /* 0x0008e4000c1e1500 */
[----:B----4-:R-:W-:Y:S02]  /*b870*/  @P0 IMAD.MOV.U32 R10, RZ, RZ, R14 ;  /* 0x000000ffff0a0224 */ /* 0x010fe400078e000e */
[----:B------:R-:W4:Y:S01]  /*b880*/  LDL.LU R14, [R1+0x114] ;  /* 0x00011400010e7983 */ /* 0x000f220000300800 */
[----:B------:R-:W0:Y:S03]  /*b890*/  S2R R132, SR_TID.X ;  /* 0x0000000000847919 */ /* 0x000e260000002100 */
[----:B------:R-:W4:Y:S04]  /*b8a0*/  LDL R84, [R1+0x2c0] ;  /* 0x0002c00001547983 */ /* 0x000f280000100800 */
[----:B------:R-:W4:Y:S04]  /*b8b0*/  LDL R82, [R1+0x2c4] ;  /* 0x0002c40001527983 */ /* 0x000f280000100800 */
[----:B------:R-:W4:Y:S01]  /*b8c0*/  LDL R78, [R1+0x2a0] ;  /* 0x0002a000014e7983 */ /* 0x000f220000100800 */
[----:B------:R-:W-:-:S03]  /*b8d0*/  @P0 IMAD.MOV.U32 R11, RZ, RZ, R77 ;  /* 0x000000ffff0b0224 */ /* 0x000fc600078e004d */
[----:B------:R-:W4:Y:S04]  /*b8e0*/  LDL R77, [R1+0x2a4] ;  /* 0x0002a400014d7983 */ /* 0x000f280000100800 */
[----:B------:R1:W4:Y:S02]  /*b8f0*/  @P0 LDG.E.U16 R129, desc[UR6][R10.64] ;  /* 0x000000060a810981 */ /* 0x000324000c1e1500 */
[----:B-1----:R-:W-:Y:S02]  /*b900*/  @P1 IMAD.MOV.U32 R11, RZ, RZ, R75 ;  /* 0x000000ffff0b1224 */ /* 0x002fe400078e004b */
[----:B------:R-:W4:Y:S01]  /*b910*/  LDL R75, [R1+0x300] ;  /* 0x00030000014b7983 */ /* 0x000f220000100800 */
[----:B------:R-:W-:-:S03]  /*b920*/  @P1 IMAD.MOV.U32 R10, RZ, RZ, R73 ;  /* 0x000000ffff0a1224 */ /* 0x000fc600078e0049 */
[----:B------:R-:W4:Y:S04]  /*b930*/  LDL R73, [R1+0x304] ;  /* 0x0003040001497983 */ /* 0x000f280000100800 */
[----:B------:R2:W4:Y:S01]  /*b940*/  @P1 LDG.E.U16 R114, desc[UR6][R10.64] ;  /* 0x000000060a721981 */ /* 0x000522000c1e1500 */
[----:B0-----:R-:W-:-:S04]  /*b950*/  LOP3.LUT R132, R132, 0x3f, RZ, 0xc0, !PT ;  /* 0x0000003f84847812 */ /* 0x001fc800078ec0ff */
[----:B------:R-:W-:Y:S01]  /*b960*/  ISETP.GE.AND P0, PT, R132, R8, PT ;  /* 0x000000088400720c */ /* 0x000fe20003f06270 */
[----:B--2---:R-:W-:Y:S02]  /*b970*/  @P1 IMAD.MOV.U32 R10, RZ, RZ, R71 ;  /* 0x000000ffff0a1224 */ /* 0x004fe400078e0047 */
[----:B------:R-:W2:Y:S01]  /*b980*/  LDL R71, [R1+0x2e4] ;  /* 0x0002e40001477983 */ /* 0x000ea20000100800 */
[----:B---3--:R-:W-:-:S03]  /*b990*/  @P1 IMAD.MOV.U32 R11, RZ, RZ, R74 ;  /* 0x000000ffff0b1224 */ /* 0x008fc600078e004a */
[----:B------:R-:W3:Y:S04]  /*b9a0*/  LDL R74, [R1+0x2e0] ;  /* 0x0002e000014a7983 */ /* 0x000ee80000100800 */
[----:B------:R0:W2:Y:S01]  /*b9b0*/  @P1 LDG.E.U16 R113, desc[UR6][R10.64] ;  /* 0x000000060a711981 */ /* 0x0000a2000c1e1500 */
[----:B------:R-:W-:Y:S01]  /*b9c0*/  BAR.SYNC.DEFER_BLOCKING 0x0 ;  /* 0x0000000000007b1d */ /* 0x000fe20000010000 */
[----:B0-----:R-:W-:Y:S02]  /*b9d0*/  @!P0 IMAD.MOV.U32 R10, RZ, RZ, R81 ;  /* 0x000000ffff0a8224 */ /* 0x001fe400078e0051 */
[----:B------:R-:W-:-:S03]  /*b9e0*/  @!P0 IMAD.MOV.U32 R11, RZ, RZ, R12 ;  /* 0x000000ffff0b8224 */ /* 0x000fc600078e000c */
[----:B------:R0:W-:Y:S04]  /*b9f0*/  STL [R1+0x75c], R12 ;  /* 0x00075c0c01007387 */ /* 0x0001e80000100800 */
[----:B------:R-:W2:Y:S04]  /*ba00*/  LDL R81, [R1+0x260] ;  /* 0x0002600001517983 */ /* 0x000ea80000100800 */
[----:B0-----:R-:W2:Y:S04]  /*ba10*/  LDL R12, [R1+0x240] ;  /* 0x00024000010c7983 */ /* 0x001ea80000100800 */
[----:B------:R4:W2:Y:S02]  /*ba20*/  @!P0 LDG.E.U16 R70, desc[UR6][R10.64] ;  /* 0x000000060a468981 */ /* 0x0008a4000c1e1500 */
[----:B----4-:R-:W-:-:S02]  /*ba30*/  @!P0 IMAD.MOV.U32 R11, RZ, RZ, R75 ;  /* 0x000000ffff0b8224 */ /* 0x010fc400078e004b */
[----:B------:R-:W4:Y:S01]  /*ba40*/  LDL R75, [R1+0x280] ;  /* 0x00028000014b7983 */ /* 0x000f220000100800 */
[----:B------:R-:W-:-:S03]  /*ba50*/  @!P0 IMAD.MOV.U32 R10, RZ, RZ, R73 ;  /* 0x000000ffff0a8224 */ /* 0x000fc600078e0049 */
[----:B------:R-:W4:Y:S04]  /*ba60*/  LDL R73, [R1+0x284] ;  /* 0x0002840001497983 */ /* 0x000f280000100800 */
[----:B------:R3:W4:Y:S02]  /*ba70*/  @!P0 LDG.E.U16 R112, desc[UR6][R10.64] ;  /* 0x000000060a708981 */ /* 0x000724000c1e1500 */
[----:B---3--:R-:W-:Y:S02]  /*ba80*/  @!P0 IMAD.MOV.U32 R11, RZ, RZ, R74 ;  /* 0x000000ffff0b8224 */ /* 0x008fe400078e004a */
[----:B------:R-:W3:Y:S01]  /*ba90*/  LDL R74, [R1+0x264] ;  /* 0x00026400014a7983 */ /* 0x000ee20000100800 */
[----:B--2---:R-:W-:-:S03]  /*baa0*/  @!P0 IMAD.MOV.U32 R10, RZ, RZ, R71 ;  /* 0x000000ffff0a8224 */ /* 0x004fc600078e0047 */
[----:B------:R-:W2:Y:S04]  /*bab0*/  LDL R71, [R1+0x23c] ;  /* 0x00023c0001477983 */ /* 0x000ea80000100800 */
[----:B------:R0:W2:Y:S02]  /*bac0*/  @!P0 LDG.E.U16 R111, desc[UR6][R10.64] ;  /* 0x000000060a6f8981 */ /* 0x0000a4000c1e1500 */
[----:B0-----:R-:W-:Y:S02]  /*bad0*/  @!P0 IMAD.MOV.U32 R10, RZ, RZ, R82 ;  /* 0x000000ffff0a8224 */ /* 0x001fe400078e0052 */
[----:B------:R-:W-:-:S05]  /*bae0*/  @!P0 IMAD.MOV.U32 R11, RZ, RZ, R84 ;  /* 0x000000ffff0b8224 */ /* 0x000fca00078e0054 */
[----:B------:R0:W2:Y:S02]  /*baf0*/  @!P0 LDG.E.U16 R110, desc[UR6][R10.64] ;  /* 0x000000060a6e8981 */ /* 0x0000a4000c1e1500 */
[----:B0-----:R-:W-:Y:S02]  /*bb00*/  @!P0 IMAD.MOV.U32 R10, RZ, RZ, R77 ;  /* 0x000000ffff0a8224 */ /* 0x001fe400078e004d */
[----:B------:R-:W-:Y:S01]  /*bb10*/  @!P0 IMAD.MOV.U32 R11, RZ, RZ, R78 ;  /* 0x000000ffff0b8224 */ /* 0x000fe200078e004e */
[----:B------:R-:W2:Y:S04]  /*bb20*/  LDL R77, [R1+0x220] ;  /* 0x00022000014d7983 */ /* 0x000ea80000100800 */
[----:B------:R-:W2:Y:S04]  /*bb30*/  LDL R78, [R1+0x21c] ;  /* 0x00021c00014e7983 */ /* 0x000ea80000100800 */
[----:B------:R4:W2:Y:S02]  /*bb40*/  @!P0 LDG.E.U16 R109, desc[UR6][R10.64] ;  /* 0x000000060a6d8981 */ /* 0x0008a4000c1e1500 */
[----:B----4-:R-:W-:-:S02]  /*bb50*/  @!P0 IMAD.MOV.U32 R11, RZ, RZ, R75 ;  /* 0x000000ffff0b8224 */ /* 0x010fc400078e004b */
[----:B------:R-:W4:Y:S01]  /*bb60*/  LDL R75, [R1+0x1fc] ;  /* 0x0001fc00014b7983 */ /* 0x000f220000100800 */
[----:B------:R-:W-:-:S03]  /*bb70*/  @!P0 IMAD.MOV.U32 R10, RZ, RZ, R73 ;  /* 0x000000ffff0a8224 */ /* 0x000fc600078e0049 */
[----:B------:R-:W4:Y:S04]  /*bb80*/  LDL R73, [R1+0x200] ;  /* 0x0002000001497983 */ /* 0x000f280000100800 */
[----:B------:R0:W4:Y:S02]  /*bb90*/  @!P0 LDG.E.U16 R108, desc[UR6][R10.64] ;  /* 0x000000060a6c8981 */ /* 0x000124000c1e1500 */
[----:B0-----:R-:W-:Y:S02]  /*bba0*/  @!P0 IMAD.MOV.U32 R11, RZ, RZ, R81 ;  /* 0x000000ffff0b8224 */ /* 0x001fe400078e0051 */
[----:B---3--:R-:W-:Y:S02]  /*bbb0*/  @!P0 IMAD.MOV.U32 R10, RZ, RZ, R74 ;  /* 0x000000ffff0a8224 */ /* 0x008fe400078e004a */
[----:B------:R-:W3:Y:S04]  /*bbc0*/  LDL R74, [R1+0x1dc] ;  /* 0x0001dc00014a7983 */ /* 0x000ee80000100800 */
[----:B------:R0:W3:Y:S02]  /*bbd0*/  @!P0 LDG.E.U16 R107, desc[UR6][R10.64] ;  /* 0x000000060a6b8981 */ /* 0x0000e4000c1e1500 */
[----:B0-----:R-:W-:-:S02]  /*bbe0*/  @!P0 IMAD.MOV.U32 R10, RZ, RZ, R12 ;  /* 0x000000ffff0a8224 */ /* 0x001fc400078e000c */
[----:B------:R-:W3:Y:S01]  /*bbf0*/  LDL R12, [R1+0x1e0] ;  /* 0x0001e000010c7983 */ /* 0x000ee20000100800 */
[----:B--2---:R-:W-:-:S03]  /*bc00*/  @!P0 IMAD.MOV.U32 R11, RZ, RZ, R71 ;  /* 0x000000ffff0b8224 */ /* 0x004fc600078e0047 */
[----:B------:R-:W2:Y:S04]  /*bc10*/  LDL.LU R71, [R1+0x1c0] ;  /* 0x0001c00001477983 */ /* 0x000ea80000300800 */
[----:B------:R0:W2:Y:S02]  /*bc20*/  @!P0 LDG.E.U16 R106, desc[UR6][R10.64] ;  /* 0x000000060a6a8981 */ /* 0x0000a4000c1e1500 */
[----:B0-----:R-:W-:Y:S02]  /*bc30*/  @!P0 IMAD.MOV.U32 R10, RZ, RZ, R77 ;  /* 0x000000ffff0a8224 */ /* 0x001fe400078e004d */
[----:B------:R-:W-:-:S05]  /*bc40*/  @!P0 IMAD.MOV.U32 R11, RZ, RZ, R78 ;  /* 0x000000ffff0b8224 */ /* 0x000fca00078e004e */
[----:B------:R4:W2:Y:S02]  /*bc50*/  @!P0 LDG.E.U16 R105, desc[UR6][R10.64] ;  /* 0x000000060a698981 */ /* 0x0008a4000c1e1500 */
[----:B----4-:R-:W-:Y:S02]  /*bc60*/  @!P0 IMAD.MOV.U32 R11, RZ, RZ, R75 ;  /* 0x000000ffff0b8224 */ /* 0x010fe400078e004b */
[----:B------:R-:W4:Y:S01]  /*bc70*/  LDL R75, [R1+0x1bc] ;  /* 0x0001bc00014b7983 */ /* 0x000f220000100800 */
[----:B------:R-:W-:-:S03]  /*bc80*/  @!P0 IMAD.MOV.U32 R10, RZ, RZ, R73 ;  /* 0x000000ffff0a8224 */ /* 0x000fc600078e0049 */
[----:B------:R-:W4:Y:S04]  /*bc90*/  LDL R73, [R1+0x1a0] ;  /* 0x0001a00001497983 */ /* 0x000f280000100800 */
[----:B------:R-:W4:Y:S04]  /*bca0*/  LDL.LU R96, [R1+0x19c] ;  /* 0x00019c0001607983 */ /* 0x000f280000300800 */
[----:B------:R-:W4:Y:S04]  /*bcb0*/  LDL.LU R93, [R1+0x180] ;  /* 0x00018000015d7983 */ /* 0x000f280000300800 */
[----:B------:R-:W4:Y:S04]  /*bcc0*/  LDL.LU R82, [R1+0x17c] ;  /* 0x00017c0001527983 */ /* 0x000f280000300800 */
[----:B------:R3:W4:Y:S04]  /*bcd0*/  @!P0 LDG.E.U16 R104, desc[UR6][R10.64] ;  /* 0x000000060a688981 */ /* 0x000728000c1e1500 */
[----:B------:R-:W4:Y:S04]  /*bce0*/  LDL R84, [R1+0x11c] ;  /* 0x00011c0001547983 */ /* 0x000f280000100800 */
[----:B------:R-:W4:Y:S01]  /*bcf0*/  LDL R81, [R1+0x120] ;  /* 0x0001200001517983 */ /* 0x000f220000100800 */
[----:B---3--:R-:W-:-:S02]  /*bd00*/  @!P0 IMAD.MOV.U32 R11, RZ, RZ, R74 ;  /* 0x000000ffff0b8224 */ /* 0x008fc400078e004a */
[----:B------:R-:W-:Y:S02]  /*bd10*/  @!P0 IMAD.MOV.U32 R10, RZ, RZ, R12 ;  /* 0x000000ffff0a8224 */ /* 0x000fe400078e000c */
[----:B------:R-:W3:Y:S04]  /*bd20*/  LDL R12, [R1+0x13c] ;  /* 0x00013c00010c7983 */ /* 0x000ee80000100800 */
[----:B------:R-:W3:Y:S04]  /*bd30*/  LDL.LU R89, [R1+0x15c] ;  /* 0x00015c0001597983 */ /* 0x000ee80000300800 */
[----:B------:R-:W3:Y:S04]  /*bd40*/  LDL.LU R74, [R1+0x160] ;  /* 0x00016000014a7983 */ /* 0x000ee80000300800 */
[----:B------:R-:W3:Y:S04]  /*bd50*/  LDL.LU R77, [R1+0x140] ;  /* 0x00014000014d7983 */ /* 0x000ee80000300800 */
[----:B------:R2:W3:Y:S04]  /*bd60*/  @!P0 LDG.E.U16 R103, desc[UR6][R10.64] ;  /* 0x000000060a678981 */ /* 0x0004e8000c1e1500 */
[----:B------:R-:W3:Y:S04]  /*bd70*/  LDL R78, [R1+0x2f8] ;  /* 0x0002f800014e7983 */ /* 0x000ee80000100800 */
[----:B------:R-:W3:Y:S01]  /*bd80*/  LDL R91, [R1+0x2b8] ;  /* 0x0002b800015b7983 */ /* 0x000ee20000100800 */
[----:B--2---:R-:W-:-:S03]  /*bd90*/  @!P0 IMAD.MOV.U32 R10, RZ, RZ, R71 ;  /* 0x000000ffff0a8224 */ /* 0x004fc600078e0047 */
[----:B------:R-:W2:Y:S01]  /*bda0*/  LDL R90, [R1+0x2bc] ;  /* 0x0002bc00015a7983 */ /* 0x000ea20000100800 */
[----:B----4-:R-:W-:-:S03]  /*bdb0*/  @!P0 IMAD.MOV.U32 R11, RZ, RZ, R75 ;  /* 0x000000ffff0b8224 */ /* 0x010fc600078e004b */
[----:B------:R-:W4:Y:S04]  /*bdc0*/  LDL R75, [R1+0x2fc] ;  /* 0x0002fc00014b7983 */ /* 0x000f280000100800 */
[----:B------:R0:W2:Y:S02]  /*bdd0*/  @!P0 LDG.E.U16 R102, desc[UR6][R10.64] ;  /* 0x000000060a668981 */ /* 0x0000a4000c1e1500 */
[----:B0-----:R-:W-:Y:S02]  /*bde0*/  @!P0 IMAD.MOV.U32 R10, RZ, RZ, R73 ;  /* 0x000000ffff0a8224 */ /* 0x001fe400078e0049 */
[----:B------:R-:W2:Y:S01]  /*bdf0*/  LDL R73, [R1+0x2d8] ;  /* 0x0002d80001497983 */ /* 0x000ea20000100800 */
[----:B------:R-:W-:-:S05]  /*be00*/  @!P0 IMAD.MOV.U32 R11, RZ, RZ, R96 ;  /* 0x000000ffff0b8224 */ /* 0x000fca00078e0060 */
[----:B------:R0:W2:Y:S02]  /*be10*/  @!P0 LDG.E.U16 R101, desc[UR6][R10.64] ;  /* 0x000000060a658981 */ /* 0x0000a4000c1e1500 */
[----:B0-----:R-:W-:Y:S02]  /*be20*/  @!P0 IMAD.MOV.U32 R10, RZ, RZ, R93 ;  /* 0x000000ffff0a8224 */ /* 0x001fe400078e005d */
[----:B------:R-:W-:-:S05]  /*be30*/  @!P0 IMAD.MOV.U32 R11, RZ, RZ, R82 ;  /* 0x000000ffff0b8224 */ /* 0x000fca00078e0052 */
[----:B------:R3:W2:Y:S02]  /*be40*/  @!P0 LDG.E.U16 R100, desc[UR6][R10.64] ;  /* 0x000000060a648981 */ /* 0x0006a4000c1e1500 */
[----:B---3--:R-:W-:Y:S02]  /*be50*/  @!P0 IMAD.MOV.U32 R11, RZ, RZ, R89 ;  /* 0x000000ffff0b8224 */ /* 0x008fe400078e0059 */
[----:B------:R-:W-:-:S05]  /*be60*/  @!P0 IMAD.MOV.U32 R10, RZ, RZ, R74 ;  /* 0x000000ffff0a8224 */ /* 0x000fca00078e004a */
[----:B------:R0:W3:Y:S02]  /*be70*/  @!P0 LDG.E.U16 R99, desc[UR6][R10.64] ;  /* 0x000000060a638981 */ /* 0x0000e4000c1e1500 */
[----:B0-----:R-:W-:Y:S02]  /*be80*/  @!P0 IMAD.MOV.U32 R11, RZ, RZ, R12 ;  /* 0x000000ffff0b8224 */ /* 0x001fe400078e000c */
[----:B------:R-:W3:Y:S01]  /*be90*/  LDL R12, [R1+0x2dc] ;  /* 0x0002dc00010c7983 */ /* 0x000ee20000100800 */
[----:B------:R-:W-:-:S05]  /*bea0*/  @!P0 IMAD.MOV.U32 R10, RZ, RZ, R77 ;  /* 0x000000ffff0a8224 */ /* 0x000fca00078e004d */
[----:B------:R0:W3:Y:S02]  /*beb0*/  @!P0 LDG.E.U16 R98, desc[UR6][R10.64] ;  /* 0x000000060a628981 */ /* 0x0000e4000c1e1500 */
[----:B0-----:R-:W-:Y:S02]  /*bec0*/  @!P0 IMAD.MOV.U32 R10, RZ, RZ, R81 ;  /* 0x000000ffff0a8224 */ /* 0x001fe400078e0051 */
[----:B------:R-:W-:Y:S01]  /*bed0*/  @!P0 IMAD.MOV.U32 R11, RZ, RZ, R84 ;  /* 0x000000ffff0b8224 */ /* 0x000fe200078e0054 */
[----:B------:R-:W3:Y:S04]  /*bee0*/  LDL R81, [R1+0x29c] ;  /* 0x00029c0001517983 */ /* 0x000ee80000100800 */
[----:B------:R-:W3:Y:S04]  /*bef0*/  LDL R84, [R1+0x298] ;  /* 0x0002980001547983 */ /* 0x000ee80000100800 */
[----:B------:R4:W3:Y:S02]  /*bf00*/  @!P0 LDG.E.U16 R97, desc[UR6][R10.64] ;  /* 0x000000060a618981 */ /* 0x0008e4000c1e1500 */
[----:B----4-:R-:W-:-:S02]  /*bf10*/  @!P0 IMAD.MOV.U32 R10, RZ, RZ, R75 ;  /* 0x000000ffff0a8224 */ /* 0x010fc400078e004b */
[----:B------:R-:W-:Y:S01]  /*bf20*/  @!P0 IMAD.MOV.U32 R11, RZ, RZ, R78 ;  /* 0x000000ffff0b8224 */ /* 0x000fe200078e004e */
[----:B------:R-:W4:Y:S04]  /*bf30*/  LDL R75, [R1+0x27c] ;  /* 0x00027c00014b7983 */ /* 0x000f280000100800 */
[----:B------:R-:W4:Y:S04]  /*bf40*/  LDL R78, [R1+0x278] ;  /* 0x00027800014e7983 */ /* 0x000f280000100800 */
[----:B------:R2:W4:Y:S02]  /*bf50*/  @!P0 LDG.E.U16 R252, desc[UR6][R10.64] ;  /* 0x000000060afc8981 */ /* 0x000524000c1e1500 */
[----:B--2---:R-:W-:-:S02]  /*bf60*/  @!P0 IMAD.MOV.U32 R11, RZ, RZ, R73 ;  /* 0x000000ffff0b8224 */ /* 0x004fc400078e0049 */
[----:B------:R-:W2:Y:S04]  /*bf70*/  LDL R73, [R1+0x258] ;  /* 0x0002580001497983 */ /* 0x000ea80000100800 */
[----:B------:R-:W-:Y:S04]  /*bf80*/  STS.U16 [R2+UR4], R233 ;  /* 0x000000e902007988 */ /* 0x000fe80008000404 */
[----:B------:R-:W-:Y:S04]  /*bf90*/  STS.U16 [R2+UR4+0x4000], R234 ;  /* 0x004000ea02007988 */ /* 0x000fe80008000404 */
        /* <DEDUP_REMOVED lines=13> */
[----:B------:R-:W-:Y:S01]  /*c070*/  STS.U16 [R2+UR4+0x5c00], R15 ;  /* 0x005c000f02007988 */ /* 0x000fe20008000404 */
[----:B---3--:R-:W-:-:S03]  /*c080*/  @!P0 IMAD.MOV.U32 R10, RZ, RZ, R12 ;  /* 0x000000ffff0a8224 */ /* 0x008fc600078e000c */
[----:B------:R-:W3:Y:S04]  /*c090*/  LDL R12, [R1+0x25c] ;  /* 0x00025c00010c7983 */ /* 0x000ee80000100800 */
[----:B------:R0:W3:Y:S02]  /*c0a0*/  @!P0 LDG.E.U16 R251, desc[UR6][R10.64] ;  /* 0x000000060afb8981 */ /* 0x0000e4000c1e1500 */
[----:B0-----:R-:W-:Y:S02]  /*c0b0*/  @!P0 IMAD.MOV.U32 R10, RZ, RZ, R90 ;  /* 0x000000ffff0a8224 */ /* 0x001fe400078e005a */
[----:B------:R-:W-:Y:S01]  /*c0c0*/  @!P0 IMAD.MOV.U32 R11, RZ, RZ, R91 ;  /* 0x000000ffff0b8224 */ /* 0x000fe200078e005b */
[----:B------:R-:W3:Y:S04]  /*c0d0*/  LDL R90, [R1+0x234] ;  /* 0x00023400015a7983 */ /* 0x000ee80000100800 */
[----:B------:R0:W3:Y:S02]  /*c0e0*/  @!P0 LDG.E.U16 R250, desc[UR6][R10.64] ;  /* 0x000000060afa8981 */ /* 0x0000e4000c1e1500 */
[----:B0-----:R-:W-:-:S02]  /*c0f0*/  @!P0 IMAD.MOV.U32 R10, RZ, RZ, R81 ;  /* 0x000000ffff0a8224 */ /* 0x001fc400078e0051 */
[----:B------:R-:W-:Y:S01]  /*c100*/  @!P0 IMAD.MOV.U32 R11, RZ, RZ, R84 ;  /* 0x000000ffff0b8224 */ /* 0x000fe200078e0054 */
[----:B------:R-:W3:Y:S04]  /*c110*/  LDL R81, [R1+0x238] ;  /* 0x0002380001517983 */ /* 0x000ee80000100800 */
[----:B------:R4:W3:Y:S02]  /*c120*/  @!P0 LDG.E.U16 R249, desc[UR6][R10.64] ;  /* 0x000000060af98981 */ /* 0x0008e4000c1e1500 */
[----:B----4-:R-:W-:Y:S02]  /*c130*/  @!P0 IMAD.MOV.U32 R10, RZ, RZ, R75 ;  /* 0x000000ffff0a8224 */ /* 0x010fe400078e004b */
[----:B------:R-:W-:Y:S01]  /*c140*/  @!P0 IMAD.MOV.U32 R11, RZ, RZ, R78 ;  /* 0x000000ffff0b8224 */ /* 0x000fe200078e004e */
[----:B------:R-:W4:Y:S04]  /*c150*/  LDL R75, [R1+0x214] ;  /* 0x00021400014b7983 */ /* 0x000f280000100800 */
[----:B------:R2:W4:Y:S02]  /*c160*/  @!P0 LDG.E.U16 R248, desc[UR6][R10.64] ;  /* 0x000000060af88981 */ /* 0x000524000c1e1500 */
[----:B--2---:R-:W-:-:S02]  /*c170*/  @!P0 IMAD.MOV.U32 R11, RZ, RZ, R73 ;  /* 0x000000ffff0b8224 */ /* 0x004fc400078e0049 */
[----:B------:R-:W2:Y:S04]  /*c180*/  LDL R73, [R1+0x218] ;  /* 0x0002180001497983 */ /* 0x000ea80000100800 */
[----:B------:R0:W-:Y:S01]  /*c190*/  STL [R1+0x758], R2 ;  /* 0x0007580201007387 */ /* 0x0001e20000100800 */
[----:B------:R-:W1:Y:S03]  /*c1a0*/  S2R R95, SR_TID.X ;  /* 0x00000000005f7919 */ /* 0x000e660000002100 */
[----:B------:R-:W2:Y:S04]  /*c1b0*/  LDL R84, [R1+0x1f4] ;  /* 0x0001f40001547983 */ /* 0x000ea80000100800 */
[----:B0-----:R-:W2:Y:S01]  /*c1c0*/  LDL R2, [R1+0x1f8] ;  /* 0x0001f80001027983 */ /* 0x001ea20000100800 */
[----:B-1----:R-:W-:-:S05]  /*c1d0*/  LOP3.LUT R95, R95, 0x3f, RZ, 0xc0, !PT ;  /* 0x0000003f5f5f7812 */ /* 0x002fca00078ec0ff */
[----:B------:R-:W-:Y:S02]  /*c1e0*/  IMAD.SHL.U32 R78, R95, 0x2, RZ ;  /* 0x000000025f4e7824 */ /* 0x000fe400078e00ff */
[----:B---3--:R-:W-:Y:S02]  /*c1f0*/  @!P0 IMAD.MOV.U32 R10, RZ, RZ, R12 ;  /* 0x000000ffff0a8224 */ /* 0x008fe400078e000c */
[----:B------:R-:W0:Y:S03]  /*c200*/  S2R R12, SR_TID.X ;  /* 0x00000000000c7919 */ /* 0x000e260000002100 */
[----:B------:R1:W3:Y:S02]  /*c210*/  @!P0 LDG.E.U16 R247, desc[UR6][R10.64] ;  /* 0x000000060af78981 */ /* 0x0002e4000c1e1500 */
[----:B-1----:R-:W-:Y:S02]  /*c220*/  @!P0 IMAD.MOV.U32 R11, RZ, RZ, R90 ;  /* 0x000000ffff0b8224 */ /* 0x002fe400078e005a */
[----:B------:R-:W3:Y:S01]  /*c230*/  LDL R90, [R1+0x1d4] ;  /* 0x0001d400015a7983 */ /* 0x000ee20000100800 */
[----:B------:R-:W-:Y:S01]  /*c240*/  @!P0 IMAD.MOV.U32 R10, RZ, RZ, R81 ;  /* 0x000000ffff0a8224 */ /* 0x000fe200078e0051 */
[----:B0-----:R-:W-:-:S02]  /*c250*/  LOP3.LUT R12, R12, 0x40, RZ, 0xc0, !PT ;  /* 0x000000400c0c7812 */ /* 0x001fc400078ec0ff */
[----:B------:R-:W3:Y:S04]  /*c260*/  LDL R81, [R1+0x1d8] ;  /* 0x0001d80001517983 */ /* 0x000ee80000100800 */
[----:B------:R4:W3:Y:S01]  /*c270*/  @!P0 LDG.E.U16 R246, desc[UR6][R10.64] ;  /* 0x000000060af68981 */ /* 0x0008e2000c1e1500 */
[----:B------:R-:W-:-:S03]  /*c280*/  IMAD R12, R12, 0x80, R78 ;  /* 0x000000800c0c7824 */ /* 0x000fc600078e024e */
[----:B------:R-:W3:Y:S01]  /*c290*/  LDL R78, [R1+0x1b4] ;  /* 0x0001b400014e7983 */ /* 0x000ee20000100800 */
[----:B----4-:R-:W-:Y:S02]  /*c2a0*/  @!P0 IMAD.MOV.U32 R11, RZ, RZ, R75 ;  /* 0x000000ffff0b8224 */ /* 0x010fe400078e004b */
[----:B--2---:R-:W-:Y:S02]  /*c2b0*/  @!P0 IMAD.MOV.U32 R10, RZ, RZ, R73 ;  /* 0x000000ffff0a8224 */ /* 0x004fe400078e0049 */
[----:B------:R-:W2:Y:S04]  /*c2c0*/  LDL R73, [R1+0x1b8] ;  /* 0x0001b80001497983 */ /* 0x000ea80000100800 */
[----:B------:R0:W4:Y:S04]  /*c2d0*/  @!P0 LDG.E.U16 R245, desc[UR6][R10.64] ;  /* 0x000000060af58981 */ /* 0x000128000c1e1500 */
[----:B------:R-:W4:Y:S01]  /*c2e0*/  LDL.LU R75, [R1+0x194] ;  /* 0x00019400014b7983 */ /* 0x000f220000300800 */
[----:B0-----:R-:W-:-:S03]  /*c2f0*/  @!P0 IMAD.MOV.U32 R10, RZ, RZ, R2 ;  /* 0x000000ffff0a8224 */ /* 0x001fc600078e0002 */
[----:B------:R-:W4:Y:S01]  /*c300*/  LDL R2, [R1+0x198] ;  /* 0x0001980001027983 */ /* 0x000f220000100800 */
[----:B------:R-:W-:-:S03]  /*c310*/  @!P0 IMAD.MOV.U32 R11, RZ, RZ, R84 ;  /* 0x000000ffff0b8224 */ /* 0x000fc600078e0054 */
[----:B------:R-:W4:Y:S04]  /*c320*/  LDL.LU R95, [R1+0x178] ;  /* 0x00017800015f7983 */ /* 0x000f280000300800 */
[----:B------:R-:W4:Y:S04]  /*c330*/  LDL.LU R84, [R1+0x174] ;  /* 0x0001740001547983 */ /* 0x000f280000300800 */
[----:B------:R3:W4:Y:S04]  /*c340*/  @!P0 LDG.E.U16 R244, desc[UR6][R10.64] ;  /* 0x000000060af48981 */ /* 0x000728000c1e1500 */
[----:B------:R-:W4:Y:S01]  /*c350*/  LDL.LU R91, [R1+0x154] ;  /* 0x00015400015b7983 */ /* 0x000f220000300800 */
[----:B---3--:R-:W-:-:S02]  /*c360*/  @!P0 IMAD.MOV.U32 R11, RZ, RZ, R90 ;  /* 0x000000ffff0b8224 */ /* 0x008fc400078e005a */
[----:B------:R-:W-:Y:S02]  /*c370*/  @!P0 IMAD.MOV.U32 R10, RZ, RZ, R81 ;  /* 0x000000ffff0a8224 */ /* 0x000fe400078e0051 */
[----:B------:R-:W3:Y:S04]  /*c380*/  LDL.LU R81, [R1+0x158] ;  /* 0x0001580001517983 */ /* 0x000ee80000300800 */
[----:B------:R0:W3:Y:S04]  /*c390*/  @!P0 LDG.E.U16 R243, desc[UR6][R10.64] ;  /* 0x000000060af38981 */ /* 0x0000e8000c1e1500 */
[----:B------:R-:W3:Y:S04]  /*c3a0*/  LDL R90, [R1+0x134] ;  /* 0x00013400015a7983 */ /* 0x000ee80000100800 */
[----:B------:R-:W3:Y:S01]  /*c3b0*/  LDL R94, [R1+0x2f0] ;  /* 0x0002f000015e7983 */ /* 0x000ee20000100800 */
[----:B0-----:R-:W-:-:S03]  /*c3c0*/  @!P0 IMAD.MOV.U32 R11, RZ, RZ, R78 ;  /* 0x000000ffff0b8224 */ /* 0x001fc600078e004e */
[----:B------:R-:W3:Y:S01]  /*c3d0*/  LDL R78, [R1+0x138] ;  /* 0x00013800014e7983 */ /* 0x000ee20000100800 */
[----:B--2---:R-:W-:-:S03]  /*c3e0*/  @!P0 IMAD.MOV.U32 R10, RZ, RZ, R73 ;  /* 0x000000ffff0a8224 */ /* 0x004fc600078e0049 */
[----:B------:R-:W2:Y:S04]  /*c3f0*/  LDL R73, [R1+0x2f4] ;  /* 0x0002f40001497983 */ /* 0x000ea80000100800 */
[----:B------:R4:W2:Y:S02]  /*c400*/  @!P0 LDG.E.U16 R242, desc[UR6][R10.64] ;  /* 0x000000060af28981 */ /* 0x0008a4000c1e1500 */
[----:B----4-:R-:W-:Y:S02]  /*c410*/  @!P0 IMAD.MOV.U32 R10, RZ, RZ, R2 ;  /* 0x000000ffff0a8224 */ /* 0x010fe400078e0002 */
[----:B------:R-:W4:Y:S01]  /*c420*/  LDL R2, [R1+0x118] ;  /* 0x0001180001027983 */ /* 0x000f220000100800 */
[----:B------:R-:W-:-:S05]  /*c430*/  @!P0 IMAD.MOV.U32 R11, RZ, RZ, R75 ;  /* 0x000000ffff0b8224 */ /* 0x000fca00078e004b */
[----:B------:R0:W2:Y:S01]  /*c440*/  @!P0 LDG.E.U16 R241, desc[UR6][R10.64] ;  /* 0x000000060af18981 */ /* 0x0000a2000c1e1500 */
[----:B------:R-:W-:Y:S01]  /*c450*/  LOP3.LUT R12, R12, 0x10, RZ, 0x3c, !PT ;  /* 0x000000100c0c7812 */ /* 0x000fe200078e3cff */
[----:B0-----:R-:W-:Y:S02]  /*c460*/  @!P0 IMAD.MOV.U32 R10, RZ, RZ, R95 ;  /* 0x000000ffff0a8224 */ /* 0x001fe400078e005f */
[----:B------:R-:W-:Y:S02]  /*c470*/  @!P0 IMAD.MOV.U32 R11, RZ, RZ, R84 ;  /* 0x000000ffff0b8224 */ /* 0x000fe400078e0054 */
[----:B------:R-:W-:Y:S04]  /*c480*/  STS.U16 [R12+UR4+0x80], R237 ;  /* 0x000080ed0c007988 */ /* 0x000fe80008000404 */
[----:B------:R0:W2:Y:S04]  /*c490*/  @!P0 LDG.E.U16 R240, desc[UR6][R10.64] ;  /* 0x000000060af08981 */ /* 0x0000a8000c1e1500 */
[----:B------:R1:W-:Y:S01]  /*c4a0*/  STS.U16 [R12+UR4+0x4080], R238 ;  /* 0x004080ee0c007988 */ /* 0x0003e20008000404 */
[----:B0-----:R-:W-:Y:S01]  /*c4b0*/  @!P0 IMAD.MOV.U32 R11, RZ, RZ, R91 ;  /* 0x000000ffff0b8224 */ /* 0x001fe200078e005b */
[----:B-1----:R-:W-:-:S02]  /*c4c0*/  PRMT R238, RZ, 0x7610, R238 ;  /* 0x00007610ffee7816 */ /* 0x002fc400000000ee */
[----:B------:R-:W-:Y:S01]  /*c4d0*/  PRMT R237, RZ, 0x7610, R237 ;  /* 0x00007610ffed7816 */ /* 0x000fe200000000ed */
[----:B------:R-:W-:Y:S04]  /*c4e0*/  STS.U16 [R12+UR4+0x480], R235 ;  /* 0x000480eb0c007988 */ /* 0x000fe80008000404 */
[----:B------:R0:W-:Y:S02]  /*c4f0*/  STS.U16 [R12+UR4+0x4480], R236 ;  /* 0x004480ec0c007988 */ /* 0x0001e40008000404 */
[----:B0-----:R-:W-:Y:S01]  /*c500*/  PRMT R236, RZ, 0x7610, R236 ;  /* 0x00007610ffec7816 */ /* 0x001fe200000000ec */
[----:B---3--:R-:W-:-:S05]  /*c510*/  @!P0 IMAD.MOV.U32 R10, RZ, RZ, R81 ;  /* 0x000000ffff0a8224 */ /* 0x008fca00078e0051 */
[----:B------:R0:W3:Y:S02]  /*c520*/  @!P0 LDG.E.U16 R239, desc[UR6][R10.64] ;  /* 0x000000060aef8981 */ /* 0x0000e4000c1e1500 */
[----:B0-----:R-:W-:Y:S02]  /*c530*/  @!P0 IMAD.MOV.U32 R11, RZ, RZ, R90 ;  /* 0x000000ffff0b8224 */ /* 0x001fe400078e005a */
[----:B------:R-:W-:Y:S01]  /*c540*/  @!P0 IMAD.MOV.U32 R10, RZ, RZ, R78 ;  /* 0x000000ffff0a8224 */ /* 0x000fe200078e004e */
[----:B------:R-:W3:Y:S04]  /*c550*/  LDL R90, [R1+0x294] ;  /* 0x00029400015a7983 */ /* 0x000ee80000100800 */
[----:B------:R0:W3:Y:S04]  /*c560*/  @!P0 LDG.E.U16 R238, desc[UR6][R10.64] ;  /* 0x000000060aee8981 */ /* 0x0000e8000c1e1500 */
[----:B------:R-:W3:Y:S01]  /*c570*/  LDL R78, [R1+0x2b0] ;  /* 0x0002b000014e7983 */ /* 0x000ee20000100800 */
[----:B0-----:R-:W-:-:S02]  /*c580*/  @!P0 IMAD.MOV.U32 R11, RZ, RZ, R14 ;  /* 0x000000ffff0b8224 */ /* 0x001fc400078e000e */
[----:B----4-:R-:W-:Y:S02]  /*c590*/  @!P0 IMAD.MOV.U32 R10, RZ, RZ, R2 ;  /* 0x000000ffff0a8224 */ /* 0x010fe400078e0002 */
[----:B------:R-:W4:Y:S04]  /*c5a0*/  LDL R2, [R1+0x2b4] ;  /* 0x0002b40001027983 */ /* 0x000f280000100800 */
[----:B------:R2:W3:Y:S04]  /*c5b0*/  @!P0 LDG.E.U16 R237, desc[UR6][R10.64] ;  /* 0x000000060aed8981 */ /* 0x0004e8000c1e1500 */
[----:B------:R0:W-:Y:S01]  /*c5c0*/  STL [R1+0x760], R14 ;  /* 0x0007600e01007387 */ /* 0x0001e20000100800 */
[----:B--2---:R-:W-:-:S02]  /*c5d0*/  @!P0 IMAD.MOV.U32 R10, RZ, RZ, R73 ;  /* 0x000000ffff0a8224 */ /* 0x004fc400078e0049 */
[----:B------:R-:W-:Y:S01]  /*c5e0*/  @!P0 IMAD.MOV.U32 R11, RZ, RZ, R94 ;  /* 0x000000ffff0b8224 */ /* 0x000fe200078e005e */
[----:B------:R-:W2:Y:S04]  /*c5f0*/  LDL R73, [R1+0x274] ;  /* 0x0002740001497983 */ /* 0x000ea80000100800 */
[----:B------:R1:W2:Y:S04]  /*c600*/  @!P0 LDG.E.U16 R236, desc[UR6][R10.64] ;  /* 0x000000060aec8981 */ /* 0x0002a8000c1e1500 */
[----:B0-----:R-:W2:Y:S04]  /*c610*/  LDL R14, [R1+0x290] ;  /* 0x00029000010e7983 */ /* 0x001ea80000100800 */
[----:B------:R-:W2:Y:S04]  /*c620*/  LDL R94, [R1+0x270] ;  /* 0x00027000015e7983 */ /* 0x000ea80000100800 */
[----:B------:R-:W1:Y:S04]  /*c630*/  LDL R10, [R1+0x2d0] ;  /* 0x0002d000010a7983 */ /* 0x000e680000100800 */
[----:B------:R-:W1:Y:S01]  /*c640*/  LDL R11, [R1+0x2d4] ;  /* 0x0002d400010b7983 */ /* 0x000e620000100800 */
[----:B------:R-:W-:-:S02]  /*c650*/  PRMT R235, RZ, 0x7610, R235 ;  /* 0x00007610ffeb7816 */ /* 0x000fc400000000eb */
[----:B------:R-:W-:Y:S02]  /*c660*/  PRMT R234, RZ, 0x7610, R234 ;  /* 0x00007610ffea7816 */ /* 0x000fe400000000ea */
[----:B------:R-:W-:Y:S01]  /*c670*/  PRMT R233, RZ, 0x7610, R233 ;  /* 0x00007610ffe97816 */ /* 0x000fe200000000e9 */
[----:B------:R-:W-:Y:S04]  /*c680*/  STS.U16 [R12+UR4+0x880], R231 ;  /* 0x000880e70c007988 */ /* 0x000fe80008000404 */
[----:B------:R0:W-:Y:S02]  /*c690*/  STS.U16 [R12+UR4+0x4880], R232 ;  /* 0x004880e80c007988 */ /* 0x0001e40008000404 */
[----:B0-----:R-:W-:Y:S02]  /*c6a0*/  PRMT R232, RZ, 0x7610, R232 ;  /* 0x00007610ffe87816 */ /* 0x001fe400000000e8 */
[----:B-1----:R-:W-:-:S04]  /*c6b0*/  @!P0 LOP3.LUT R11, R11, R10, RZ, 0x3c, !PT ;  /* 0x0000000a0b0b8212 */ /* 0x002fc800078e3cff */
[----:B------:R-:W-:-:S04]  /*c6c0*/  @!P0 LOP3.LUT R10, R11, R10, RZ, 0x3c, !PT ;  /* 0x0000000a0b0a8212 */ /* 0x000fc800078e3cff */
[----:B------:R-:W-:-:S05]  /*c6d0*/  @!P0 LOP3.LUT R11, R11, R10, RZ, 0x3c, !PT ;  /* 0x0000000a0b0b8212 */ /* 0x000fca00078e3cff */
[----:B------:R4:W2:Y:S02]  /*c6e0*/  @!P0 LDG.E.U16 R235, desc[UR6][R10.64] ;  /* 0x000000060aeb8981 */ /* 0x0008a4000c1e1500 */
[----:B----4-:R-:W-:Y:S02]  /*c6f0*/  @!P0 IMAD.MOV.U32 R10, RZ, RZ, R2 ;  /* 0x000000ffff0a8224 */ /* 0x010fe400078e0002 */
[----:B---3--:R-:W-:Y:S01]  /*c700*/  @!P0 IMAD.MOV.U32 R11, RZ, RZ, R78 ;  /* 0x000000ffff0b8224 */ /* 0x008fe200078e004e */
[----:B------:R-:W-:Y:S01]  /*c710*/  PRMT R231, RZ, 0x7610, R231 ;  /* 0x00007610ffe77816 */ /* 0x000fe200000000e7 */
[----:B------:R-:W3:Y:S04]  /*c720*/  LDL R78, [R1+0x254] ;  /* 0x00025400014e7983 */ /* 0x000ee80000100800 */
[----:B------:R0:W4:Y:S04]  /*c730*/  @!P0 LDG.E.U16 R234, desc[UR6][R10.64] ;  /* 0x000000060aea8981 */ /* 0x000128000c1e1500 */
[----:B------:R-:W4:Y:S01]  /*c740*/  LDL R2, [R1+0x744] ;  /* 0x0007440001027983 */ /* 0x000f220000100800 */
[----:B0-----:R-:W-:-:S02]  /*c750*/  @!P0 IMAD.MOV.U32 R10, RZ, RZ, R90 ;  /* 0x000000ffff0a8224 */ /* 0x001fc400078e005a */
[----:B--2---:R-:W-:Y:S01]  /*c760*/  @!P0 IMAD.MOV.U32 R11, RZ, RZ, R14 ;  /* 0x000000ffff0b8224 */ /* 0x004fe200078e000e */
[----:B------:R-:W2:Y:S04]  /*c770*/  LDL R90, [R1+0x20c] ;  /* 0x00020c00015a7983 */ /* 0x000ea80000100800 */
[----:B------:R0:W2:Y:S04]  /*c780*/  @!P0 LDG.E.U16 R233, desc[UR6][R10.64] ;  /* 0x000000060ae98981 */ /* 0x0000a8000c1e1500 */
[----:B------:R-:W2:Y:S01]  /*c790*/  LDL R14, [R1+0x210] ;  /* 0x00021000010e7983 */ /* 0x000ea20000100800 */
[----:B0-----:R-:W-:-:S02]  /*c7a0*/  @!P0 IMAD.MOV.U32 R10, RZ, RZ, R73 ;  /* 0x000000ffff0a8224 */ /* 0x001fc400078e0049 */
[----:B------:R-:W-:Y:S01]  /*c7b0*/  @!P0 IMAD.MOV.U32 R11, RZ, RZ, R94 ;  /* 0x000000ffff0b8224 */ /* 0x000fe200078e005e */
[----:B------:R-:W-:Y:S04]  /*c7c0*/  STS.U16 [R12+UR4+0xc80], R227 ;  /* 0x000c80e30c007988 */ /* 0x000fe80008000404 */
[----:B------:R3:W2:Y:S04]  /*c7d0*/  @!P0 LDG.E.U16 R232, desc[UR6][R10.64] ;  /* 0x000000060ae88981 */ /* 0x0006a8000c1e1500 */
[----:B------:R-:W2:Y:S04]  /*c7e0*/  LDL R94, [R1+0x1ec] ;  /* 0x0001ec00015e7983 */ /* 0x000ea80000100800 */
[----:B------:R-:W2:Y:S04]  /*c7f0*/  LDL R73, [R1+0x1f0] ;  /* 0x0001f00001497983 */ /* 0x000ea80000100800 */
[----:B------:R-:W4:Y:S01]  /*c800*/  LDL R11, [R1+0x250] ;  /* 0x00025000010b7983 */ /* 0x000f220000100800 */
[----:B---3--:R-:W-:-:S03]  /*c810*/  @!P0 IMAD.MOV.U32 R10, RZ, RZ, R78 ;  /* 0x000000ffff0a8224 */ /* 0x008fc600078e004e */
[----:B------:R-:W-:Y:S01]  /*c820*/  STS.U16 [R12+UR4+0x4c80], R228 ;  /* 0x004c80e40c007988 */ /* 0x000fe20008000404 */
[----:B------:R-:W-:-:S03]  /*c830*/  PRMT R230, RZ, 0x7610, R230 ;  /* 0x00007610ffe67816 */ /* 0x000fc600000000e6 */
[----:B------:R-:W3:Y:S04]  /*c840*/  LDL R78, [R1+0x1cc] ;  /* 0x0001cc00014e7983 */ /* 0x000ee80000100800 */
[----:B----4-:R0:W4:Y:S04]  /*c850*/  @!P0 LDG.E.U16 R231, desc[UR6][R10.64] ;  /* 0x000000060ae78981 */ /* 0x010128000c1e1500 */
[----:B------:R-:W0:Y:S04]  /*c860*/  LDL R10, [R1+0x22c] ;  /* 0x00022c00010a7983 */ /* 0x000e280000100800 */
[----:B------:R-:W0:Y:S04]  /*c870*/  LDL R11, [R1+0x230] ;  /* 0x00023000010b7983 */ /* 0x000e280000100800 */
[----:B------:R-:W-:Y:S04]  /*c880*/  STS.U16 [R12+UR4+0x1080], R223 ;  /* 0x001080df0c007988 */ /* 0x000fe80008000404 */
[----:B------:R-:W-:Y:S04]  /*c890*/  STS.U16 [R12+UR4+0x5080], R224 ;  /* 0x005080e00c007988 */ /* 0x000fe80008000404 */
[----:B------:R-:W-:Y:S04]  /*c8a0*/  STS.U16 [R12+UR4+0x1480], R219 ;  /* 0x001480db0c007988 */ /* 0x000fe80008000404 */
[----:B------:R-:W-:Y:S04]  /*c8b0*/  STS.U16 [R12+UR4+0x5480], R220 ;  /* 0x005480dc0c007988 */ /* 0x000fe80008000404 */
[----:B------:R-:W-:Y:S04]  /*c8c0*/  STS.U16 [R12+UR4+0x1880], R23 ;  /* 0x001880170c007988 */ /* 0x000fe80008000404 */
[----:B------:R-:W-:Y:S04]  /*c8d0*/  STS.U16 [R12+UR4+0x5880], R216 ;  /* 0x005880d80c007988 */ /* 0x000fe80008000404 */
[----:B------:R-:W-:Y:S04]  /*c8e0*/  STS.U16 [R12+UR4+0x1c80], R19 ;  /* 0x001c80130c007988 */ /* 0x000fe80008000404 */
[----:B------:R1:W-:Y:S04]  /*c8f0*/  STS.U16 [R12+UR4+0x5c80], R20 ;  /* 0x005c80140c007988 */ /* 0x0003e80008000404 */
[----:B------:R2:W-:Y:S04]  /*c900*/  STS.U16 [R2+UR4+0x100], R212 ;  /* 0x000100d402007988 */ /* 0x0005e80008000404 */
[----:B-1----:R-:W3:Y:S04]  /*c910*/  LDL R12, [R1+0x1d0] ;  /* 0x0001d000010c7983 */ /* 0x002ee80000100800 */
[----:B--2---:R-:W2:Y:S01]  /*c920*/  LDL.LU R212, [R1+0x9e8] ;  /* 0x0009e80001d47983 */ /* 0x004ea20000300800 */
[----:B0-----:R-:W-:-:S04]  /*c930*/  @!P0 LOP3.LUT R11, R11, R10, RZ, 0x3c, !PT ;  /* 0x0000000a0b0b8212 */ /* 0x001fc800078e3cff */
[----:B------:R-:W-:-:S04]  /*c940*/  @!P0 LOP3.LUT R10, R11, R10, RZ, 0x3c, !PT ;  /* 0x0000000a0b0a8212 */ /* 0x000fc800078e3cff */
[----:B------:R-:W-:-:S05]  /*c950*/  @!P0 LOP3.LUT R11, R11, R10, RZ, 0x3c, !PT ;  /* 0x0000000a0b0b8212 */ /* 0x000fca00078e3cff */
[----:B------:R0:W2:Y:S02]  /*c960*/  @!P0 LDG.E.U16 R230, desc[UR6][R10.64] ;  /* 0x000000060ae68981 */ /* 0x0000a4000c1e1500 */
[----:B0-----:R-:W-:Y:S02]  /*c970*/  @!P0 IMAD.MOV.U32 R10, RZ, RZ, R14 ;  /* 0x000000ffff0a8224 */ /* 0x001fe400078e000e */
[----:B------:R-:W-:Y:S01]  /*c980*/  @!P0 IMAD.MOV.U32 R11, RZ, RZ, R90 ;  /* 0x000000ffff0b8224 */ /* 0x000fe200078e005a */
[----:B------:R-:W4:Y:S04]  /*c990*/  LDL R14, [R1+0x1b0] ;  /* 0x0001b000010e7983 */ /* 0x000f280000100800 */
[----:B------:R-:W2:Y:S01]  /*c9a0*/  LDL R90, [R1+0x1ac] ;  /* 0x0001ac00015a7983 */ /* 0x000ea20000100800 */
[----:B------:R-:W-:-:S02]  /*c9b0*/  PRMT R229, RZ, 0x7610, R229 ;  /* 0x00007610ffe57816 */ /* 0x000fc400000000e5 */
[----:B------:R-:W-:-:S04]  /*c9c0*/  PRMT R228, RZ, 0x7610, R228 ;  /* 0x00007610ffe47816 */ /* 0x000fc800000000e4 */
[----:B------:R0:W2:Y:S01]  /*c9d0*/  @!P0 LDG.E.U16 R229, desc[UR6][R10.64] ;  /* 0x000000060ae58981 */ /* 0x0000a2000c1e1500 */
[----:B------:R-:W-:Y:S01]  /*c9e0*/  PRMT R227, RZ, 0x7610, R227 ;  /* 0x00007610ffe37816 */ /* 0x000fe200000000e3 */
[----:B0-----:R-:W-:Y:S02]  /*c9f0*/  @!P0 IMAD.MOV.U32 R10, RZ, RZ, R73 ;  /* 0x000000ffff0a8224 */ /* 0x001fe400078e0049 */
[----:B------:R-:W-:-:S05]  /*ca00*/  @!P0 IMAD.MOV.U32 R11, RZ, RZ, R94 ;  /* 0x000000ffff0b8224 */ /* 0x000fca00078e005e */
[----:B------:R3:W2:Y:S01]  /*ca10*/  @!P0 LDG.E.U16 R228, desc[UR6][R10.64] ;  /* 0x000000060ae48981 */ /* 0x0006a2000c1e1500 */
[----:B------:R-:W-:-:S03]  /*ca20*/  PRMT R226, RZ, 0x7610, R226 ;  /* 0x00007610ffe27816 */ /* 0x000fc600000000e2 */
[----:B------:R0:W-:Y:S01]  /*ca30*/  STS.U16 [R2+UR4+0x4100], R213 ;  /* 0x004100d502007988 */ /* 0x0001e20008000404 */
[----:B---3--:R-:W-:Y:S02]  /*ca40*/  @!P0 IMAD.MOV.U32 R10, RZ, RZ, R12 ;  /* 0x000000ffff0a8224 */ /* 0x008fe400078e000c */
[----:B------:R-:W-:Y:S01]  /*ca50*/  @!P0 IMAD.MOV.U32 R11, RZ, RZ, R78 ;  /* 0x000000ffff0b8224 */ /* 0x000fe200078e004e */
[----:B0-----:R-:W3:Y:S04]  /*ca60*/  LDL.LU R213, [R1+0x9e4] ;  /* 0x0009e40001d57983 */ /* 0x001ee80000300800 */
[----:B------:R4:W3:Y:S04]  /*ca70*/  @!P0 LDG.E.U16 R227, desc[UR6][R10.64] ;  /* 0x000000060ae38981 */ /* 0x0008e8000c1e1500 */
[----:B------:R-:W3:Y:S04]  /*ca80*/  LDL.LU R73, [R1+0x18c] ;  /* 0x00018c0001497983 */ /* 0x000ee80000300800 */
[----:B------:R-:W3:Y:S04]  /*ca90*/  LDL.LU R78, [R1+0x16c] ;  /* 0x00016c00014e7983 */ /* 0x000ee80000300800 */
[----:B------:R0:W-:Y:S04]  /*caa0*/  STS.U16 [R2+UR4+0x500], R92 ;  /* 0x0005005c02007988 */ /* 0x0001e80008000404 */
[----:B------:R-:W3:Y:S04]  /*cab0*/  LDL.LU R94, [R1+0x170] ;  /* 0x00017000015e7983 */ /* 0x000ee80000300800 */
[----:B------:R1:W-:Y:S04]  /*cac0*/  STS.U16 [R2+UR4+0x4500], R83 ;  /* 0x0045005302007988 */ /* 0x0003e80008000404 */
[----:B0-----:R-:W3:Y:S04]  /*cad0*/  LDL.LU R92, [R1+0x14c] ;  /* 0x00014c00015c7983 */ /* 0x001ee80000300800 */
[----:B-1----:R-:W3:Y:S04]  /*cae0*/  LDL.LU R83, [R1+0x150] ;  /* 0x0001500001537983 */ /* 0x002ee80000300800 */
[----:B------:R-:W3:Y:S01]  /*caf0*/  LDL.LU R12, [R1+0x12c] ;  /* 0x00012c00010c7983 */ /* 0x000ee20000300800 */
[----:B----4-:R-:W-:-:S02]  /*cb00*/  @!P0 IMAD.MOV.U32 R10, RZ, RZ, R14 ;  /* 0x000000ffff0a8224 */ /* 0x010fc400078e000e */
[----:B--2---:R-:W-:-:S05]  /*cb10*/  @!P0 IMAD.MOV.U32 R11, RZ, RZ, R90 ;  /* 0x000000ffff0b8224 */ /* 0x004fca00078e005a */
[----:B------:R0:W2:Y:S04]  /*cb20*/  @!P0 LDG.E.U16 R226, desc[UR6][R10.64] ;  /* 0x000000060ae28981 */ /* 0x0000a8000c1e1500 */
[----:B------:R-:W0:Y:S01]  /*cb30*/  LDL R11, [R1+0x190] ;  /* 0x00019000010b7983 */ /* 0x000e220000100800 */
[----:B------:R-:W-:Y:S02]  /*cb40*/  PRMT R225, RZ, 0x7610, R225 ;  /* 0x00007610ffe17816 */ /* 0x000fe400000000e1 */
[----:B------:R-:W-:Y:S01]  /*cb50*/  PRMT R224, RZ, 0x7610, R224 ;  /* 0x00007610ffe07816 */ /* 0x000fe200000000e0 */
[----:B------:R-:W4:Y:S01]  /*cb60*/  LDL.LU R90, [R1+0x130] ;  /* 0x00013000015a7983 */ /* 0x000f220000300800 */
[----:B------:R-:W-:-:S03]  /*cb70*/  PRMT R223, RZ, 0x7610, R223 ;  /* 0x00007610ffdf7816 */ /* 0x000fc600000000df */
[----:B------:R1:W-:Y:S04]  /*cb80*/  STS.U16 [R2+UR4+0x900], R13 ;  /* 0x0009000d02007988 */ /* 0x0003e80008000404 */
[----:B------:R-:W2:Y:S04]  /*cb90*/  LDL.LU R14, [R1+0x110] ;  /* 0x00011000010e7983 */ /* 0x000ea80000300800 */
[----:B------:R1:W-:Y:S04]  /*cba0*/  STS.U16 [R2+UR4+0x4900], R214 ;  /* 0x004900d602007988 */ /* 0x0003e80008000404 */
[----:B-1----:R-:W2:Y:S04]  /*cbb0*/  LDL.LU R13, [R1+0x10c] ;  /* 0x00010c00010d7983 */ /* 0x002ea80000300800 */
[----:B------:R1:W-:Y:S04]  /*cbc0*/  STS.U16 [R2+UR4+0xd00], R215 ;  /* 0x000d00d702007988 */ /* 0x0003e80008000404 */
[----:B------:R-:W2:Y:S04]  /*cbd0*/  LDL.LU R214, [R1+0x9e0] ;  /* 0x0009e00001d67983 */ /* 0x000ea80000300800 */
[----:B------:R1:W-:Y:S04]  /*cbe0*/  STS.U16 [R2+UR4+0x4d00], R24 ;  /* 0x004d001802007988 */ /* 0x0003e80008000404 */
[----:B-1----:R-:W2:Y:S04]  /*cbf0*/  LDL.LU R215, [R1+0x9dc] ;  /* 0x0009dc0001d77983 */ /* 0x002ea80000300800 */
[----:B------:R-:W2:Y:S04]  /*cc00*/  LDL.LU R24, [R1+0x9d8] ;  /* 0x0009d80001187983 */ /* 0x000ea80000300800 */
[----:B---3--:R1:W-:Y:S01]  /*cc10*/  STL [R1+0x764], R12 ;  /* 0x0007640c01007387 */ /* 0x0083e20000100800 */
[----:B0-----:R-:W-:-:S02]  /*cc20*/  @!P0 IMAD.MOV.U32 R10, RZ, RZ, R11 ;  /* 0x000000ffff0a8224 */ /* 0x001fc400078e000b */
[----:B------:R-:W-:-:S05]  /*cc30*/  @!P0 IMAD.MOV.U32 R11, RZ, RZ, R73 ;  /* 0x000000ffff0b8224 */ /* 0x000fca00078e0049 */
[----:B------:R0:W3:Y:S02]  /*cc40*/  @!P0 LDG.E.U16 R225, desc[UR6][R10.64] ;  /* 0x000000060ae18981 */ /* 0x0000e4000c1e1500 */
[----:B0-----:R-:W-:Y:S02]  /*cc50*/  @!P0 IMAD.MOV.U32 R10, RZ, RZ, R94 ;  /* 0x000000ffff0a8224 */ /* 0x001fe400078e005e */
[----:B------:R-:W-:-:S05]  /*cc60*/  @!P0 IMAD.MOV.U32 R11, RZ, RZ, R78 ;  /* 0x000000ffff0b8224 */ /* 0x000fca00078e004e */
[----:B------:R0:W3:Y:S02]  /*cc70*/  @!P0 LDG.E.U16 R224, desc[UR6][R10.64] ;  /* 0x000000060ae08981 */ /* 0x0000e4000c1e1500 */
[----:B0-----:R-:W-:Y:S02]  /*cc80*/  @!P0 IMAD.MOV.U32 R10, RZ, RZ, R83 ;  /* 0x000000ffff0a8224 */ /* 0x001fe400078e0053 */
[----:B------:R-:W-:-:S05]  /*cc90*/  @!P0 IMAD.MOV.U32 R11, RZ, RZ, R92 ;  /* 0x000000ffff0b8224 */ /* 0x000fca00078e005c */
[----:B------:R0:W3:Y:S02]  /*cca0*/  @!P0 LDG.E.U16 R223, desc[UR6][R10.64] ;  /* 0x000000060adf8981 */ /* 0x0000e4000c1e1500 */
[----:B0-----:R-:W-:Y:S02]  /*ccb0*/  @!P0 IMAD.MOV.U32 R11, RZ, RZ, R12 ;  /* 0x000000ffff0b8224 */ /* 0x001fe400078e000c */
[----:B-1----:R-:W3:Y:S01]  /*ccc0*/  LDL R12, [R1+0x744] ;  /* 0x00074400010c7983 */ /* 0x002ee20000100800 */
[----:B------:R-:W-:Y:S01]  /*ccd0*/  PRMT R222, RZ, 0x7610, R222 ;  /* 0x00007610ffde7816 */ /* 0x000fe200000000de */
[----:B----4-:R-:W-:Y:S01]  /*cce0*/  @!P0 IMAD.MOV.U32 R10, RZ, RZ, R90 ;  /* 0x000000ffff0a8224 */ /* 0x010fe200078e005a */
[----:B------:R-:W-:-:S04]  /*ccf0*/  PRMT R221, RZ, 0x7610, R221 ;  /* 0x00007610ffdd7816 */ /* 0x000fc800000000dd */
[----:B------:R2:W4:Y:S02]  /*cd00*/  @!P0 LDG.E.U16 R222, desc[UR6][R10.64] ;  /* 0x000000060ade8981 */ /* 0x000524000c1e1500 */
[----:B--2---:R-:W-:Y:S02]  /*cd10*/  @!P0 IMAD.MOV.U32 R10, RZ, RZ, R14 ;  /* 0x000000ffff0a8224 */ /* 0x004fe400078e000e */
[----:B------:R-:W-:-:S05]  /*cd20*/  @!P0 IMAD.MOV.U32 R11, RZ, RZ, R13 ;  /* 0x000000ffff0b8224 */ /* 0x000fca00078e000d */
[----:B------:R0:W2:Y:S04]  /*cd30*/  @!P0 LDG.E.U16 R221, desc[UR6][R10.64] ;  /* 0x000000060add8981 */ /* 0x0000a8000c1e1500 */
[----:B---3--:R1:W-:Y:S04]  /*cd40*/  STS.U16 [R12+UR4+0x1100], R25 ;  /* 0x001100190c007988 */ /* 0x0083e80008000404 */
[----:B-1----:R-:W3:Y:S04]  /*cd50*/  LDL.LU R25, [R1+0x9d4] ;  /* 0x0009d40001197983 */ /* 0x002ee80000300800 */
[----:B------:R-:W4:Y:S04]  /*cd60*/  LDL R2, [R1+0x2ac] ;  /* 0x0002ac0001027983 */ /* 0x000f280000100800 */
[----:B------:R1:W-:Y:S04]  /*cd70*/  STL [R1+0x76c], R14 ;  /* 0x00076c0e01007387 */ /* 0x0003e80000100800 */
[----:B-1----:R-:W2:Y:S04]  /*cd80*/  LDL R14, [R1+0x2a8] ;  /* 0x0002a800010e7983 */ /* 0x002ea80000100800 */
[----:B------:R1:W-:Y:S04]  /*cd90*/  STL [R1+0x768], R13 ;  /* 0x0007680d01007387 */ /* 0x0003e80000100800 */
[----:B------:R-:W0:Y:S04]  /*cda0*/  LDL R10, [R1+0x2e8] ;  /* 0x0002e800010a7983 */ /* 0x000e280000100800 */
[----:B------:R-:W0:Y:S01]  /*cdb0*/  LDL R11, [R1+0x2ec] ;  /* 0x0002ec00010b7983 */ /* 0x000e220000100800 */
[----:B------:R-:W-:-:S03]  /*cdc0*/  PRMT R220, RZ, 0x7610, R220 ;  /* 0x00007610ffdc7816 */ /* 0x000fc600000000dc */
[----:B-1----:R-:W3:Y:S04]  /*cdd0*/  LDL R13, [R1+0x28c] ;  /* 0x00028c00010d7983 */ /* 0x002ee80000100800 */
[----:B------:R1:W-:Y:S04]  /*cde0*/  STS.U16 [R12+UR4+0x5100], R26 ;  /* 0x0051001a0c007988 */ /* 0x0003e80008000404 */
[----:B-1----:R-:W3:Y:S01]  /*cdf0*/  LDL.LU R26, [R1+0x9d0] ;  /* 0x0009d000011a7983 */ /* 0x002ee20000300800 */
[----:B0-----:R-:W-:-:S04]  /*ce00*/  @!P0 LOP3.LUT R11, R11, R10, RZ, 0x3c, !PT ;  /* 0x0000000a0b0b8212 */ /* 0x001fc800078e3cff */
[----:B------:R-:W-:-:S04]  /*ce10*/  @!P0 LOP3.LUT R10, R11, R10, RZ, 0x3c, !PT ;  /* 0x0000000a0b0a8212 */ /* 0x000fc800078e3cff */
[----:B------:R-:W-:-:S05]  /*ce20*/  @!P0 LOP3.LUT R11, R11, R10, RZ, 0x3c, !PT ;  /* 0x0000000a0b0b8212 */ /* 0x000fca00078e3cff */
[----:B------:R0:W3:Y:S04]  /*ce30*/  @!P0 LDG.E.U16 R220, desc[UR6][R10.64] ;  /* 0x000000060adc8981 */ /* 0x0000e8000c1e1500 */
[----:B------:R-:W0:Y:S04]  /*ce40*/  LDL R10, [R1+0x2c8] ;  /* 0x0002c800010a7983 */ /* 0x000e280000100800 */
[----:B------:R-:W0:Y:S01]  /*ce50*/  LDL R11, [R1+0x2cc] ;  /* 0x0002cc00010b7983 */ /* 0x000e220000100800 */
[----:B------:R-:W-:Y:S02]  /*ce60*/  PRMT R219, RZ, 0x7610, R219 ;  /* 0x00007610ffdb7816 */ /* 0x000fe400000000db */
[----:B------:R-:W-:Y:S01]  /*ce70*/  PRMT R218, RZ, 0x7610, R218 ;  /* 0x00007610ffda7816 */ /* 0x000fe200000000da */
[----:B------:R1:W-:Y:S04]  /*ce80*/  STS.U16 [R12+UR4+0x1500], R27 ;  /* 0x0015001b0c007988 */ /* 0x0003e80008000404 */
[----:B------:R4:W-:Y:S04]  /*ce90*/  STS.U16 [R12+UR4+0x5500], R28 ;  /* 0x0055001c0c007988 */ /* 0x0009e80008000404 */
[----:B-1----:R-:W3:Y:S04]  /*cea0*/  LDL.LU R27, [R1+0x9cc] ;  /* 0x0009cc00011b7983 */ /* 0x002ee80000300800 */
[----:B----4-:R-:W4:Y:S01]  /*ceb0*/  LDL.LU R28, [R1+0x9c8] ;  /* 0x0009c800011c7983 */ /* 0x010f220000300800 */
[----:B0-----:R-:W-:-:S04]  /*cec0*/  @!P0 LOP3.LUT R11, R11, R10, RZ, 0x3c, !PT ;  /* 0x0000000a0b0b8212 */ /* 0x001fc800078e3cff */
[----:B------:R-:W-:-:S04]  /*ced0*/  @!P0 LOP3.LUT R10, R11, R10, RZ, 0x3c, !PT ;  /* 0x0000000a0b0a8212 */ /* 0x000fc800078e3cff */
[----:B------:R-:W-:-:S05]  /*cee0*/  @!P0 LOP3.LUT R11, R11, R10, RZ, 0x3c, !PT ;  /* 0x0000000a0b0b8212 */ /* 0x000fca00078e3cff */
[----:B------:R0:W4:Y:S02]  /*cef0*/  @!P0 LDG.E.U16 R219, desc[UR6][R10.64] ;  /* 0x000000060adb8981 */ /* 0x000124000c1e1500 */
[----:B0-----:R-:W-:Y:S02]  /*cf00*/  @!P0 IMAD.MOV.U32 R10, RZ, RZ, R2 ;  /* 0x000000ffff0a8224 */ /* 0x001fe400078e0002 */
[----:B--2---:R-:W-:-:S05]  /*cf10*/  @!P0 IMAD.MOV.U32 R11, RZ, RZ, R14 ;  /* 0x000000ffff0b8224 */ /* 0x004fca00078e000e */
[----:B------:R3:W2:Y:S04]  /*cf20*/  @!P0 LDG.E.U16 R218, desc[UR6][R10.64] ;  /* 0x000000060ada8981 */ /* 0x0006a8000c1e1500 */
[----:B------:R-:W4:Y:S01]  /*cf30*/  LDL R11, [R1+0x288] ;  /* 0x00028800010b7983 */ /* 0x000f220000100800 */
[----:B------:R-:W-:Y:S01]  /*cf40*/  PRMT R217, RZ, 0x7610, R217 ;  /* 0x00007610ffd97816 */ /* 0x000fe200000000d9 */
[----:B---3--:R-:W-:Y:S02]  /*cf50*/  @!P0 IMAD.MOV.U32 R10, RZ, RZ, R13 ;  /* 0x000000ffff0a8224 */ /* 0x008fe400078e000d */
[----:B------:R0:W-:Y:S04]  /*cf60*/  STS.U16 [R12+UR4+0x1900], R29 ;  /* 0x0019001d0c007988 */ /* 0x0001e80008000404 */
[----:B0-----:R-:W3:Y:S01]  /*cf70*/  LDL.LU R29, [R1+0x9c4] ;  /* 0x0009c400011d7983 */ /* 0x001ee20000300800 */
[----:B------:R-:W-:-:S02]  /*cf80*/  PRMT R216, RZ, 0x7610, R216 ;  /* 0x00007610ffd87816 */ /* 0x000fc400000000d8 */
[----:B------:R-:W-:Y:S01]  /*cf90*/  PRMT R23, RZ, 0x7610, R23 ;  /* 0x00007610ff177816 */ /* 0x000fe20000000017 */
[----:B------:R-:W2:Y:S04]  /*cfa0*/  LDL R2, [R1+0x228] ;  /* 0x0002280001027983 */ /* 0x000ea80000100800 */
[----:B----4-:R0:W4:Y:S04]  /*cfb0*/  @!P0 LDG.E.U16 R217, desc[UR6][R10.64] ;  /* 0x000000060ad98981 */ /* 0x010128000c1e1500 */
[----:B------:R1:W-:Y:S04]  /*cfc0*/  STS.U16 [R12+UR4+0x5900], R88 ;  /* 0x005900580c007988 */ /* 0x0003e80008000404 */
[----:B------:R-:W3:Y:S04]  /*cfd0*/  LDL R13, [R1+0x208] ;  /* 0x00020800010d7983 */ /* 0x000ee80000100800 */
[----:B------:R-:W0:Y:S04]  /*cfe0*/  LDL R10, [R1+0x268] ;  /* 0x00026800010a7983 */ /* 0x000e280000100800 */
[----:B------:R-:W0:Y:S04]  /*cff0*/  LDL R11, [R1+0x26c] ;  /* 0x00026c00010b7983 */ /* 0x000e280000100800 */
[----:B-1----:R-:W4:Y:S04]  /*d000*/  LDL R88, [R1+0x204] ;  /* 0x0002040001587983 */ /* 0x002f280000100800 */
[----:B------:R-:W4:Y:S01]  /*d010*/  LDL R14, [R1+0x740] ;  /* 0x00074000010e7983 */ /* 0x000f220000100800 */
[----:B0-----:R-:W-:-:S04]  /*d020*/  @!P0 LOP3.LUT R11, R11, R10, RZ, 0x3c, !PT ;  /* 0x0000000a0b0b8212 */ /* 0x001fc800078e3cff */
[----:B------:R-:W-:-:S04]  /*d030*/  @!P0 LOP3.LUT R10, R11, R10, RZ, 0x3c, !PT ;  /* 0x0000000a0b0a8212 */ /* 0x000fc800078e3cff */
[----:B------:R-:W-:-:S05]  /*d040*/  @!P0 LOP3.LUT R11, R11, R10, RZ, 0x3c, !PT ;  /* 0x0000000a0b0b8212 */ /* 0x000fca00078e3cff */
[----:B------:R0:W4:Y:S04]  /*d050*/  @!P0 LDG.E.U16 R216, desc[UR6][R10.64] ;  /* 0x000000060ad88981 */ /* 0x000128000c1e1500 */
[----:B------:R-:W0:Y:S04]  /*d060*/  LDL R10, [R1+0x244] ;  /* 0x00024400010a7983 */ /* 0x000e280000100800 */
[----:B------:R-:W0:Y:S04]  /*d070*/  LDL R11, [R1+0x248] ;  /* 0x00024800010b7983 */ /* 0x000e280000100800 */
[----:B------:R1:W-:Y:S04]  /*d080*/  STS.U16 [R12+UR4+0x1d00], R76 ;  /* 0x001d004c0c007988 */ /* 0x0003e80008000404 */
[----:B-1----:R-:W4:Y:S04]  /*d090*/  LDL R76, [R1+0x1e4] ;  /* 0x0001e400014c7983 */ /* 0x002f280000100800 */
[----:B------:R-:W4:Y:S01]  /*d0a0*/  LDL R12, [R1+0x1e8] ;  /* 0x0001e800010c7983 */ /* 0x000f220000100800 */
[----:B0-----:R-:W-:-:S04]  /*d0b0*/  @!P0 LOP3.LUT R11, R11, R10, RZ, 0x3c, !PT ;  /* 0x0000000a0b0b8212 */ /* 0x001fc800078e3cff */
[----:B------:R-:W-:-:S04]  /*d0c0*/  @!P0 LOP3.LUT R10, R11, R10, RZ, 0x3c, !PT ;  /* 0x0000000a0b0a8212 */ /* 0x000fc800078e3cff */
[----:B------:R-:W-:-:S05]  /*d0d0*/  @!P0 LOP3.LUT R11, R11, R10, RZ, 0x3c, !PT ;  /* 0x0000000a0b0b8212 */ /* 0x000fca00078e3cff */
[----:B------:R2:W4:Y:S04]  /*d0e0*/  @!P0 LDG.E.U16 R23, desc[UR6][R10.64] ;  /* 0x000000060a178981 */ /* 0x000528000c1e1500 */
[----:B------:R-:W3:Y:S04]  /*d0f0*/  LDL R10, [R1+0x744] ;  /* 0x00074400010a7983 */ /* 0x000ee80000100800 */
[----:B------:R-:W4:Y:S01]  /*d100*/  LDL R11, [R1+0x224] ;  /* 0x00022400010b7983 */ /* 0x000f220000100800 */
[----:B------:R-:W-:Y:S02]  /*d110*/  PRMT R22, RZ, 0x7610, R22 ;  /* 0x00007610ff167816 */ /* 0x000fe40000000016 */
[----:B------:R-:W-:-:S02]  /*d120*/  PRMT R21, RZ, 0x7610, R21 ;  /* 0x00007610ff157816 */ /* 0x000fc40000000015 */
[----:B------:R-:W-:Y:S01]  /*d130*/  PRMT R20, RZ, 0x7610, R20 ;  /* 0x00007610ff147816 */ /* 0x000fe20000000014 */
[----:B---3--:R2:W-:Y:S02]  /*d140*/  STS.U16 [R10+UR4+0x5d00], R30 ;  /* 0x005d001e0a007988 */ /* 0x0085e40008000404 */
[----:B--2---:R-:W-:Y:S02]  /*d150*/  @!P0 IMAD.MOV.U32 R10, RZ, RZ, R2 ;  /* 0x000000ffff0a8224 */ /* 0x004fe400078e0002 */
[----:B------:R-:W2:Y:S04]  /*d160*/  LDL.LU R30, [R1+0x9c0] ;  /* 0x0009c000011e7983 */ /* 0x000ea80000300800 */
[----:B----4-:R0:W3:Y:S04]  /*d170*/  @!P0 LDG.E.U16 R22, desc[UR6][R10.64] ;  /* 0x000000060a168981 */ /* 0x0100e8000c1e1500 */
[----:B------:R-:W4:Y:S01]  /*d180*/  LDL R2, [R1+0x1c8] ;  /* 0x0001c80001027983 */ /* 0x000f220000100800 */
[----:B0-----:R-:W-:-:S02]  /*d190*/  @!P0 IMAD.MOV.U32 R10, RZ, RZ, R13 ;  /* 0x000000ffff0a8224 */ /* 0x001fc400078e000d */
[----:B------:R-:W-:Y:S01]  /*d1a0*/  @!P0 IMAD.MOV.U32 R11, RZ, RZ, R88 ;  /* 0x000000ffff0b8224 */ /* 0x000fe200078e0058 */
[----:B------:R0:W-:Y:S04]  /*d1b0*/  STS.U16 [R14+UR4+0x180], R31 ;  /* 0x0001801f0e007988 */ /* 0x0001e80008000404 */
[----:B------:R1:W2:Y:S04]  /*d1c0*/  @!P0 LDG.E.U16 R21, desc[UR6][R10.64] ;  /* 0x000000060a158981 */ /* 0x0002a8000c1e1500 */
[----:B------:R1:W-:Y:S04]  /*d1d0*/  STS.U16 [R14+UR4+0x4180], R80 ;  /* 0x004180500e007988 */ /* 0x0003e80008000404 */
[----:B0-----:R-:W2:Y:S01]  /*d1e0*/  LDL.LU R31, [R1+0x9bc] ;  /* 0x0009bc00011f7983 */ /* 0x001ea20000300800 */
[----:B-1----:R-:W-:-:S02]  /*d1f0*/  @!P0 IMAD.MOV.U32 R10, RZ, RZ, R12 ;  /* 0x000000ffff0a8224 */ /* 0x002fc400078e000c */
[----:B------:R-:W-:Y:S01]  /*d200*/  @!P0 IMAD.MOV.U32 R11, RZ, RZ, R76 ;  /* 0x000000ffff0b8224 */ /* 0x000fe200078e004c */
[----:B------:R-:W3:Y:S04]  /*d210*/  LDL.LU R88, [R1+0x1a8] ;  /* 0x0001a80001587983 */ /* 0x000ee80000300800 */
[----:B------:R-:W2:Y:S04]  /*d220*/  LDL.LU R80, [R1+0x184] ;  /* 0x0001840001507983 */ /* 0x000ea80000300800 */
[----:B------:R-:W2:Y:S04]  /*d230*/  LDL.LU R13, [R1+0x188] ;  /* 0x00018800010d7983 */ /* 0x000ea80000300800 */
[----:B------:R4:W2:Y:S04]  /*d240*/  @!P0 LDG.E.U16 R20, desc[UR6][R10.64] ;  /* 0x000000060a148981 */ /* 0x0008a8000c1e1500 */
[----:B------:R-:W3:Y:S01]  /*d250*/  LDL R11, [R1+0x1c4] ;  /* 0x0001c400010b7983 */ /* 0x000ee20000100800 */
[----:B------:R-:W-:-:S03]  /*d260*/  PRMT R19, RZ, 0x7610, R19 ;  /* 0x00007610ff137816 */ /* 0x000fc60000000013 */
[----:B------:R0:W-:Y:S04]  /*d270*/  STS.U16 [R14+UR4+0x580], R72 ;  /* 0x000580480e007988 */ /* 0x0001e80008000404 */
[----:B0-----:R-:W2:Y:S04]  /*d280*/  LDL.LU R72, [R1+0x168] ;  /* 0x0001680001487983 */ /* 0x001ea80000300800 */
[----:B------:R-:W2:Y:S04]  /*d290*/  LDL.LU R76, [R1+0x164] ;  /* 0x00016400014c7983 */ /* 0x000ea80000300800 */
[----:B------:R-:W2:Y:S01]  /*d2a0*/  LDL.LU R12, [R1+0x144] ;  /* 0x00014400010c7983 */ /* 0x000ea20000300800 */
[----:B----4-:R-:W-:-:S05]  /*d2b0*/  @!P0 IMAD.MOV.U32 R10, RZ, RZ, R2 ;  /* 0x000000ffff0a8224 */ /* 0x010fca00078e0002 */
[----:B---3--:R0:W3:Y:S04]  /*d2c0*/  @!P0 LDG.E.U16 R19, desc[UR6][R10.64] ;  /* 0x000000060a138981 */ /* 0x0080e8000c1e1500 */
[----:B------:R-:W4:Y:S01]  /*d2d0*/  LDL R11, [R1+0x1a4] ;  /* 0x0001a400010b7983 */ /* 0x000f220000100800 */
[----:B------:R-:W-:Y:S01]  /*d2e0*/  PRMT R18, RZ, 0x7610, R18 ;  /* 0x00007610ff127816 */ /* 0x000fe20000000012 */
[----:B0-----:R-:W-:Y:S01]  /*d2f0*/  @!P0 IMAD.MOV.U32 R10, RZ, RZ, R88 ;  /* 0x000000ffff0a8224 */ /* 0x001fe200078e0058 */
[----:B------:R-:W-:Y:S01]  /*d300*/  PRMT R17, RZ, 0x7610, R17 ;  /* 0x00007610ff117816 */ /* 0x000fe20000000011 */
[----:B------:R0:W-:Y:S01]  /*d310*/  STS.U16 [R14+UR4+0x4580], R79 ;  /* 0x0045804f0e007988 */ /* 0x0001e20008000404 */
[----:B------:R-:W-:-:S03]  /*d320*/  PRMT R16, RZ, 0x7610, R16 ;  /* 0x00007610ff107816 */ /* 0x000fc60000000010 */
[----:B------:R1:W-:Y:S04]  /*d330*/  STS.U16 [R14+UR4+0x980], R32 ;  /* 0x000980200e007988 */ /* 0x0003e80008000404 */
[----:B0-----:R-:W3:Y:S04]  /*d340*/  LDL.LU R79, [R1+0x148] ;  /* 0x00014800014f7983 */ /* 0x001ee80000300800 */
[----:B------:R-:W3:Y:S04]  /*d350*/  LDL.LU R2, [R1+0x124] ;  /* 0x0001240001027983 */ /* 0x000ee80000300800 */
[----:B-1----:R-:W3:Y:S04]  /*d360*/  LDL.LU R32, [R1+0x9b8] ;  /* 0x0009b80001207983 */ /* 0x002ee80000300800 */
[----:B--2---:R-:W-:Y:S04]  /*d370*/  STL [R1+0x7c4], R13 ;  /* 0x0007c40d01007387 */ /* 0x004fe80000100800 */
[----:B------:R0:W-:Y:S04]  /*d380*/  STS.U16 [R14+UR4+0x4980], R33 ;  /* 0x004980210e007988 */ /* 0x0001e80008000404 */
[----:B------:R1:W-:Y:S04]  /*d390*/  STS.U16 [R14+UR4+0xd80], R34 ;  /* 0x000d80220e007988 */ /* 0x0003e80008000404 */
[----:B0-----:R-:W2:Y:S04]  /*d3a0*/  LDL.LU R33, [R1+0x9b4] ;  /* 0x0009b40001217983 */ /* 0x001ea80000300800 */
[----:B-1----:R-:W2:Y:S04]  /*d3b0*/  LDL.LU R34, [R1+0x9b0] ;  /* 0x0009b00001227983 */ /* 0x002ea80000300800 */
[----:B------:R0:W-:Y:S04]  /*d3c0*/  STL [R1+0x770], R12 ;  /* 0x0007700c01007387 */ /* 0x0001e80000100800 */
[----:B----4-:R1:W4:Y:S02]  /*d3d0*/  @!P0 LDG.E.U16 R18, desc[UR6][R10.64] ;  /* 0x000000060a128981 */ /* 0x010324000c1e1500 */
[----:B-1----:R-:W-:-:S02]  /*d3e0*/  @!P0 IMAD.MOV.U32 R10, RZ, RZ, R13 ;  /* 0x000000ffff0a8224 */ /* 0x002fc400078e000d */
[----:B------:R-:W-:-:S05]  /*d3f0*/  @!P0 IMAD.MOV.U32 R11, RZ, RZ, R80 ;  /* 0x000000ffff0b8224 */ /* 0x000fca00078e0050 */
[----:B------:R1:W2:Y:S02]  /*d400*/  @!P0 LDG.E.U16 R17, desc[UR6][R10.64] ;  /* 0x000000060a118981 */ /* 0x0002a4000c1e1500 */
[----:B-1----:R-:W-:Y:S02]  /*d410*/  @!P0 IMAD.MOV.U32 R10, RZ, RZ, R72 ;  /* 0x000000ffff0a8224 */ /* 0x002fe400078e0048 */
[----:B------:R-:W-:-:S05]  /*d420*/  @!P0 IMAD.MOV.U32 R11, RZ, RZ, R76 ;  /* 0x000000ffff0b8224 */ /* 0x000fca00078e004c */
[----:B------:R1:W2:Y:S02]  /*d430*/  @!P0 LDG.E.U16 R16, desc[UR6][R10.64] ;  /* 0x000000060a108981 */ /* 0x0002a4000c1e1500 */
[----:B-1----:R-:W-:Y:S02]  /*d440*/  @!P0 IMAD.MOV.U32 R11, RZ, RZ, R12 ;  /* 0x000000ffff0b8224 */ /* 0x002fe400078e000c */
[----:B0-----:R-:W4:Y:S01]  /*d450*/  LDL.LU R12, [R1+0x128] ;  /* 0x00012800010c7983 */ /* 0x001f220000300800 */
[----:B------:R-:W-:Y:S01]  /*d460*/  PRMT R15, RZ, 0x7610, R15 ;  /* 0x00007610ff0f7816 */ /* 0x000fe2000000000f */
[----:B---3--:R-:W-:Y:S02]  /*d470*/  @!P0 IMAD.MOV.U32 R10, RZ, RZ, R79 ;  /* 0x000000ffff0a8224 */ /* 0x008fe400078e004f */
[----:B------:R0:W-:Y:S04]  /*d480*/  STS.U16 [R14+UR4+0x4d80], R35 ;  /* 0x004d80230e007988 */ /* 0x0001e80008000404 */
[----:B------:R1:W3:Y:S04]  /*d490*/  @!P0 LDG.E.U16 R15, desc[UR6][R10.64] ;  /* 0x000000060a0f8981 */ /* 0x0002e8000c1e1500 */
[----:B0-----:R-:W3:Y:S01]  /*d4a0*/  LDL.LU R35, [R1+0x9ac] ;  /* 0x0009ac0001237983 */ /* 0x001ee20000300800 */
[----:B-1----:R-:W-:-:S03]  /*d4b0*/  @!P0 IMAD.MOV.U32 R11, RZ, RZ, R2 ;  /* 0x000000ffff0b8224 */ /* 0x002fc600078e0002 */
[----:B----4-:R-:W-:Y:S04]  /*d4c0*/  STL [R1+0x778], R12 ;  /* 0x0007780c01007387 */ /* 0x010fe80000100800 */
[----:B------:R0:W-:Y:S04]  /*d4d0*/  STL [R1+0x774], R2 ;  /* 0x0007740201007387 */ /* 0x0001e80000100800 */
[----:B0-----:R-:W4:Y:S01]  /*d4e0*/  LDL R2, [R1+0x740] ;  /* 0x0007400001027983 */ /* 0x001f220000100800 */
[----:B------:R-:W-:Y:S02]  /*d4f0*/  @!P0 IMAD.MOV.U32 R10, RZ, RZ, R12 ;  /* 0x000000ffff0a8224 */ /* 0x000fe400078e000c */
[----:B------:R-:W0:Y:S01]  /*d500*/  S2R R12, SR_TID.X ;  /* 0x00000000000c7919 */ /* 0x000e220000002100 */
[----:B------:R-:W1:Y:S01]  /*d510*/  S2R R13, SR_TID.X ;  /* 0x00000000000d7919 */ /* 0x000e620000002100 */
[----:B------:R-:W-:-:S06]  /*d520*/  PRMT R8, RZ, 0x7610, R8 ;  /* 0x00007610ff087816 */ /* 0x000fcc0000000008 */
[----:B------:R2:W3:Y:S01]  /*d530*/  @!P0 LDG.E.U16 R8, desc[UR6][R10.64] ;  /* 0x000000060a088981 */ /* 0x0004e2000c1e1500 */
[----:B0-----:R-:W-:Y:S02]  /*d540*/  LOP3.LUT R12, R12, 0x3f, RZ, 0xc0, !PT ;  /* 0x0000003f0c0c7812 */ /* 0x001fe400078ec0ff */
[----:B-1----:R-:W-:-:S03]  /*d550*/  LOP3.LUT R13, R13, 0x40, RZ, 0xc0, !PT ;  /* 0x000000400d0d7812 */ /* 0x002fc600078ec0ff */
[----:B------:R-:W-:-:S04]  /*d560*/  IMAD.SHL.U32 R14, R12, 0x2, RZ ;  /* 0x000000020c0e7824 */ /* 0x000fc800078e00ff */
[----:B------:R-:W-:-:S05]  /*d570*/  IMAD R13, R13, 0x80, R14 ;  /* 0x000000800d0d7824 */ /* 0x000fca00078e020e */
[----:B------:R-:W-:Y:S01]  /*d580*/  LOP3.LUT R13, R13, 0x40, RZ, 0x3c, !PT ;  /* 0x000000400d0d7812 */ /* 0x000fe200078e3cff */
[----:B--2---:R-:W-:Y:S01]  /*d590*/  IMAD.SHL.U32 R10, R12, 0x2, RZ ;  /* 0x000000020c0a7824 */ /* 0x004fe200078e00ff */
[----:B------:R-:W0:Y:S01]  /*d5a0*/  S2R R11, SR_TID.X ;  /* 0x00000000000b7919 */ /* 0x000e220000002100 */
[----:B------:R-:W-:Y:S01]  /*d5b0*/  IMAD.SHL.U32 R12, R132, 0x2, RZ ;  /* 0x00000002840c7824 */ /* 0x000fe200078e00ff */
[----:B0-----:R-:W-:-:S05]  /*d5c0*/  LOP3.LUT R11, R11, 0x40, RZ, 0xc0, !PT ;  /* 0x000000400b0b7812 */ /* 0x001fca00078ec0ff */
[----:B------:R-:W-:-:S05]  /*d5d0*/  IMAD R11, R11, 0x80, R12 ;  /* 0x000000800b0b7824 */ /* 0x000fca00078e020c */
[----:B------:R-:W-:Y:S01]  /*d5e0*/  LOP3.LUT R11, R11, 0x60, RZ, 0x3c, !PT ;  /* 0x000000600b0b7812 */ /* 0x000fe200078e3cff */
[----:B------:R-:W-:Y:S01]  /*d5f0*/  IMAD.MOV.U32 R12, RZ, RZ, R90 ;  /* 0x000000ffff0c7224 */ /* 0x000fe200078e005a */
[----:B----4-:R0:W-:Y:S04]  /*d600*/  STS.U16 [R2+UR4+0x1180], R36 ;  /* 0x0011802402007988 */ /* 0x0101e80008000404 */
[----:B------:R-:W-:Y:S04]  /*d610*/  STS.U16 [R2+UR4+0x5180], R37 ;  /* 0x0051802502007988 */ /* 0x000fe80008000404 */
[----:B------:R-:W-:Y:S04]  /*d620*/  STS.U16 [R2+UR4+0x1580], R38 ;  /* 0x0015802602007988 */ /* 0x000fe80008000404 */
[----:B------:R-:W-:Y:S04]  /*d630*/  STS.U16 [R2+UR4+0x5580], R39 ;  /* 0x0055802702007988 */ /* 0x000fe80008000404 */
[----:B------:R-:W-:Y:S04]  /*d640*/  STS.U16 [R2+UR4+0x1980], R40 ;  /* 0x0019802802007988 */ /* 0x000fe80008000404 */
[----:B------:R-:W-:Y:S04]  /*d650*/  STS.U16 [R2+UR4+0x5980], R41 ;  /* 0x0059802902007988 */ /* 0x000fe80008000404 */
[----:B------:R-:W-:Y:S04]  /*d660*/  STS.U16 [R2+UR4+0x1d80], R42 ;  /* 0x001d802a02007988 */ /* 0x000fe80008000404 */
[----:B------:R1:W-:Y:S04]  /*d670*/  STS.U16 [R2+UR4+0x5d80], R43 ;  /* 0x005d802b02007988 */ /* 0x0003e80008000404 */
[----:B0-----:R-:W2:Y:S01]  /*d680*/  LDL.LU R36, [R1+0x9a8] ;  /* 0x0009a80001247983 */ /* 0x001ea20000300800 */
[----:B-1----:R-:W0:Y:S03]  /*d690*/  S2R R2, SR_TID.X ;  /* 0x0000000000027919 */ /* 0x002e260000002100 */
[----:B------:R-:W-:Y:S04]  /*d6a0*/  STS.U16 [R13+UR4+0x200], R44 ;  /* 0x0002002c0d007988 */ /* 0x000fe80008000404 */
[----:B------:R-:W-:Y:S04]  /*d6b0*/  STS.U16 [R13+UR4+0x4200], R45 ;  /* 0x0042002d0d007988 */ /* 0x000fe80008000404 */
[----:B------:R-:W-:Y:S04]  /*d6c0*/  STS.U16 [R13+UR4+0x600], R46 ;  /* 0x0006002e0d007988 */ /* 0x000fe80008000404 */
[----:B------:R-:W-:Y:S04]  /*d6d0*/  STS.U16 [R13+UR4+0x4600], R47 ;  /* 0x0046002f0d007988 */ /* 0x000fe80008000404 */
[----:B------:R-:W-:Y:S04]  /*d6e0*/  STS.U16 [R13+UR4+0xa00], R48 ;  /* 0x000a00300d007988 */ /* 0x000fe80008000404 */
[----:B------:R-:W-:Y:S04]  /*d6f0*/  STS.U16 [R13+UR4+0x4a00], R49 ;  /* 0x004a00310d007988 */ /* 0x000fe80008000404 */
[----:B------:R-:W2:Y:S01]  /*d700*/  LDL.LU R37, [R1+0x9a4] ;  /* 0x0009a40001257983 */ /* 0x000ea20000300800 */
[----:B0-----:R-:W-:-:S03]  /*d710*/  LOP3.LUT R2, R2, 0x40, RZ, 0xc0, !PT ;  /* 0x0000004002027812 */ /* 0x001fc600078ec0ff */
[----:B------:R-:W-:Y:S02]  /*d720*/  STS.U16 [R13+UR4+0xe00], R50 ;  /* 0x000e00320d007988 */ /* 0x000fe40008000404 */
[----:B------:R-:W-:Y:S02]  /*d730*/  IMAD R2, R2, 0x80, R10 ;  /* 0x0000008002027824 */ /* 0x000fe400078e020a */
[----:B------:R-:W-:Y:S04]  /*d740*/  STS.U16 [R13+UR4+0x4e00], R51 ;  /* 0x004e00330d007988 */ /* 0x000fe80008000404 */
[----:B------:R-:W-:Y:S01]  /*d750*/  STS.U16 [R13+UR4+0x1200], R52 ;  /* 0x001200340d007988 */ /* 0x000fe20008000404 */
[----:B------:R-:W-:-:S03]  /*d760*/  LOP3.LUT R2, R2, 0x50, RZ, 0x3c, !PT ;  /* 0x0000005002027812 */ /* 0x000fc600078e3cff */
        /* <DEDUP_REMOVED lines=23> */
[----:B------:R-:W2:Y:S01]  /*d8e0*/  LDL.LU R38, [R1+0x9a0] ;  /* 0x0009a00001267983 */ /* 0x000ea20000300800 */
[----:B0-----:R-:W0:Y:S01]  /*d8f0*/  S2R R2, SR_TID.X ;  /* 0x0000000000027919 */ /* 0x001e220000002100 */
[----:B------:R-:W-:-:S02]  /*d900*/  IMAD.SHL.U32 R10, R132, 0x2, RZ ;  /* 0x00000002840a7824 */ /* 0x000fc400078e00ff */
        /* <DEDUP_REMOVED lines=25> */
[----:B------:R-:W2:Y:S04]  /*daa0*/  LDL.LU R40, [R1+0x998] ;  /* 0x0009980001287983 */ /* 0x000ea80000300800 */
        /* <DEDUP_REMOVED lines=20> */
[----:B------:R0:W-:Y:S04]  /*dbf0*/  STS.U16 [R2+UR4+0x5f80], R113 ;  /* 0x005f807102007988 */ /* 0x0001e80008000404 */
[----:B------:R-:W2:Y:S04]  /*dc00*/  LDL.LU R51, [R1+0x96c] ;  /* 0x00096c0001337983 */ /* 0x000ea80000300800 */
[----:B------:R-:W2:Y:S01]  /*dc10*/  LDL.LU R52, [R1+0x968] ;  /* 0x0009680001347983 */ /* 0x000ea20000300800 */
[----:B0-----:R-:W-:-:S03]  /*dc20*/  LOP3.LUT R2, R3, 0x20, RZ, 0x3c, !PT ;  /* 0x0000002003027812 */ /* 0x001fc600078e3cff */
[----:B------:R-:W2:Y:S04]  /*dc30*/  LDL.LU R53, [R1+0x964] ;  /* 0x0009640001357983 */ /* 0x000ea80000300800 */
[----:B------:R-:W2:Y:S04]  /*dc40*/  LDL.LU R54, [R1+0x960] ;  /* 0x0009600001367983 */ /* 0x000ea80000300800 */
[----:B------:R-:W2:Y:S04]  /*dc50*/  LDL.LU R55, [R1+0x95c] ;  /* 0x00095c0001377983 */ /* 0x000ea80000300800 */
        /* <DEDUP_REMOVED lines=44> */
[----:B------:R-:W-:Y:S04]  /*df20*/  STL [R1+0x77c], R3 ;  /* 0x00077c0301007387 */ /* 0x000fe80000100800 */
[----:B------:R0:W-:Y:S04]  /*df30*/  STS.U16 [R2+UR4+0xb900], R238 ;  /* 0x00b900ee02007988 */ /* 0x0001e80008000404 */
[----:B0-----:R-:W4:Y:S04]  /*df40*/  LDL R238, [R1+0x728] ;  /* 0x0007280001ee7983 */ /* 0x001f280000100800 */
[----:B------:R0:W-:Y:S04]  /*df50*/  STS.U16 [R2+UR4+0xbd00], R237 ;  /* 0x00bd00ed02007988 */ /* 0x0001e80008000404 */
[----:B0-----:R-:W3:Y:S01]  /*df60*/  LDL R237, [R1+0x724] ;  /* 0x0007240001ed7983 */ /* 0x001ee20000100800 */
[----:B------:R-:W-:-:S02]  /*df70*/  IMAD.MOV.U32 R2, RZ, RZ, R89 ;  /* 0x000000ffff027224 */ /* 0x000fc400078e0059 */
[----:B------:R-:W-:Y:S02]  /*df80*/  IMAD.MOV.U32 R3, RZ, RZ, R88 ;  /* 0x000000ffff037224 */ /* 0x000fe400078e0058 */
[----:B------:R-:W-:Y:S01]  /*df90*/  IMAD.MOV.U32 R13, RZ, RZ, R91 ;  /* 0x000000ffff0d7224 */ /* 0x000fe200078e005b */
[----:B------:R-:W2:Y:S01]  /*dfa0*/  LDL.LU.64 R88, [R1] ;  /* 0x0000000001587983 */ /* 0x000ea20000300a00 */
[----:B------:R-:W-:Y:S02]  /*dfb0*/  IMAD.MOV.U32 R251, RZ, RZ, R93 ;  /* 0x000000fffffb7224 */ /* 0x000fe400078e005d */
[----:B------:R-:W-:Y:S01]  /*dfc0*/  IMAD.MOV.U32 R14, RZ, RZ, R92 ;  /* 0x000000ffff0e7224 */ /* 0x000fe200078e005c */
[----:B------:R-:W2:Y:S01]  /*dfd0*/  LDL.LU.64 R90, [R1+0x8] ;  /* 0x00000800015a7983 */ /* 0x000ea20000300a00 */
[----:B------:R-:W-:Y:S02]  /*dfe0*/  IMAD.MOV.U32 R10, RZ, RZ, R95 ;  /* 0x000000ffff0a7224 */ /* 0x000fe400078e005f */
[----:B------:R-:W-:Y:S01]  /*dff0*/  IMAD.MOV.U32 R252, RZ, RZ, R94 ;  /* 0x000000fffffc7224 */ /* 0x000fe200078e005e */
[----:B------:R-:W2:Y:S01]  /*e000*/  LDL.LU.64 R92, [R1+0x10] ;  /* 0x00001000015c7983 */ /* 0x000ea20000300a00 */
[----:B------:R-:W-:-:S03]  /*e010*/  IMAD.MOV.U32 R11, RZ, RZ, R96 ;  /* 0x000000ffff0b7224 */ /* 0x000fc600078e0060 */
[----:B------:R-:W2:Y:S04]  /*e020*/  LDL.LU.64 R94, [R1+0x18] ;  /* 0x00001800015e7983 */ /* 0x000ea80000300a00 */
        /* <DEDUP_REMOVED lines=28> */
[----:B----4-:R-:W-:Y:S04]  /*e1f0*/  STS.U16 [R238+UR4+0x8200], R236 ;  /* 0x008200ecee007988 */ /* 0x010fe80008000404 */
        /* <DEDUP_REMOVED lines=15> */
[----:B---3--:R0:W-:Y:S04]  /*e2f0*/  STS.U16 [R237+UR4+0xbf00], R70 ;  /* 0x00bf0046ed007988 */ /* 0x0081e80008000404 */
[----:B------:R-:W-:Y:S04]  /*e300*/  STS.U16 [R237+UR4+0x8300], R220 ;  /* 0x008300dced007988 */ /* 0x000fe80008000404 */
[----:B------:R1:W-:Y:S04]  /*e310*/  STS.U16 [R237+UR4+0x8700], R219 ;  /* 0x008700dbed007988 */ /* 0x0003e80008000404 */
[----:B------:R-:W-:Y:S04]  /*e320*/  STS.U16 [R237+UR4+0x8b00], R218 ;  /* 0x008b00daed007988 */ /* 0x000fe80008000404 */
[----:B------:R-:W-:Y:S04]  /*e330*/  STS.U16 [R237+UR4+0x8f00], R217 ;  /* 0x008f00d9ed007988 */ /* 0x000fe80008000404 */
[----:B------:R-:W-:Y:S04]  /*e340*/  STS.U16 [R237+UR4+0x9300], R216 ;  /* 0x009300d8ed007988 */ /* 0x000fe80008000404 */
[----:B------:R-:W-:Y:S04]  /*e350*/  STS.U16 [R237+UR4+0x9700], R23 ;  /* 0x00970017ed007988 */ /* 0x000fe80008000404 */
[----:B------:R3:W-:Y:S04]  /*e360*/  STS.U16 [R237+UR4+0x9b00], R22 ;  /* 0x009b0016ed007988 */ /* 0x0007e80008000404 */
[----:B------:R-:W-:Y:S04]  /*e370*/  STS.U16 [R237+UR4+0x9f00], R21 ;  /* 0x009f0015ed007988 */ /* 0x000fe80008000404 */
[----:B------:R4:W-:Y:S04]  /*e380*/  STS.U16 [R237+UR4+0xa300], R20 ;  /* 0x00a30014ed007988 */ /* 0x0009e80008000404 */
[----:B------:R4:W-:Y:S04]  /*e390*/  STS.U16 [R237+UR4+0xa700], R19 ;  /* 0x00a70013ed007988 */ /* 0x0009e80008000404 */
[----:B------:R4:W-:Y:S04]  /*e3a0*/  STS.U16 [R237+UR4+0xab00], R18 ;  /* 0x00ab0012ed007988 */ /* 0x0009e80008000404 */
[----:B------:R-:W-:Y:S04]  /*e3b0*/  STS.U16 [R237+UR4+0xaf00], R17 ;  /* 0x00af0011ed007988 */ /* 0x000fe80008000404 */
[----:B------:R-:W-:Y:S04]  /*e3c0*/  STS.U16 [R237+UR4+0xb300], R16 ;  /* 0x00b30010ed007988 */ /* 0x000fe80008000404 */
[----:B------:R-:W-:Y:S04]  /*e3d0*/  STS.U16 [R237+UR4+0xb700], R15 ;  /* 0x00b7000fed007988 */ /* 0x000fe80008000404 */
[----:B------:R-:W-:Y:S01]  /*e3e0*/  STS.U16 [R237+UR4+0xbb00], R8 ;  /* 0x00bb0008ed007988 */ /* 0x000fe20008000404 */
[----:B------:R0:W-:Y:S06]  /*e3f0*/  MEMBAR.ALL.CTA ;  /* 0x0000000000007992 */ /* 0x0001ec0000008000 */
[----:B0-----:R-:W0:Y:S01]  /*e400*/  FENCE.VIEW.ASYNC.S ;  /* 0x00000000000073c6 */ /* 0x001e220000000000 */
[----:B------:R-:W-:-:S02]  /*e410*/  UIADD3.64 UR48, UR8, 0x180, URZ ;  /* 0x0000018008307897 */ /* 0x000fc4000fffe03f */
[----:B------:R-:W-:Y:S01]  /*e420*/  UIADD3.64 UR52, UR8, 0x200, URZ ;  /* 0x0000020008347897 */ /* 0x000fe2000fffe03f */
[----:B------:R-:W4:Y:S01]  /*e430*/  LDL.LU R70, [R1+0x920] ;  /* 0x0009200001467983 */ /* 0x000f220000300800 */
[----:B0-----:R-:W-:Y:S06]  /*e440*/  BAR.SYNC.DEFER_BLOCKING 0x0 ;  /* 0x0000000000007b1d */ /* 0x001fec0000010000 */
[----:B--2---:R-:W-:-:S06]  /*e450*/  WARPGROUP.ARRIVE ;  /* 0x00000000000079c5 */ /* 0x004fcc0000000000 */
[----:B------:R-:W-:Y:S03]  /*e460*/  HGMMA.64x128x16.F32 R88, gdesc[UR20].tnspA, R88, gsb0 ;  /* 0x21e00000145879f0 */ /* 0x000fe60008000858 */
[----:B------:R-:W-:Y:S02]  /*e470*/  WARPGROUP.DEPBAR.LE gsb0, 0x0 ;  /* 0x00008000000079c5 */ /* 0x000fe40000010000 */
[----:B------:R-:W-:-:S07]  /*e480*/  WARPGROUP.ARRIVE ;  /* 0x00000000000079c5 */ /* 0x000fce0000000000 */
        /* <DEDUP_REMOVED lines=9> */
[----:B------:R-:W-:Y:S01]  /*e520*/  HGMMA.64x128x16.F32 R152, gdesc[UR48].tnspA, R152, gsb0 ;  /* 0x21e00000309879f0 */ /* 0x000fe20008000898 */
[----:B------:R-:W-:Y:S04]  /*e530*/  STL.64 [R1], R88 ;  /* 0x0000005801007387 */ /* 0x000fe80000100a00 */
        /* <DEDUP_REMOVED lines=23> */
[----:B------:R-:W-:Y:S01]  /*e6b0*/  STL.64 [R1+0xc0], R136 ;  /* 0x0000c08801007387 */ /* 0x000fe20000100a00 */
[----:B------:R-:W-:-:S02]  /*e6c0*/  WARPGROUP.DEPBAR.LE gsb0, 0x0 ;  /* 0x00008000000079c5 */ /* 0x000fc40000010000 */
[----:B------:R-:W-:-:S06]  /*e6d0*/  WARPGROUP.ARRIVE ;  /* 0x00000000000079c5 */ /* 0x000fcc0000000000 */
[----:B------:R-:W-:Y:S01]  /*e6e0*/  HGMMA.64x128x16.F32 R152, gdesc[UR52].tnspA, R152, gsb0 ;  /* 0x21e00000349879f0 */ /* 0x000fe20008000898 */
[----:B------:R-:W-:Y:S04]  /*e6f0*/  STL.64 [R1+0xc8], R138 ;  /* 0x0000c88a01007387 */ /* 0x000fe80000100a00 */
[----:B------:R-:W-:Y:S01]  /*e700*/  STL.64 [R1+0xd0], R140 ;  /* 0x0000d08c01007387 */ /* 0x000fe20000100a00 */
[----:B-1----:R-:W-:-:S03]  /*e710*/  IMAD.MOV.U32 R219, RZ, RZ, R10 ;  /* 0x000000ffffdb7224 */ /* 0x002fc600078e000a */
[----:B------:R-:W-:Y:S01]  /*e720*/  STL.64 [R1+0xd8], R142 ;  /* 0x0000d88e01007387 */ /* 0x000fe20000100a00 */
[----:B------:R-:W-:-:S03]  /*e730*/  IMAD.MOV.U32 R10, RZ, RZ, R11 ;  /* 0x000000ffff0a7224 */ /* 0x000fc600078e000b */
[----:B------:R-:W-:Y:S01]  /*e740*/  STL.64 [R1+0xe0], R144 ;  /* 0x0000e09001007387 */ /* 0x000fe20000100a00 */
[----:B---3--:R-:W-:-:S03]  /*e750*/  IMAD.MOV.U32 R22, RZ, RZ, R151 ;  /* 0x000000ffff167224 */ /* 0x008fc600078e0097 */
[----:B------:R-:W-:Y:S01]  /*e760*/  STL.64 [R1+0xe8], R146 ;  /* 0x0000e89201007387 */ /* 0x000fe20000100a00 */
[----:B----4-:R-:W-:-:S03]  /*e770*/  IMAD.MOV.U32 R20, RZ, RZ, R150 ;  /* 0x000000ffff147224 */ /* 0x010fc600078e0096 */
[----:B------:R-:W-:Y:S01]  /*e780*/  STL.64 [R1+0xf0], R148 ;  /* 0x0000f09401007387 */ /* 0x000fe20000100a00 */
[----:B------:R-:W-:Y:S02]  /*e790*/  IMAD.MOV.U32 R21, RZ, RZ, R149 ;  /* 0x000000ffff157224 */ /* 0x000fe400078e0095 */
[----:B------:R-:W-:Y:S01]  /*e7a0*/  IMAD.MOV.U32 R11, RZ, RZ, R148 ;  /* 0x000000ffff0b7224 */ /* 0x000fe200078e0094 */
[----:B------:R0:W-:Y:S01]  /*e7b0*/  STL.64 [R1+0xf8], R150 ;  /* 0x0000f89601007387 */ /* 0x0001e20000100a00 */
[----:B------:R-:W-:Y:S02]  /*e7c0*/  IMAD.MOV.U32 R217, RZ, RZ, R147 ;  /* 0x000000ffffd97224 */ /* 0x000fe400078e0093 */
[----:B------:R-:W-:Y:S02]  /*e7d0*/  IMAD.MOV.U32 R19, RZ, RZ, R146 ;  /* 0x000000ffff137224 */ /* 0x000fe400078e0092 */
[----:B------:R-:W-:Y:S02]  /*e7e0*/  IMAD.MOV.U32 R23, RZ, RZ, R145 ;  /* 0x000000ffff177224 */ /* 0x000fe400078e0091 */
[----:B------:R-:W-:-:S02]  /*e7f0*/  IMAD.MOV.U32 R18, RZ, RZ, R144 ;  /* 0x000000ffff127224 */ /* 0x000fc400078e0090 */
[----:B------:R-:W-:Y:S01]  /*e800*/  IMAD.MOV.U32 R216, RZ, RZ, R142 ;  /* 0x000000ffffd87224 */ /* 0x000fe200078e008e */
[----:B0-----:R-:W2:Y:S01]  /*e810*/  LDL.LU.64 R150, [R1+0x918] ;  /* 0x0009180001967983 */ /* 0x001ea20000300a00 */
[----:B------:R-:W-:-:S03]  /*e820*/  IMAD.MOV.U32 R17, RZ, RZ, R143 ;  /* 0x000000ffff117224 */ /* 0x000fc600078e008f */
        /* <DEDUP_REMOVED lines=8> */
[----:B------:R-:W2:Y:S01]  /*e8b0*/  LDL.LU.64 R134, [R1+0x8d8] ;  /* 0x0008d80001867983 */ /* 0x000ea20000300a00 */
[----:B------:R-:W-:-:S03]  /*e8c0*/  IMAD.MOV.U32 R8, RZ, RZ, R252 ;  /* 0x000000ffff087224 */ /* 0x000fc600078e00fc */
        /* <DEDUP_REMOVED lines=11> */
[----:B------:R-:W-:Y:S02]  /*e980*/  IMAD.MOV.U32 R249, RZ, RZ, R117 ;  /* 0x000000fffff97224 */ /* 0x000fe400078e0075 */
[----:B------:R-:W-:Y:S01]  /*e990*/  IMAD.MOV.U32 R247, RZ, RZ, R116 ;  /* 0x000000fffff77224 */ /* 0x000fe200078e0074 */
[----:B------:R-:W2:Y:S01]  /*e9a0*/  LDL.LU.64 R120, [R1+0x8a0] ;  /* 0x0008a00001787983 */ /* 0x000ea20000300a00 */
[----:B------:R-:W-:Y:S02]  /*e9b0*/  IMAD.MOV.U32 R246, RZ, RZ, R115 ;  /* 0x000000fffff67224 */ /* 0x000fe400078e0073 */
[----:B------:R-:W-:Y:S01]  /*e9c0*/  IMAD.MOV.U32 R244, RZ, RZ, R114 ;  /* 0x000000fffff47224 */ /* 0x000fe200078e0072 */
[----:B------:R-:W2:Y:S01]  /*e9d0*/  LDL.LU.64 R118, [R1+0x898] ;  /* 0x0008980001767983 */ /* 0x000ea20000300a00 */
[----:B------:R-:W-:Y:S02]  /*e9e0*/  IMAD.MOV.U32 R245, RZ, RZ, R113 ;  /* 0x000000fffff57224 */ /* 0x000fe400078e0071 */
[----:B------:R-:W-:Y:S01]  /*e9f0*/  IMAD.MOV.U32 R243, RZ, RZ, R112 ;  /* 0x000000fffff37224 */ /* 0x000fe200078e0070 */
[----:B------:R-:W2:Y:S01]  /*ea00*/  LDL.LU.64 R116, [R1+0x890] ;  /* 0x0008900001747983 */ /* 0x000ea20000300a00 */
[----:B------:R-:W-:-:S02]  /*ea10*/  IMAD.MOV.U32 R242, RZ, RZ, R111 ;  /* 0x000000fffff27224 */ /* 0x000fc400078e006f */
        /* <DEDUP_REMOVED lines=34> */
[----:B------:R-:W2:Y:S04]  /*ec40*/  LDL.LU.64 R92, [R1+0x830] ;  /* 0x00083000015c7983 */ /* 0x000ea80000300a00 */
[----:B------:R-:W2:Y:S04]  /*ec50*/  LDL.LU.64 R90, [R1+0x828] ;  /* 0x00082800015a7983 */ /* 0x000ea80000300a00 */
[----:B------:R-:W2:Y:S04]  /*ec60*/  LDL.LU.64 R88, [R1+0x820] ;  /* 0x0008200001587983 */ /* 0x000ea80000300a00 */
[----:B------:R-:W-:Y:S04]  /*ec70*/  STL [R1+0x7d0], R244 ;  /* 0x0007d0f401007387 */ /* 0x000fe80000100800 */
[----:B------:R-:W-:Y:S04]  /*ec80*/  STL [R1+0x7cc], R245 ;  /* 0x0007ccf501007387 */ /* 0x000fe80000100800 */
[----:B------:R-:W-:Y:S04]  /*ec90*/  STL [R1+0x7c8], R246 ;  /* 0x0007c8f601007387 */ /* 0x000fe80000100800 */
[----:B------:R-:W-:Y:S04]  /*eca0*/  STL [R1+0x7c0], R247 ;  /* 0x0007c0f701007387 */ /* 0x000fe80000100800 */
[----:B------:R-:W-:Y:S04]  /*ecb0*/  STL [R1+0x7bc], R248 ;  /* 0x0007bcf801007387 */ /* 0x000fe80000100800 */
[----:B------:R0:W-:Y:S02]  /*ecc0*/  STL [R1+0x7b8], R249 ;  /* 0x0007b8f901007387 */ /* 0x0001e40000100800 */
[----:B0-----:R-:W-:-:S02]  /*ecd0*/  IMAD.MOV.U32 R249, RZ, RZ, R71 ;  /* 0x000000fffff97224 */ /* 0x001fc400078e0047 */
[----:B------:R-:W3:Y:S04]  /*ece0*/  LDL.LU R71, [R1+0x818] ;  /* 0x0008180001477983 */ /* 0x000ee80000300800 */
[----:B------:R0:W-:Y:S01]  /*ecf0*/  STL [R1+0x7b4], R250 ;  /* 0x0007b4fa01007387 */ /* 0x0001e20000100800 */
[----:B------:R-:W-:Y:S02]  /*ed00*/  IMAD.MOV.U32 R248, RZ, RZ, R75 ;  /* 0x000000fffff87224 */ /* 0x000fe400078e004b */
[----:B0-----:R-:W-:Y:S02]  /*ed10*/  IMAD.MOV.U32 R250, RZ, RZ, R72 ;  /* 0x000000fffffa7224 */ /* 0x001fe400078e0048 */
[----:B------:R-:W3:Y:S04]  /*ed20*/  LDL.LU R72, [R1+0x814] ;  /* 0x0008140001487983 */ /* 0x000ee80000300800 */
[----:B------:R0:W-:Y:S01]  /*ed30*/  STL [R1+0x7b0], R251 ;  /* 0x0007b0fb01007387 */ /* 0x0001e20000100800 */
[----:B------:R-:W-:-:S02]  /*ed40*/  IMAD.MOV.U32 R244, RZ, RZ, R76 ;  /* 0x000000fffff47224 */ /* 0x000fc400078e004c */
[----:B------:R-:W-:Y:S02]  /*ed50*/  IMAD.MOV.U32 R245, RZ, RZ, R77 ;  /* 0x000000fffff57224 */ /* 0x000fe400078e004d */
[----:B0-----:R-:W-:Y:S02]  /*ed60*/  IMAD.MOV.U32 R251, RZ, RZ, R73 ;  /* 0x000000fffffb7224 */ /* 0x001fe400078e0049 */
[----:B------:R-:W3:Y:S04]  /*ed70*/  LDL.LU R73, [R1+0x810] ;  /* 0x0008100001497983 */ /* 0x000ee80000300800 */
[----:B------:R0:W-:Y:S01]  /*ed80*/  STL [R1+0x7ac], R252 ;  /* 0x0007acfc01007387 */ /* 0x0001e20000100800 */
[----:B------:R-:W-:Y:S02]  /*ed90*/  IMAD.MOV.U32 R246, RZ, RZ, R78 ;  /* 0x000000fffff67224 */ /* 0x000fe400078e004e */
[----:B------:R-:W-:-:S02]  /*eda0*/  IMAD.MOV.U32 R247, RZ, RZ, R79 ;  /* 0x000000fffff77224 */ /* 0x000fc400078e004f */
[----:B0-----:R-:W-:Y:S02]  /*edb0*/  IMAD.MOV.U32 R252, RZ, RZ, R74 ;  /* 0x000000fffffc7224 */ /* 0x001fe400078e004a */
[----:B------:R-:W3:Y:S04]  /*edc0*/  LDL.LU R74, [R1+0x80c] ;  /* 0x00080c00014a7983 */ /* 0x000ee80000300800 */
[----:B------:R-:W3:Y:S04]  /*edd0*/  LDL.LU R75, [R1+0x808] ;  /* 0x00080800014b7983 */ /* 0x000ee80000300800 */
[----:B------:R-:W3:Y:S04]  /*ede0*/  LDL.LU R76, [R1+0x804] ;  /* 0x00080400014c7983 */ /* 0x000ee80000300800 */
[----:B------:R-:W3:Y:S04]  /*edf0*/  LDL.LU R77, [R1+0x800] ;  /* 0x00080000014d7983 */ /* 0x000ee80000300800 */
[----:B------:R-:W3:Y:S04]  /*ee00*/  LDL.LU R78, [R1+0x7fc] ;  /* 0x0007fc00014e7983 */ /* 0x000ee80000300800 */
[----:B------:R-:W3:Y:S04]  /*ee10*/  LDL.LU R79, [R1+0x7f8] ;  /* 0x0007f800014f7983 */ /* 0x000ee80000300800 */
[----:B------:R0:W-:Y:S02]  /*ee20*/  STL [R1+0x7a8], R16 ;  /* 0x0007a81001007387 */ /* 0x0001e40000100800 */
[----:B0-----:R-:W-:-:S02]  /*ee30*/  IMAD.MOV.U32 R16, RZ, RZ, R80 ;  /* 0x000000ffff107224 */ /* 0x001fc400078e0050 */
[----:B------:R-:W3:Y:S04]  /*ee40*/  LDL.LU R80, [R1+0x7f4] ;  /* 0x0007f40001507983 */ /* 0x000ee80000300800 */
[----:B------:R0:W-:Y:S02]  /*ee50*/  STL [R1+0x7a4], R17 ;  /* 0x0007a41101007387 */ /* 0x0001e40000100800 */
[----:B0-----:R-:W-:Y:S02]  /*ee60*/  IMAD.MOV.U32 R17, RZ, RZ, R81 ;  /* 0x000000ffff117224 */ /* 0x001fe400078e0051 */
[----:B------:R-:W3:Y:S04]  /*ee70*/  LDL.LU R81, [R1+0x7f0] ;  /* 0x0007f00001517983 */ /* 0x000ee80000300800 */
[----:B------:R0:W-:Y:S01]  /*ee80*/  STL [R1+0x7a0], R18 ;  /* 0x0007a01201007387 */ /* 0x0001e20000100800 */
[----:B------:R-:W-:Y:S01]  /*ee90*/  UIADD3.64 UR56, UR8, 0x280, URZ ;  /* 0x0000028008387897 */ /* 0x000fe2000fffe03f */
[----:B0-----:R-:W-:-:S02]  /*eea0*/  IMAD.MOV.U32 R18, RZ, RZ, R82 ;  /* 0x000000ffff127224 */ /* 0x001fc400078e0052 */
[----:B------:R-:W3:Y:S04]  /*eeb0*/  LDL.LU R82, [R1+0x7ec] ;  /* 0x0007ec0001527983 */ /* 0x000ee80000300800 */
[----:B------:R0:W-:Y:S01]  /*eec0*/  STL [R1+0x79c], R19 ;  /* 0x00079c1301007387 */ /* 0x0001e20000100800 */
[----:B------:R-:W-:Y:S02]  /*eed0*/  WARPGROUP.DEPBAR.LE gsb0, 0x0 ;  /* 0x00008000000079c5 */ /* 0x000fe40000010000 */
[----:B------:R-:W-:Y:S01]  /*eee0*/  WARPGROUP.ARRIVE ;  /* 0x00000000000079c5 */ /* 0x000fe20000000000 */
[----:B0-----:R-:W-:Y:S02]  /*eef0*/  IMAD.MOV.U32 R19, RZ, RZ, R83 ;  /* 0x000000ffff137224 */ /* 0x001fe400078e0053 */
[----:B------:R-:W3:Y:S04]  /*ef00*/  LDL.LU R83, [R1+0x7e8] ;  /* 0x0007e80001537983 */ /* 0x000ee80000300800 */
[----:B------:R0:W-:Y:S01]  /*ef10*/  STL [R1+0x798], R11 ;  /* 0x0007980b01007387 */ /* 0x0001e20000100800 */
[----:B------:R-:W-:Y:S01]  /*ef20*/  R2UR UR48, R85 ;  /* 0x00000000553072ca */ /* 0x000fe200000e0000 */
[----:B------:R-:W-:Y:S01]  /*ef30*/  UMOV UR58, UR14 ;  /* 0x0000000e003a7c82 */ /* 0x000fe20008000000 */
[----:B0-----:R-:W-:-:S02]  /*ef40*/  IMAD.MOV.U32 R11, RZ, RZ, R84 ;  /* 0x000000ffff0b7224 */ /* 0x001fc400078e0054 */
[----:B------:R-:W3:Y:S04]  /*ef50*/  LDL.LU R84, [R1+0x7e4] ;  /* 0x0007e40001547983 */ /* 0x000ee80000300800 */
[----:B------:R0:W-:Y:S01]  /*ef60*/  STL [R1+0x794], R20 ;  /* 0x0007941401007387 */ /* 0x0001e20000100800 */
[----:B------:R-:W-:Y:S01]  /*ef70*/  UMOV UR59, UR15 ;  /* 0x0000000f003b7c82 */ /* 0x000fe20008000000 */
[----:B------:R-:W-:Y:S01]  /*ef80*/  R2UR UR53, R86 ;  /* 0x00000000563572ca */ /* 0x000fe200000e0000 */
[----:B------:R-:W-:Y:S01]  /*ef90*/  HGMMA.64x128x16.F32 R152, gdesc[UR56].tnspA, R152, gsb0 ;  /* 0x21e00000389879f0 */ /* 0x000fe20008000898 */
[----:B0-----:R-:W4:Y:S04]  /*efa0*/  LDL.LU R20, [R1+0x71c] ;  /* 0x00071c0001147983 */ /* 0x001f280000300800 */
[----:B------:R0:W-:Y:S04]  /*efb0*/  STL [R1+0x790], R21 ;  /* 0x0007901501007387 */ /* 0x0001e80000100800 */
[----:B------:R-:W-:Y:S04]  /*efc0*/  STL [R1+0x78c], R22 ;  /* 0x00078c1601007387 */ /* 0x000fe80000100800 */
[----:B------:R1:W-:Y:S01]  /*efd0*/  STL [R1+0x788], R23 ;  /* 0x0007881701007387 */ /* 0x0003e20000100800 */
[----:B------:R-:W-:-:S03]  /*efe0*/  R2UR UR52, R87 ;  /* 0x00000000573472ca */ /* 0x000fc600000e0000 */
[----:B------:R-:W-:Y:S01]  /*eff0*/  STL [R1+0x784], R216 ;  /* 0x000784d801007387 */ /* 0x000fe20000100800 */
[----:B------:R-:W-:-:S03]  /*f000*/  R2UR UR57, R0 ;  /* 0x00000000003972ca */ /* 0x000fc600000e0000 */
[----:B------:R1:W-:Y:S04]  /*f010*/  STL [R1+0x780], R217 ;  /* 0x000780d901007387 */ /* 0x0003e80000100800 */
[----:B------:R-:W3:Y:S04]  /*f020*/  LDL.LU R85, [R1+0x7e0] ;  /* 0x0007e00001557983 */ /* 0x000ee80000300800 */
[----:B------:R-:W3:Y:S04]  /*f030*/  LDL.LU R86, [R1+0x7dc] ;  /* 0x0007dc0001567983 */ /* 0x000ee80000300800 */
[----:B------:R-:W3:Y:S04]  /*f040*/  LDL.LU R87, [R1+0x7d8] ;  /* 0x0007d80001577983 */ /* 0x000ee80000300800 */
[----:B------:R-:W2:Y:S01]  /*f050*/  LDL.LU R0, [R1+0x7d4] ;  /* 0x0007d40001007983 */ /* 0x000ea20000300800 */
[----:B------:R-:W-:-:S02]  /*f060*/  R2UR UR56, R9 ;  /* 0x00000000093872ca */ /* 0x000fc400000e0000 */
[----:B------:R-:W1:Y:S01]  /*f070*/  LDC R9, c[0x0][0x238] ;  /* 0x00008e00ff097b82 */ /* 0x000e620000000800 */
[----:B0-----:R-:W-:Y:S01]  /*f080*/  IMAD.MOV.U32 R21, RZ, RZ, R249 ;  /* 0x000000ffff157224 */ /* 0x001fe200078e00f9 */
[----:B-1----:R-:W4:Y:S01]  /*f090*/  LDL.LU R23, [R1+0x100] ;  /* 0x0001000001177983 */ /* 0x002f220000300800 */
[----:B------:R-:W-:-:S03]  /*f0a0*/  IMAD.MOV.U32 R249, RZ, RZ, R8 ;  /* 0x000000fffff97224 */ /* 0x000fc600078e0008 */
[----:B------:R-:W3:Y:S04]  /*f0b0*/  LDL.LU R217, [R1+0x6f4] ;  /* 0x0006f40001d97983 */ /* 0x000ee80000300800 */
[----:B------:R-:W3:Y:S04]  /*f0c0*/  LDL.LU R216, [R1+0x6ec] ;  /* 0x0006ec0001d87983 */ /* 0x000ee80000300800 */
[----:B------:R-:W3:Y:S01]  /*f0d0*/  LDL.LU R22, [R1+0x6e4] ;  /* 0x0006e40001167983 */ /* 0x000ee20000300800 */
[----:B------:R-:W-:-:S04]  /*f0e0*/  IMAD.SHL.U32 R9, R9, 0x40, RZ ;  /* 0x0000004009097824 */ /* 0x000fc800078e00ff */
[----:B------:R-:W-:-:S05]  /*f0f0*/  IMAD.SHL.U32 R9, R9, 0x2, RZ ;  /* 0x0000000209097824 */ /* 0x000fca00078e00ff */
[----:B------:R-:W-:-:S05]  /*f100*/  IADD3 R8, P0, R6, R9, RZ ;  /* 0x0000000906087210 */ /* 0x000fca0007f1e0ff */
[----:B--2---:R-:W-:Y:S02]  /*f110*/  IMAD.X R6, R7, 0x1, R0, P0 ;  /* 0x0000000107067824 */ /* 0x004fe400000e0600 */
[----:B------:R-:W2:Y:S01]  /*f120*/  LDL R7, [R1+0x720] ;  /* 0x0007200001077983 */ /* 0x000ea20000100800 */
[----:B----4-:R-:W-:-:S05]  /*f130*/  VIADD R23, R23, 0x1 ;  /* 0x0000000117177836 */ /* 0x010fca0000000000 */
[----:B------:R0:W-:Y:S01]  /*f140*/  STL [R1+0x100], R23 ;  /* 0x0001001701007387 */ /* 0x0001e20000100800 */
[-C--:B---3--:R-:W-:Y:S02]  /*f150*/  IADD3 R217, P5, R217, R9.reuse, RZ ;  /* 0x00000009d9d97210 */ /* 0x088fe40007fbe0ff */
[----:B------:R-:W-:Y:S02]  /*f160*/  IADD3 R216, P6, R216, R9, RZ ;  /* 0x00000009d8d87210 */ /* 0x000fe40007fde0ff */
[----:B------:R-:W-:Y:S01]  /*f170*/  R2UR UR49, R20 ;  /* 0x00000000143172ca */ /* 0x000fe200000e0000 */
[----:B------:R-:W-:Y:S02]  /*f180*/  IMAD.MOV.U32 R20, RZ, RZ, R11 ;  /* 0x000000ffff147224 */ /* 0x000fe400078e000b */
[----:B------:R-:W-:Y:S02]  /*f190*/  IMAD.MOV.U32 R11, RZ, RZ, R19 ;  /* 0x000000ffff0b7224 */ /* 0x000fe400078e0013 */
[----:B------:R-:W-:-:S02]  /*f1a0*/  IMAD.MOV.U32 R19, RZ, RZ, R18 ;  /* 0x000000ffff137224 */ /* 0x000fc400078e0012 */
[----:B------:R-:W-:Y:S01]  /*f1b0*/  IMAD.MOV.U32 R18, RZ, RZ, R17 ;  /* 0x000000ffff127224 */ /* 0x000fe200078e0011 */
[----:B--2---:R-:W-:Y:S02]  /*f1c0*/  ISETP.NE.U32.AND P0, PT, R23, R7, PT ;  /* 0x000000071700720c */ /* 0x004fe40003f05070 */
[----:B0-----:R-:W2:Y:S04]  /*f1d0*/  LDL.LU R23, [R1+0x6dc] ;  /* 0x0006dc0001177983 */ /* 0x001ea80000300800 */
[----:B------:R0:W-:Y:S04]  /*f1e0*/  STL [R1+0x6f4], R217 ;  /* 0x0006f4d901007387 */ /* 0x0001e80000100800 */
[----:B0-----:R-:W3:Y:S04]  /*f1f0*/  LDL.LU R217, [R1+0x6d4] ;  /* 0x0006d40001d97983 */ /* 0x001ee80000300800 */
[----:B------:R0:W-:Y:S04]  /*f200*/  STL [R1+0x6ec], R216 ;  /* 0x0006ecd801007387 */ /* 0x0001e80000100800 */
[----:B0-----:R-:W4:Y:S01]  /*f210*/  LDL.LU R216, [R1+0x6cc] ;  /* 0x0006cc0001d87983 */ /* 0x001f220000300800 */
[----:B------:R-:W-:-:S02]  /*f220*/  IMAD.MOV.U32 R17, RZ, RZ, R16 ;  /* 0x000000ffff117224 */ /* 0x000fc400078e0010 */
[----:B------:R-:W-:Y:S02]  /*f230*/  IMAD.MOV.U32 R16, RZ, RZ, R252 ;  /* 0x000000ffff107224 */ /* 0x000fe400078e00fc */
[----:B------:R-:W-:Y:S02]  /*f240*/  IMAD.MOV.U32 R252, RZ, RZ, R251 ;  /* 0x000000fffffc7224 */ /* 0x000fe400078e00fb */
[----:B------:R-:W-:Y:S02]  /*f250*/  IMAD.MOV.U32 R251, RZ, RZ, R250 ;  /* 0x000000fffffb7224 */ /* 0x000fe400078e00fa */
[----:B------:R-:W-:Y:S02]  /*f260*/  IMAD.MOV.U32 R250, RZ, RZ, R248 ;  /* 0x000000fffffa7224 */ /* 0x000fe400078e00f8 */
[----:B------:R-:W-:Y:S01]  /*f270*/  IMAD.MOV.U32 R248, RZ, RZ, R10 ;  /* 0x000000fffff87224 */ /* 0x000fe200078e000a */
[----:B------:R-:W-:-:S05]  /*f280*/  IADD3 R10, P1, R4, R9, RZ ;  /* 0x00000009040a7210 */ /* 0x000fca0007f3e0ff */
[----:B------:R-:W-:Y:S01]  /*f290*/  IMAD.X R4, R5, 0x1, R0, P1 ;  /* 0x0000000105047824 */ /* 0x000fe200008e0600 */
[----:B------:R-:W-:-:S05]  /*f2a0*/  IADD3 R22, P1, R22, R9, RZ ;  /* 0x0000000916167210 */ /* 0x000fca0007f3e0ff */
[----:B------:R0:W-:Y:S04]  /*f2b0*/  STL [R1+0x6e4], R22 ;  /* 0x0006e41601007387 */ /* 0x0001e80000100800 */
[----:B------:R-:W4:Y:S04]  /*f2c0*/  LDL.LU R7, [R1+0x6f0] ;  /* 0x0006f00001077983 */ /* 0x000f280000300800 */
[----:B0-----:R-:W4:Y:S01]  /*f2d0*/  LDL.LU R22, [R1+0x6c4] ;  /* 0x0006c40001167983 */ /* 0x001f220000300800 */
[----:B--2---:R-:W-:-:S05]  /*f2e0*/  IADD3 R23, P2, R23, R9, RZ ;  /* 0x0000000917177210 */ /* 0x004fca0007f5e0ff */
[----:B------:R0:W-:Y:S04]  /*f2f0*/  STL [R1+0x6dc], R23 ;  /* 0x0006dc1701007387 */ /* 0x0001e80000100800 */
[----:B0-----:R-:W2:Y:S01]  /*f300*/  LDL.LU R23, [R1+0x6e8] ;  /* 0x0006e80001177983 */ /* 0x001ea20000300800 */
[----:B---3--:R-:W-:-:S05]  /*f310*/  IADD3 R217, P3, R217, R9, RZ ;  /* 0x00000009d9d97210 */ /* 0x008fca0007f7e0ff */
[----:B------:R0:W-:Y:S01]  /*f320*/  STL [R1+0x6d4], R217 ;  /* 0x0006d4d901007387 */ /* 0x0001e20000100800 */
[----:B----4-:R-:W-:-:S03]  /*f330*/  IADD3 R216, P4, R216, R9, RZ ;  /* 0x00000009d8d87210 */ /* 0x010fc60007f9e0ff */
[----:B0-----:R-:W3:Y:S04]  /*f340*/  LDL.LU R217, [R1+0x6bc] ;  /* 0x0006bc0001d97983 */ /* 0x001ee80000300800 */
[----:B------:R0:W-:Y:S04]  /*f350*/  STL [R1+0x6cc], R216 ;  /* 0x0006ccd801007387 */ /* 0x0001e80000100800 */
[----:B0-----:R-:W4:Y:S01]  /*f360*/  LDL.LU R216, [R1+0x6e0] ;  /* 0x0006e00001d87983 */ /* 0x001f220000300800 */
[----:B------:R-:W-:Y:S01]  /*f370*/  IMAD.X R7, R7, 0x1, R0, P5 ;  /* 0x0000000107077824 */ /* 0x000fe200028e0600 */
[----:B------:R-:W-:-:S05]  /*f380*/  IADD3 R22, P5, R22, R9, RZ ;  /* 0x0000000916167210 */ /* 0x000fca0007fbe0ff */
[----:B------:R0:W-:Y:S04]  /*f390*/  STL [R1+0x6c4], R22 ;  /* 0x0006c41601007387 */ /* 0x0001e80000100800 */
[----:B------:R-:W-:Y:S04]  /*f3a0*/  STL [R1+0x6f0], R7 ;  /* 0x0006f00701007387 */ /* 0x000fe80000100800 */
[----:B0-----:R-:W4:Y:S01]  /*f3b0*/  LDL.LU R22, [R1+0x6b4] ;  /* 0x0006b40001167983 */ /* 0x001f220000300800 */
[----:B--2---:R-:W-:-:S05]  /*f3c0*/  IMAD.X R23, R23, 0x1, R0, P6 ;  /* 0x0000000117177824 */ /* 0x004fca00030e0600 */
[----:B------:R0:W-:Y:S04]  /*f3d0*/  STL [R1+0x6e8], R23 ;  /* 0x0006e81701007387 */ /* 0x0001e80000100800 */
[----:B0-----:R-:W2:Y:S01]  /*f3e0*/  LDL.LU R23, [R1+0x6d8] ;  /* 0x0006d80001177983 */ /* 0x001ea20000300800 */
[----:B---3--:R-:W-:-:S05]  /*f3f0*/  IADD3 R217, P6, R217, R9, RZ ;  /* 0x00000009d9d97210 */ /* 0x008fca0007fde0ff */
[----:B------:R0:W-:Y:S01]  /*f400*/  STL [R1+0x6bc], R217 ;  /* 0x0006bcd901007387 */ /* 0x0001e20000100800 */
[----:B----4-:R-:W-:-:S03]  /*f410*/  IMAD.X R216, R216, 0x1, R0, P1 ;  /* 0x00000001d8d87824 */ /* 0x010fc600008e0600 */
[----:B0-----:R-:W3:Y:S04]  /*f420*/  LDL.LU R217, [R1+0x6ac] ;  /* 0x0006ac0001d97983 */ /* 0x001ee80000300800 */
[----:B------:R0:W-:Y:S04]  /*f430*/  STL [R1+0x6e0], R216 ;  /* 0x0006e0d801007387 */ /* 0x0001e80000100800 */
[----:B------:R-:W4:Y:S04]  /*f440*/  LDL.LU R7, [R1+0x6d0] ;  /* 0x0006d00001077983 */ /* 0x000f280000300800 */
[----:B0-----:R-:W4:Y:S01]  /*f450*/  LDL.LU R216, [R1+0x6a4] ;  /* 0x0006a40001d87983 */ /* 0x001f220000300800 */
[----:B------:R-:W-:-:S05]  /*f460*/  IADD3 R22, P1, R22, R9, RZ ;  /* 0x0000000916167210 */ /* 0x000fca0007f3e0ff */
[----:B------:R0:W-:Y:S04]  /*f470*/  STL [R1+0x6b4], R22 ;  /* 0x0006b41601007387 */ /* 0x0001e80000100800 */
[----:B0-----:R-:W4:Y:S01]  /*f480*/  LDL.LU R22, [R1+0x6c8] ;  /* 0x0006c80001167983 */ /* 0x001f220000300800 */
[----:B--2---:R-:W-:-:S05]  /*f490*/  IMAD.X R23, R23, 0x1, R0, P2 ;  /* 0x0000000117177824 */ /* 0x004fca00010e0600 */
[----:B------:R0:W-:Y:S04]  /*f4a0*/  STL [R1+0x6d8], R23 ;  /* 0x0006d81701007387 */ /* 0x0001e80000100800 */
[----:B0-----:R-:W2:Y:S01]  /*f4b0*/  LDL.LU R23, [R1+0x69c] ;  /* 0x00069c0001177983 */ /* 0x001ea20000300800 */
[----:B---3--:R-:W-:-:S05]  /*f4c0*/  IADD3 R217, P2, R217, R9, RZ ;  /* 0x00000009d9d97210 */ /* 0x008fca0007f5e0ff */
[----:B------:R0:W-:Y:S01]  /*f4d0*/  STL [R1+0x6ac], R217 ;  /* 0x0006acd901007387 */ /* 0x0001e20000100800 */
[--C-:B----4-:R-:W-:Y:S01]  /*f4e0*/  IMAD.X R7, R7, 0x1, R0.reuse, P3 ;  /* 0x0000000107077824 */ /* 0x110fe200018e0600 */
[----:B------:R-:W-:Y:S02]  /*f4f0*/  IADD3 R216, P3, R216, R9, RZ ;  /* 0x00000009d8d87210 */ /* 0x000fe40007f7e0ff */
[----:B0-----:R-:W3:Y:S04]  /*f500*/  LDL.LU R217, [R1+0x6c0] ;  /* 0x0006c00001d97983 */ /* 0x001ee80000300800 */
[----:B------:R0:W-:Y:S04]  /*f510*/  STL [R1+0x6a4], R216 ;  /* 0x0006a4d801007387 */ /* 0x0001e80000100800 */
[----:B------:R-:W-:Y:S04]  /*f520*/  STL [R1+0x6d0], R7 ;  /* 0x0006d00701007387 */ /* 0x000fe80000100800 */
[----:B0-----:R-:W4:Y:S01]  /*f530*/  LDL.LU R216, [R1+0x694] ;  /* 0x0006940001d87983 */ /* 0x001f220000300800 */
[----:B------:R-:W-:-:S05]  /*f540*/  IMAD.X R22, R22, 0x1, R0, P4 ;  /* 0x0000000116167824 */ /* 0x000fca00020e0600 */
[----:B------:R0:W-:Y:S04]  /*f550*/  STL [R1+0x6c8], R22 ;  /* 0x0006c81601007387 */ /* 0x0001e80000100800 */
[----:B0-----:R-:W4:Y:S01]  /*f560*/  LDL.LU R22, [R1+0x6b8] ;  /* 0x0006b80001167983 */ /* 0x001f220000300800 */
[----:B--2---:R-:W-:-:S05]  /*f570*/  IADD3 R23, P4, R23, R9, RZ ;  /* 0x0000000917177210 */ /* 0x004fca0007f9e0ff */
[----:B------:R0:W-:Y:S04]  /*f580*/  STL [R1+0x69c], R23 ;  /* 0x00069c1701007387 */ /* 0x0001e80000100800 */
[----:B0-----:R-:W2:Y:S01]  /*f590*/  LDL.LU R23, [R1+0x68c] ;  /* 0x00068c0001177983 */ /* 0x001ea20000300800 */
[----:B---3--:R-:W-:-:S05]  /*f5a0*/  IMAD.X R217, R217, 0x1, R0, P5 ;  /* 0x00000001d9d97824 */ /* 0x008fca00028e0600 */
[----:B------:R0:W-:Y:S04]  /*f5b0*/  STL [R1+0x6c0], R217 ;  /* 0x0006c0d901007387 */ /* 0x0001e80000100800 */
[----:B------:R-:W3:Y:S01]  /*f5c0*/  LDL.LU R7, [R1+0x6b0] ;  /* 0x0006b00001077983 */ /* 0x000ee20000300800 */
[----:B----4-:R-:W-:-:S03]  /*f5d0*/  IADD3 R216, P5, R216, R9, RZ ;  /* 0x00000009d8d87210 */ /* 0x010fc60007fbe0ff */
[----:B0-----:R-:W4:Y:S04]  /*f5e0*/  LDL.LU R217, [R1+0x684] ;  /* 0x0006840001d97983 */ /* 0x001f280000300800 */
[----:B------:R0:W-:Y:S04]  /*f5f0*/  STL [R1+0x694], R216 ;  /* 0x000694d801007387 */ /* 0x0001e80000100800 */
[----:B0-----:R-:W4:Y:S01]  /*f600*/  LDL.LU R216, [R1+0x6a8] ;  /* 0x0006a80001d87983 */ /* 0x001f220000300800 */
[----:B------:R-:W-:-:S05]  /*f610*/  IMAD.X R22, R22, 0x1, R0, P6 ;  /* 0x0000000116167824 */ /* 0x000fca00030e0600 */
[----:B------:R0:W-:Y:S04]  /*f620*/  STL [R1+0x6b8], R22 ;  /* 0x0006b81601007387 */ /* 0x0001e80000100800 */
[----:B0-----:R-:W4:Y:S01]  /*f630*/  LDL.LU R22, [R1+0x67c] ;  /* 0x00067c0001167983 */ /* 0x001f220000300800 */
[----:B--2---:R-:W-:-:S05]  /*f640*/  IADD3 R23, P6, R23, R9, RZ ;  /* 0x0000000917177210 */ /* 0x004fca0007fde0ff */
[----:B------:R0:W-:Y:S04]  /*f650*/  STL [R1+0x68c], R23 ;  /* 0x00068c1701007387 */ /* 0x0001e80000100800 */
[----:B0-----:R-:W2:Y:S01]  /*f660*/  LDL.LU R23, [R1+0x6a0] ;  /* 0x0006a00001177983 */ /* 0x001ea20000300800 */
[----:B---3--:R-:W-:Y:S01]  /*f670*/  IMAD.X R7, R7, 0x1, R0, P1 ;  /* 0x0000000107077824 */ /* 0x008fe200008e0600 */
[----:B----4-:R-:W-:-:S05]  /*f680*/  IADD3 R217, P1, R217, R9, RZ ;  /* 0x00000009d9d97210 */ /* 0x010fca0007f3e0ff */
[----:B------:R0:W-:Y:S04]  /*f690*/  STL [R1+0x684], R217 ;  /* 0x000684d901007387 */ /* 0x0001e80000100800 */
[----:B------:R-:W-:Y:S01]  /*f6a0*/  STL [R1+0x6b0], R7 ;  /* 0x0006b00701007387 */ /* 0x000fe20000100800 */
[----:B------:R-:W-:-:S03]  /*f6b0*/  IMAD.X R216, R216, 0x1, R0, P2 ;  /* 0x00000001d8d87824 */ /* 0x000fc600010e0600 */
[----:B0-----:R-:W3:Y:S04]  /*f6c0*/  LDL.LU R217, [R1+0x674] ;  /* 0x0006740001d97983 */ /* 0x001ee80000300800 */
[----:B------:R0:W-:Y:S04]  /*f6d0*/  STL [R1+0x6a8], R216 ;  /* 0x0006a8d801007387 */ /* 0x0001e80000100800 */
[----:B0-----:R-:W4:Y:S01]  /*f6e0*/  LDL.LU R216, [R1+0x698] ;  /* 0x0006980001d87983 */ /* 0x001f220000300800 */
[----:B------:R-:W-:-:S05]  /*f6f0*/  IADD3 R22, P2, R22, R9, RZ ;  /* 0x0000000916167210 */ /* 0x000fca0007f5e0ff */
[----:B------:R0:W-:Y:S04]  /*f700*/  STL [R1+0x67c], R22 ;  /* 0x00067c1601007387 */ /* 0x0001e80000100800 */
[----:B0-----:R-:W4:Y:S01]  /*f710*/  LDL.LU R22, [R1+0x66c] ;  /* 0x00066c0001167983 */ /* 0x001f220000300800 */
[----:B--2---:R-:W-:-:S05]  /*f720*/  IMAD.X R23, R23, 0x1, R0, P3 ;  /* 0x0000000117177824 */ /* 0x004fca00018e0600 */
[----:B------:R0:W-:Y:S04]  /*f730*/  STL [R1+0x6a0], R23 ;  /* 0x0006a01701007387 */ /* 0x0001e80000100800 */
[----:B------:R-:W2:Y:S04]  /*f740*/  LDL.LU R7, [R1+0x690] ;  /* 0x0006900001077983 */ /* 0x000ea80000300800 */
[----:B0-----:R-:W2:Y:S01]  /*f750*/  LDL.LU R23, [R1+0x664] ;  /* 0x0006640001177983 */ /* 0x001ea20000300800 */
[----:B---3--:R-:W-:-:S05]  /*f760*/  IADD3 R217, P3, R217, R9, RZ ;  /* 0x00000009d9d97210 */ /* 0x008fca0007f7e0ff */
[----:B------:R0:W-:Y:S01]  /*f770*/  STL [R1+0x674], R217 ;  /* 0x000674d901007387 */ /* 0x0001e20000100800 */
[----:B----4-:R-:W-:-:S03]  /*f780*/  IMAD.X R216, R216, 0x1, R0, P4 ;  /* 0x00000001d8d87824 */ /* 0x010fc600020e0600 */
[----:B0-----:R-:W3:Y:S04]  /*f790*/  LDL.LU R217, [R1+0x688] ;  /* 0x0006880001d97983 */ /* 0x001ee80000300800 */
[----:B------:R0:W-:Y:S04]  /*f7a0*/  STL [R1+0x698], R216 ;  /* 0x000698d801007387 */ /* 0x0001e80000100800 */
[----:B0-----:R-:W4:Y:S01]  /*f7b0*/  LDL.LU R216, [R1+0x65c] ;  /* 0x00065c0001d87983 */ /* 0x001f220000300800 */
[----:B------:R-:W-:-:S05]  /*f7c0*/  IADD3 R22, P4, R22, R9, RZ ;  /* 0x0000000916167210 */ /* 0x000fca0007f9e0ff */
[----:B------:R0:W-:Y:S04]  /*f7d0*/  STL [R1+0x66c], R22 ;  /* 0x00066c1601007387 */ /* 0x0001e80000100800 */
[----:B0-----:R-:W4:Y:S01]  /*f7e0*/  LDL.LU R22, [R1+0x680] ;  /* 0x0006800001167983 */ /* 0x001f220000300800 */
[----:B--2---:R-:W-:Y:S01]  /*f7f0*/  IMAD.X R7, R7, 0x1, R0, P5 ;  /* 0x0000000107077824 */ /* 0x004fe200028e0600 */
[----:B------:R-:W-:-:S05]  /*f800*/  IADD3 R23, P5, R23, R9, RZ ;  /* 0x0000000917177210 */ /* 0x000fca0007fbe0ff */
[----:B------:R0:W-:Y:S04]  /*f810*/  STL [R1+0x664], R23 ;  /* 0x0006641701007387 */ /* 0x0001e80000100800 */
[----:B------:R-:W-:Y:S04]  /*f820*/  STL [R1+0x690], R7 ;  /* 0x0006900701007387 */ /* 0x000fe80000100800 */
[----:B0-----:R-:W2:Y:S01]  /*f830*/  LDL.LU R23, [R1+0x654] ;  /* 0x0006540001177983 */ /* 0x001ea20000300800 */
[----:B---3--:R-:W-:-:S05]  /*f840*/  IMAD.X R217, R217, 0x1, R0, P6 ;  /* 0x00000001d9d97824 */ /* 0x008fca00030e0600 */
[----:B------:R0:W-:Y:S01]  /*f850*/  STL [R1+0x688], R217 ;  /* 0x000688d901007387 */ /* 0x0001e20000100800 */
[----:B----4-:R-:W-:-:S03]  /*f860*/  IADD3 R216, P6, R216, R9, RZ ;  /* 0x00000009d8d87210 */ /* 0x010fc60007fde0ff */
[----:B0-----:R-:W3:Y:S04]  /*f870*/  LDL.LU R217, [R1+0x678] ;  /* 0x0006780001d97983 */ /* 0x001ee80000300800 */
[----:B------:R0:W-:Y:S04]  /*f880*/  STL [R1+0x65c], R216 ;  /* 0x00065cd801007387 */ /* 0x0001e80000100800 */
[----:B0-----:R-:W4:Y:S01]  /*f890*/  LDL.LU R216, [R1+0x64c] ;  /* 0x00064c0001d87983 */ /* 0x001f220000300800 */
[----:B------:R-:W-:-:S05]  /*f8a0*/  IMAD.X R22, R22, 0x1, R0, P1 ;  /* 0x0000000116167824 */ /* 0x000fca00008e0600 */
[----:B------:R0:W-:Y:S04]  /*f8b0*/  STL [R1+0x680], R22 ;  /* 0x0006801601007387 */ /* 0x0001e80000100800 */
[----:B------:R-:W4:Y:S04]  /*f8c0*/  LDL.LU R7, [R1+0x670] ;  /* 0x0006700001077983 */ /* 0x000f280000300800 */
[----:B0-----:R-:W4:Y:S01]  /*f8d0*/  LDL.LU R22, [R1+0x644] ;  /* 0x0006440001167983 */ /* 0x001f220000300800 */
[----:B--2---:R-:W-:-:S05]  /*f8e0*/  IADD3 R23, P1, R23, R9, RZ ;  /* 0x0000000917177210 */ /* 0x004fca0007f3e0ff */
[----:B------:R0:W-:Y:S04]  /*f8f0*/  STL [R1+0x654], R23 ;  /* 0x0006541701007387 */ /* 0x0001e80000100800 */
[----:B0-----:R-:W2:Y:S01]  /*f900*/  LDL.LU R23, [R1+0x668] ;  /* 0x0006680001177983 */ /* 0x001ea20000300800 */
[----:B---3--:R-:W-:-:S05]  /*f910*/  IMAD.X R217, R217, 0x1, R0, P2 ;  /* 0x00000001d9d97824 */ /* 0x008fca00010e0600 */
        /* <DEDUP_REMOVED lines=82> */
[----:B---3--:R-:W-:Y:S01]  /*fe40*/  IMAD.X R217, R217, 0x1, R0, P4 ;  /* 0x00000001d9d97824 */ /* 0x008fe200020e0600 */
[----:B----4-:R-:W-:-:S05]  /*fe50*/  IADD3 R216, P4, R216, R9, RZ ;  /* 0x00000009d8d87210 */ /* 0x010fca0007f9e0ff */
[----:B------:R0:W-:Y:S04]  /*fe60*/  STL [R1+0x5dc], R216 ;  /* 0x0005dcd801007387 */ /* 0x0001e80000100800 */
[----:B------:R-:W-:Y:S04]  /*fe70*/  STL [R1+0x608], R217 ;  /* 0x000608d901007387 */ /* 0x000fe80000100800 */
[----:B0-----:R-:W3:Y:S01]  /*fe80*/  LDL.LU R216, [R1+0x5f8] ;  /* 0x0005f80001d87983 */ /* 0x001ee20000300800 */
[----:B------:R-:W-:-:S05]  /*fe90*/  IMAD.X R22, R22, 0x1, R0, P5 ;  /* 0x0000000116167824 */ /* 0x000fca00028e0600 */
[----:B------:R0:W-:Y:S04]  /*fea0*/  STL [R1+0x600], R22 ;  /* 0x0006001601007387 */ /* 0x0001e80000100800 */
[----:B------:R-:W4:Y:S04]  /*feb0*/  LDL.LU R5, [R1+0x5cc] ;  /* 0x0005cc0001057983 */ /* 0x000f280000300800 */
[----:B0-----:R-:W4:Y:S04]  /*fec0*/  LDL.LU R22, [R1+0x5f0] ;  /* 0x0005f00001167983 */ /* 0x001f280000300800 */
[----:B------:R-:W4:Y:S01]  /*fed0*/  LDL.LU R7, [R1+0x5c4] ;  /* 0x0005c40001077983 */ /* 0x000f220000300800 */
[----:B--2---:R-:W-:-:S05]  /*fee0*/  IADD3 R23, P5, R23, R9, RZ ;  /* 0x0000000917177210 */ /* 0x004fca0007fbe0ff */
[----:B------:R0:W-:Y:S04]  /*fef0*/  STL [R1+0x5d4], R23 ;  /* 0x0005d41701007387 */ /* 0x0001e80000100800 */
[----:B------:R-:W2:Y:S04]  /*ff00*/  LDL.LU R217, [R1+0x5e8] ;  /* 0x0005e80001d97983 */ /* 0x000ea80000300800 */
[----:B0-----:R-:W2:Y:S01]  /*ff10*/  LDL.LU R23, [R1+0x5bc] ;  /* 0x0005bc0001177983 */ /* 0x001ea20000300800 */
[----:B---3--:R-:W-:-:S05]  /*ff20*/  IMAD.X R216, R216, 0x1, R0, P6 ;  /* 0x00000001d8d87824 */ /* 0x008fca00030e0600 */
[----:B------:R0:W-:Y:S04]  /*ff30*/  STL [R1+0x5f8], R216 ;  /* 0x0005f8d801007387 */ /* 0x0001e80000100800 */
[----:B0-----:R-:W3:Y:S01]  /*ff40*/  LDL.LU R216, [R1+0x5e0] ;  /* 0x0005e00001d87983 */ /* 0x001ee20000300800 */
[----:B----4-:R-:W-:Y:S01]  /*ff50*/  IADD3 R5, P6, R5, R9, RZ ;  /* 0x0000000905057210 */ /* 0x010fe20007fde0ff */
[----:B------:R-:W-:-:S05]  /*ff60*/  IMAD.X R22, R22, 0x1, R0, P1 ;  /* 0x0000000116167824 */ /* 0x000fca00008e0600 */
[----:B------:R0:W-:Y:S04]  /*ff70*/  STL [R1+0x5f0], R22 ;  /* 0x0005f01601007387 */ /* 0x0001e80000100800 */
[----:B------:R-:W-:Y:S01]  /*ff80*/  STL [R1+0x5cc], R5 ;  /* 0x0005cc0501007387 */ /* 0x000fe20000100800 */
[----:B------:R-:W-:-:S03]  /*ff90*/  IADD3 R7, P1, R7, R9, RZ ;  /* 0x0000000907077210 */ /* 0x000fc60007f3e0ff */
[----:B0-----:R-:W4:Y:S01]  /*ffa0*/  LDL.LU R22, [R1+0x5b4] ;  /* 0x0005b40001167983 */ /* 0x001f220000300800 */
[----:B--2---:R-:W-:Y:S01]  /*ffb0*/  IMAD.X R217, R217, 0x1, R0, P2 ;  /* 0x00000001d9d97824 */ /* 0x004fe200010e0600 */
[----:B------:R-:W-:-:S05]  /*ffc0*/  IADD3 R23, P2, R23, R9, RZ ;  /* 0x0000000917177210 */ /* 0x000fca0007f5e0ff */
[----:B------:R0:W-:Y:S04]  /*ffd0*/  STL [R1+0x5bc], R23 ;  /* 0x0005bc1701007387 */ /* 0x0001e80000100800 */
[----:B------:R-:W-:Y:S04]  /*ffe0*/  STL [R1+0x5c4], R7 ;  /* 0x0005c40701007387 */ /* 0x000fe80000100800 */
[----:B0-----:R-:W2:Y:S04]  /*fff0*/  LDL.LU R23, [R1+0x5d8] ;  /* 0x0005d80001177983 */ /* 0x001ea80000300800 */
[----:B------:R-:W-:Y:S01]  /*10000*/  STL [R1+0x5e8], R217 ;  /* 0x0005e8d901007387 */ /* 0x000fe20000100800 */
[----:B---3--:R-:W-:-:S05]  /*10010*/  IMAD.X R216, R216, 0x1, R0, P3 ;  /* 0x00000001d8d87824 */ /* 0x008fca00018e0600 */
[----:B------:R0:W-:Y:S04]  /*10020*/  STL [R1+0x5e0], R216 ;  /* 0x0005e0d801007387 */ /* 0x0001e80000100800 */
[----:B------:R-:W3:Y:S04]  /*10030*/  LDL.LU R5, [R1+0x5ac] ;  /* 0x0005ac0001057983 */ /* 0x000ee80000300800 */
[----:B0-----:R-:W3:Y:S04]  /*10040*/  LDL.LU R216, [R1+0x5d0] ;  /* 0x0005d00001d87983 */ /* 0x001ee80000300800 */
[----:B------:R-:W3:Y:S01]  /*10050*/  LDL.LU R7, [R1+0x5a4] ;  /* 0x0005a40001077983 */ /* 0x000ee20000300800 */
[----:B----4-:R-:W-:-:S05]  /*10060*/  IADD3 R22, P3, R22, R9, RZ ;  /* 0x0000000916167210 */ /* 0x010fca0007f7e0ff */
[----:B------:R0:W-:Y:S04]  /*10070*/  STL [R1+0x5b4], R22 ;  /* 0x0005b41601007387 */ /* 0x0001e80000100800 */
[----:B------:R-:W4:Y:S04]  /*10080*/  LDL.LU R217, [R1+0x5c8] ;  /* 0x0005c80001d97983 */ /* 0x000f280000300800 */
[----:B0-----:R-:W4:Y:S01]  /*10090*/  LDL.LU R22, [R1+0x59c] ;  /* 0x00059c0001167983 */ /* 0x001f220000300800 */
[----:B--2---:R-:W-:-:S05]  /*100a0*/  IMAD.X R23, R23, 0x1, R0, P4 ;  /* 0x0000000117177824 */ /* 0x004fca00020e0600 */
[----:B------:R0:W-:Y:S04]  /*100b0*/  STL [R1+0x5d8], R23 ;  /* 0x0005d81701007387 */ /* 0x0001e80000100800 */
[----:B0-----:R-:W2:Y:S01]  /*100c0*/  LDL.LU R23, [R1+0x5c0] ;  /* 0x0005c00001177983 */ /* 0x001ea20000300800 */
[----:B---3--:R-:W-:Y:S01]  /*100d0*/  IADD3 R5, P4, R5, R9, RZ ;  /* 0x0000000905057210 */ /* 0x008fe20007f9e0ff */
[----:B------:R-:W-:-:S05]  /*100e0*/  IMAD.X R216, R216, 0x1, R0, P5 ;  /* 0x00000001d8d87824 */ /* 0x000fca00028e0600 */
[----:B------:R0:W-:Y:S04]  /*100f0*/  STL [R1+0x5d0], R216 ;  /* 0x0005d0d801007387 */ /* 0x0001e80000100800 */
[----:B------:R-:W-:Y:S04]  /*10100*/  STL [R1+0x5ac], R5 ;  /* 0x0005ac0501007387 */ /* 0x000fe80000100800 */
[----:B0-----:R-:W3:Y:S01]  /*10110*/  LDL.LU R216, [R1+0x594] ;  /* 0x0005940001d87983 */ /* 0x001ee20000300800 */
[-C--:B------:R-:W-:Y:S01]  /*10120*/  IADD3 R7, P5, R7, R9.reuse, RZ ;  /* 0x0000000907077210 */ /* 0x080fe20007fbe0ff */
[----:B----4-:R-:W-:Y:S01]  /*10130*/  IMAD.X R217, R217, 0x1, R0, P6 ;  /* 0x00000001d9d97824 */ /* 0x010fe200030e0600 */
[----:B------:R-:W-:-:S05]  /*10140*/  IADD3 R22, P6, R22, R9, RZ ;  /* 0x0000000916167210 */ /* 0x000fca0007fde0ff */
[----:B------:R0:W-:Y:S04]  /*10150*/  STL [R1+0x59c], R22 ;  /* 0x00059c1601007387 */ /* 0x0001e80000100800 */
[----:B------:R-:W-:Y:S04]  /*10160*/  STL [R1+0x5a4], R7 ;  /* 0x0005a40701007387 */ /* 0x000fe80000100800 */
[----:B0-----:R-:W4:Y:S04]  /*10170*/  LDL.LU R22, [R1+0x5b8] ;  /* 0x0005b80001167983 */ /* 0x001f280000300800 */
[----:B------:R-:W-:Y:S01]  /*10180*/  STL [R1+0x5c8], R217 ;  /* 0x0005c8d901007387 */ /* 0x000fe20000100800 */
[----:B--2---:R-:W-:-:S05]  /*10190*/  IMAD.X R23, R23, 0x1, R0, P1 ;  /* 0x0000000117177824 */ /* 0x004fca00008e0600 */
[----:B------:R0:W-:Y:S04]  /*101a0*/  STL [R1+0x5c0], R23 ;  /* 0x0005c01701007387 */ /* 0x0001e80000100800 */
[----:B------:R-:W2:Y:S04]  /*101b0*/  LDL.LU R5, [R1+0x58c] ;  /* 0x00058c0001057983 */ /* 0x000ea80000300800 */
[----:B0-----:R-:W2:Y:S04]  /*101c0*/  LDL.LU R23, [R1+0x5b0] ;  /* 0x0005b00001177983 */ /* 0x001ea80000300800 */
[----:B------:R-:W2:Y:S01]  /*101d0*/  LDL.LU R7, [R1+0x584] ;  /* 0x0005840001077983 */ /* 0x000ea20000300800 */
[----:B---3--:R-:W-:-:S05]  /*101e0*/  IADD3 R216, P1, R216, R9, RZ ;  /* 0x00000009d8d87210 */ /* 0x008fca0007f3e0ff */
[----:B------:R0:W-:Y:S04]  /*101f0*/  STL [R1+0x594], R216 ;  /* 0x000594d801007387 */ /* 0x0001e80000100800 */
[----:B------:R-:W3:Y:S04]  /*10200*/  LDL.LU R217, [R1+0x5a8] ;  /* 0x0005a80001d97983 */ /* 0x000ee80000300800 */
[----:B0-----:R-:W3:Y:S01]  /*10210*/  LDL.LU R216, [R1+0x57c] ;  /* 0x00057c0001d87983 */ /* 0x001ee20000300800 */
[----:B----4-:R-:W-:-:S05]  /*10220*/  IMAD.X R22, R22, 0x1, R0, P2 ;  /* 0x0000000116167824 */ /* 0x010fca00010e0600 */
[----:B------:R0:W-:Y:S04]  /*10230*/  STL [R1+0x5b8], R22 ;  /* 0x0005b81601007387 */ /* 0x0001e80000100800 */
[----:B0-----:R-:W4:Y:S01]  /*10240*/  LDL.LU R22, [R1+0x5a0] ;  /* 0x0005a00001167983 */ /* 0x001f220000300800 */
[----:B--2---:R-:W-:Y:S01]  /*10250*/  IADD3 R5, P2, R5, R9, RZ ;  /* 0x0000000905057210 */ /* 0x004fe20007f5e0ff */
[----:B------:R-:W-:-:S05]  /*10260*/  IMAD.X R23, R23, 0x1, R0, P3 ;  /* 0x0000000117177824 */ /* 0x000fca00018e0600 */
[----:B------:R0:W-:Y:S04]  /*10270*/  STL [R1+0x5b0], R23 ;  /* 0x0005b01701007387 */ /* 0x0001e80000100800 */
[----:B------:R-:W-:Y:S04]  /*10280*/  STL [R1+0x58c], R5 ;  /* 0x00058c0501007387 */ /* 0x000fe80000100800 */
[----:B0-----:R-:W2:Y:S01]  /*10290*/  LDL.LU R23, [R1+0x574] ;  /* 0x0005740001177983 */ /* 0x001ea20000300800 */
[-C--:B------:R-:W-:Y:S01]  /*102a0*/  IADD3 R7, P3, R7, R9.reuse, RZ ;  /* 0x0000000907077210 */ /* 0x080fe20007f7e0ff */
[----:B---3--:R-:W-:Y:S01]  /*102b0*/  IMAD.X R217, R217, 0x1, R0, P4 ;  /* 0x00000001d9d97824 */ /* 0x008fe200020e0600 */
[----:B------:R-:W-:-:S05]  /*102c0*/  IADD3 R216, P4, R216, R9, RZ ;  /* 0x00000009d8d87210 */ /* 0x000fca0007f9e0ff */
[----:B------:R0:W-:Y:S04]  /*102d0*/  STL [R1+0x57c], R216 ;  /* 0x00057cd801007387 */ /* 0x0001e80000100800 */
[----:B------:R-:W-:Y:S04]  /*102e0*/  STL [R1+0x584], R7 ;  /* 0x0005840701007387 */ /* 0x000fe80000100800 */
[----:B0-----:R-:W3:Y:S04]  /*102f0*/  LDL.LU R216, [R1+0x598] ;  /* 0x0005980001d87983 */ /* 0x001ee80000300800 */
[----:B------:R-:W-:Y:S01]  /*10300*/  STL [R1+0x5a8], R217 ;  /* 0x0005a8d901007387 */ /* 0x000fe20000100800 */
[----:B----4-:R-:W-:-:S05]  /*10310*/  IMAD.X R22, R22, 0x1, R0, P5 ;  /* 0x0000000116167824 */ /* 0x010fca00028e0600 */
        /* <DEDUP_REMOVED lines=170> */
[----:B0-----:R-:W3:Y:S01]  /*10dc0*/  LDL.LU R216, [R1+0x4b0] ;  /* 0x0004b00001d87983 */ /* 0x001ee20000300800 */
[----:B----4-:R-:W-:-:S05]  /*10dd0*/  IADD3 R22, P3, R22, R9, RZ ;  /* 0x0000000916167210 */ /* 0x010fca0007f7e0ff */
[----:B------:R0:W-:Y:S04]  /*10de0*/  STL [R1+0x494], R22 ;  /* 0x0004941601007387 */ /* 0x0001e80000100800 */
[----:B------:R-:W4:Y:S04]  /*10df0*/  LDL.LU R7, [R1+0x484] ;  /* 0x0004840001077983 */ /* 0x000f280000300800 */
[----:B------:R-:W4:Y:S01]  /*10e00*/  LDL.LU R217, [R1+0x4a8] ;  /* 0x0004a80001d97983 */ /* 0x000f220000300800 */
[----:B0-----:R-:W-:-:S03]  /*10e10*/  IMAD.MOV.U32 R22, RZ, RZ, R21 ;  /* 0x000000ffff167224 */ /* 0x001fc600078e0015 */
[----:B------:R-:W4:Y:S01]  /*10e20*/  LDL.LU R21, [R1+0x47c] ;  /* 0x00047c0001157983 */ /* 0x000f220000300800 */
        /* <DEDUP_REMOVED lines=8> */
[-C--:B----4-:R-:W-:Y:S01]  /*10eb0*/  IADD3 R7, P5, R7, R9.reuse, RZ ;  /* 0x0000000907077210 */ /* 0x090fe20007fbe0ff */
[----:B------:R-:W-:Y:S01]  /*10ec0*/  IMAD.X R217, R217, 0x1, R0, P6 ;  /* 0x00000001d9d97824 */ /* 0x000fe200030e0600 */
        /* <DEDUP_REMOVED lines=22> */
[----:B------:R-:W-:Y:S01]  /*11030*/  IADD3 R7, P3, R7, R9, RZ ;  /* 0x0000000907077210 */ /* 0x000fe20007f7e0ff */
[----:B---3--:R-:W-:-:S05]  /*11040*/  IMAD.X R217, R217, 0x1, R0, P4 ;  /* 0x00000001d9d97824 */ /* 0x008fca00020e0600 */
[----:B------:R0:W-:Y:S04]  /*11050*/  STL [R1+0x488], R217 ;  /* 0x000488d901007387 */ /* 0x0001e80000100800 */
[----:B------:R-:W-:Y:S04]  /*11060*/  STL [R1+0x464], R7 ;  /* 0x0004640701007387 */ /* 0x000fe80000100800 */
[----:B0-----:R-:W3:Y:S01]  /*11070*/  LDL.LU R217, [R1+0x478] ;  /* 0x0004780001d97983 */ /* 0x001ee20000300800 */
[----:B------:R-:W-:-:S05]  /*11080*/  IADD3 R216, P4, R216, R9, RZ ;  /* 0x00000009d8d87210 */ /* 0x000fca0007f9e0ff */
[----:B------:R-:W-:Y:S01]  /*11090*/  STL [R1+0x45c], R216 ;  /* 0x00045cd801007387 */ /* 0x000fe20000100800 */
[----:B----4-:R-:W-:-:S05]  /*110a0*/  IMAD.X R21, R21, 0x1, R0, P5 ;  /* 0x0000000115157824 */ /* 0x010fca00028e0600 */
[----:B------:R0:W-:Y:S02]  /*110b0*/  STL [R1+0x480], R21 ;  /* 0x0004801501007387 */ /* 0x0001e40000100800 */
[----:B0-----:R-:W-:Y:S02]  /*110c0*/  IMAD.MOV.U32 R21, RZ, RZ, R247 ;  /* 0x000000ffff157224 */ /* 0x001fe400078e00f7 */
[----:B------:R-:W-:Y:S02]  /*110d0*/  IMAD.MOV.U32 R247, RZ, RZ, R246 ;  /* 0x000000fffff77224 */ /* 0x000fe400078e00f6 */
[----:B------:R-:W-:Y:S02]  /*110e0*/  IMAD.MOV.U32 R246, RZ, RZ, R245 ;  /* 0x000000fffff67224 */ /* 0x000fe400078e00f5 */
[----:B------:R-:W-:Y:S02]  /*110f0*/  IMAD.MOV.U32 R245, RZ, RZ, R244 ;  /* 0x000000fffff57224 */ /* 0x000fe400078e00f4 */
[----:B------:R-:W4:Y:S04]  /*11100*/  LDL.LU R244, [R1+0x44c] ;  /* 0x00044c0001f47983 */ /* 0x000f280000300800 */
[----:B------:R-:W4:Y:S04]  /*11110*/  LDL.LU R216, [R1+0x470] ;  /* 0x0004700001d87983 */ /* 0x000f280000300800 */
        /* <DEDUP_REMOVED lines=9> */
[----:B------:R-:W-:-:S04]  /*111b0*/  IMAD.X R216, R216, 0x1, R0, P1 ;  /* 0x00000001d8d87824 */ /* 0x000fc800008e0600 */
[----:B------:R0:W-:Y:S01]  /*111c0*/  STL [R1+0x44c], R244 ;  /* 0x00044cf401007387 */ /* 0x0001e20000100800 */
[----:B------:R-:W-:-:S03]  /*111d0*/  IADD3 R5, P1, R5, R9, RZ ;  /* 0x0000000905057210 */ /* 0x000fc60007f3e0ff */
[----:B0-----:R1:W5:Y:S04]  /*111e0*/  LDL.LU R244, [R1+0x7d0] ;  /* 0x0007d00001f47983 */ /* 0x0013680000300800 */
[----:B------:R0:W-:Y:S04]  /*111f0*/  STL [R1+0x470], R216 ;  /* 0x000470d801007387 */ /* 0x0001e80000100800 */
[----:B0-----:R-:W4:Y:S01]  /*11200*/  LDL.LU R216, [R1+0x434] ;  /* 0x0004340001d87983 */ /* 0x001f220000300800 */
[----:B--2---:R-:W-:Y:S01]  /*11210*/  IMAD.X R7, R7, 0x1, R0, P2 ;  /* 0x0000000107077824 */ /* 0x004fe200010e0600 */
[----:B------:R-:W-:-:S05]  /*11220*/  IADD3 R23, P2, R23, R9, RZ ;  /* 0x0000000917177210 */ /* 0x000fca0007f5e0ff */
[----:B------:R0:W-:Y:S04]  /*11230*/  STL [R1+0x43c], R23 ;  /* 0x00043c1701007387 */ /* 0x0001e80000100800 */
[----:B------:R-:W-:Y:S04]  /*11240*/  STL [R1+0x444], R5 ;  /* 0x0004440501007387 */ /* 0x000fe80000100800 */
[----:B0-----:R-:W2:Y:S04]  /*11250*/  LDL.LU R23, [R1+0x458] ;  /* 0x0004580001177983 */ /* 0x001ea80000300800 */
[----:B------:R0:W-:Y:S01]  /*11260*/  STL [R1+0x468], R7 ;  /* 0x0004680701007387 */ /* 0x0001e20000100800 */
[----:B---3--:R-:W-:-:S05]  /*11270*/  IMAD.X R217, R217, 0x1, R0, P3 ;  /* 0x00000001d9d97824 */ /* 0x008fca00018e0600 */
[----:B------:R3:W-:Y:S04]  /*11280*/  STL [R1+0x460], R217 ;  /* 0x000460d901007387 */ /* 0x0007e80000100800 */
[----:B0-----:R-:W2:Y:S04]  /*11290*/  LDL.LU R7, [R1+0x42c] ;  /* 0x00042c0001077983 */ /* 0x001ea80000300800 */
[----:B---3--:R-:W3:Y:S04]  /*112a0*/  LDL.LU R217, [R1+0x450] ;  /* 0x0004500001d97983 */ /* 0x008ee80000300800 */
[----:B------:R-:W3:Y:S01]  /*112b0*/  LDL.LU R5, [R1+0x424] ;  /* 0x0004240001057983 */ /* 0x000ee20000300800 */
[----:B----4-:R-:W-:-:S05]  /*112c0*/  IADD3 R216, P3, R216, R9, RZ ;  /* 0x00000009d8d87210 */ /* 0x010fca0007f7e0ff */
[----:B------:R0:W-:Y:S04]  /*112d0*/  STL [R1+0x434], R216 ;  /* 0x000434d801007387 */ /* 0x0001e80000100800 */
[----:B0-----:R-:W4:Y:S01]  /*112e0*/  LDL.LU R216, [R1+0x448] ;  /* 0x0004480001d87983 */ /* 0x001f220000300800 */
[----:B--2---:R-:W-:-:S05]  /*112f0*/  IMAD.X R23, R23, 0x1, R0, P4 ;  /* 0x0000000117177824 */ /* 0x004fca00020e0600 */
[----:B------:R0:W-:Y:S04]  /*11300*/  STL [R1+0x458], R23 ;  /* 0x0004581701007387 */ /* 0x0001e80000100800 */
[----:B0-----:R-:W2:Y:S01]  /*11310*/  LDL.LU R23, [R1+0x41c] ;  /* 0x00041c0001177983 */ /* 0x001ea20000300800 */
[----:B------:R-:W-:Y:S01]  /*11320*/  IADD3 R7, P4, R7, R9, RZ ;  /* 0x0000000907077210 */ /* 0x000fe20007f9e0ff */
[----:B---3--:R-:W-:-:S04]  /*11330*/  IMAD.X R217, R217, 0x1, R0, P5 ;  /* 0x00000001d9d97824 */ /* 0x008fc800028e0600 */
[----:B------:R0:W-:Y:S04]  /*11340*/  STL [R1+0x42c], R7 ;  /* 0x00042c0701007387 */ /* 0x0001e80000100800 */
[----:B0-----:R-:W3:Y:S04]  /*11350*/  LDL.LU R7, [R1+0x440] ;  /* 0x0004400001077983 */ /* 0x001ee80000300800 */
[----:B------:R0:W-:Y:S04]  /*11360*/  STL [R1+0x450], R217 ;  /* 0x000450d901007387 */ /* 0x0001e80000100800 */
[----:B0-----:R-:W3:Y:S01]  /*11370*/  LDL.LU R217, [R1+0x414] ;  /* 0x0004140001d97983 */ /* 0x001ee20000300800 */
[----:B------:R-:W-:Y:S01]  /*11380*/  IADD3 R5, P5, R5, R9, RZ ;  /* 0x0000000905057210 */ /* 0x000fe20007fbe0ff */
[----:B----4-:R-:W-:-:S05]  /*11390*/  IMAD.X R216, R216, 0x1, R0, P6 ;  /* 0x00000001d8d87824 */ /* 0x010fca00030e0600 */
[----:B------:R0:W-:Y:S04]  /*113a0*/  STL [R1+0x448], R216 ;  /* 0x000448d801007387 */ /* 0x0001e80000100800 */
[----:B0-----:R-:W4:Y:S04]  /*113b0*/  LDL.LU R216, [R1+0x438] ;  /* 0x0004380001d87983 */ /* 0x001f280000300800 */
[----:B------:R0:W-:Y:S01]  /*113c0*/  STL [R1+0x424], R5 ;  /* 0x0004240501007387 */ /* 0x0001e20000100800 */
[----:B--2---:R-:W-:-:S05]  /*113d0*/  IADD3 R23, P6, R23, R9, RZ ;  /* 0x0000000917177210 */ /* 0x004fca0007fde0ff */
[----:B------:R2:W-:Y:S04]  /*113e0*/  STL [R1+0x41c], R23 ;  /* 0x00041c1701007387 */ /* 0x0005e80000100800 */
[----:B0-----:R-:W4:Y:S04]  /*113f0*/  LDL.LU R5, [R1+0x40c] ;  /* 0x00040c0001057983 */ /* 0x001f280000300800 */
[----:B--2---:R-:W2:Y:S01]  /*11400*/  LDL.LU R23, [R1+0x430] ;  /* 0x0004300001177983 */ /* 0x004ea20000300800 */
[----:B---3--:R-:W-:-:S05]  /*11410*/  IMAD.X R7, R7, 0x1, R0, P1 ;  /* 0x0000000107077824 */ /* 0x008fca00008e0600 */
[----:B------:R0:W-:Y:S01]  /*11420*/  STL [R1+0x440], R7 ;  /* 0x0004400701007387 */ /* 0x0001e20000100800 */
[----:B------:R-:W-:-:S03]  /*11430*/  IADD3 R217, P1, R217, R9, RZ ;  /* 0x00000009d9d97210 */ /* 0x000fc60007f3e0ff */
[----:B0-----:R-:W3:Y:S04]  /*11440*/  LDL.LU R7, [R1+0x404] ;  /* 0x0004040001077983 */ /* 0x001ee80000300800 */
[----:B------:R0:W-:Y:S04]  /*11450*/  STL [R1+0x414], R217 ;  /* 0x000414d901007387 */ /* 0x0001e80000100800 */
[----:B0-----:R-:W3:Y:S01]  /*11460*/  LDL.LU R217, [R1+0x428] ;  /* 0x0004280001d97983 */ /* 0x001ee20000300800 */
[----:B----4-:R-:W-:-:S05]  /*11470*/  IMAD.X R216, R216, 0x1, R0, P2 ;  /* 0x00000001d8d87824 */ /* 0x010fca00010e0600 */
[----:B------:R0:W-:Y:S04]  /*11480*/  STL [R1+0x438], R216 ;  /* 0x000438d801007387 */ /* 0x0001e80000100800 */
[----:B0-----:R-:W4:Y:S01]  /*11490*/  LDL.LU R216, [R1+0x3fc] ;  /* 0x0003fc0001d87983 */ /* 0x001f220000300800 */
[----:B------:R-:W-:Y:S01]  /*114a0*/  IADD3 R5, P2, R5, R9, RZ ;  /* 0x0000000905057210 */ /* 0x000fe20007f5e0ff */
[----:B--2---:R-:W-:-:S04]  /*114b0*/  IMAD.X R23, R23, 0x1, R0, P3 ;  /* 0x0000000117177824 */ /* 0x004fc800018e0600 */
[----:B------:R0:W-:Y:S04]  /*114c0*/  STL [R1+0x40c], R5 ;  /* 0x00040c0501007387 */ /* 0x0001e80000100800 */
[----:B0-----:R-:W2:Y:S04]  /*114d0*/  LDL.LU R5, [R1+0x420] ;  /* 0x0004200001057983 */ /* 0x001ea80000300800 */
[----:B------:R0:W-:Y:S04]  /*114e0*/  STL [R1+0x430], R23 ;  /* 0x0004301701007387 */ /* 0x0001e80000100800 */
[----:B0-----:R-:W2:Y:S01]  /*114f0*/  LDL.LU R23, [R1+0x3f4] ;  /* 0x0003f40001177983 */ /* 0x001ea20000300800 */
[----:B---3--:R-:W-:-:S05]  /*11500*/  IMAD.X R217, R217, 0x1, R0, P4 ;  /* 0x00000001d9d97824 */ /* 0x008fca00020e0600 */
[----:B------:R0:W-:Y:S04]  /*11510*/  STL [R1+0x428], R217 ;  /* 0x000428d901007387 */ /* 0x0001e80000100800 */
[----:B0-----:R-:W3:Y:S01]  /*11520*/  LDL.LU R217, [R1+0x418] ;  /* 0x0004180001d97983 */ /* 0x001ee20000300800 */
[----:B------:R-:W-:-:S05]  /*11530*/  IADD3 R7, P3, R7, R9, RZ ;  /* 0x0000000907077210 */ /* 0x000fca0007f7e0ff */
[----:B------:R0:W-:Y:S01]  /*11540*/  STL [R1+0x404], R7 ;  /* 0x0004040701007387 */ /* 0x0001e20000100800 */
[----:B----4-:R-:W-:-:S05]  /*11550*/  IADD3 R216, P4, R216, R9, RZ ;  /* 0x00000009d8d87210 */ /* 0x010fca0007f9e0ff */
[----:B------:R4:W-:Y:S04]  /*11560*/  STL [R1+0x3fc], R216 ;  /* 0x0003fcd801007387 */ /* 0x0009e80000100800 */
[----:B0-----:R-:W3:Y:S04]  /*11570*/  LDL.LU R7, [R1+0x3ec] ;  /* 0x0003ec0001077983 */ /* 0x001ee80000300800 */
[----:B----4-:R-:W4:Y:S01]  /*11580*/  LDL.LU R216, [R1+0x410] ;  /* 0x0004100001d87983 */ /* 0x010f220000300800 */
[----:B--2---:R-:W-:-:S05]  /*11590*/  IMAD.X R5, R5, 0x1, R0, P5 ;  /* 0x0000000105057824 */ /* 0x004fca00028e0600 */
[----:B------:R0:W-:Y:S01]  /*115a0*/  STL [R1+0x420], R5 ;  /* 0x0004200501007387 */ /* 0x0001e20000100800 */
[----:B------:R-:W-:-:S03]  /*115b0*/  IADD3 R23, P5, R23, R9, RZ ;  /* 0x0000000917177210 */ /* 0x000fc60007fbe0ff */
[----:B0-----:R-:W2:Y:S04]  /*115c0*/  LDL.LU R5, [R1+0x3e4] ;  /* 0x0003e40001057983 */ /* 0x001ea80000300800 */
[----:B------:R0:W-:Y:S04]  /*115d0*/  STL [R1+0x3f4], R23 ;  /* 0x0003f41701007387 */ /* 0x0001e80000100800 */
[----:B0-----:R-:W2:Y:S01]  /*115e0*/  LDL.LU R23, [R1+0x408] ;  /* 0x0004080001177983 */ /* 0x001ea20000300800 */
[----:B---3--:R-:W-:-:S05]  /*115f0*/  IMAD.X R217, R217, 0x1, R0, P6 ;  /* 0x00000001d9d97824 */ /* 0x008fca00030e0600 */
[----:B------:R0:W-:Y:S04]  /*11600*/  STL [R1+0x418], R217 ;  /* 0x000418d901007387 */ /* 0x0001e80000100800 */
[----:B0-----:R-:W3:Y:S01]  /*11610*/  LDL.LU R217, [R1+0x3dc] ;  /* 0x0003dc0001d97983 */ /* 0x001ee20000300800 */
[----:B------:R-:W-:Y:S01]  /*11620*/  IADD3 R7, P6, R7, R9, RZ ;  /* 0x0000000907077210 */ /* 0x000fe20007fde0ff */
[----:B----4-:R-:W-:-:S04]  /*11630*/  IMAD.X R216, R216, 0x1, R0, P1 ;  /* 0x00000001d8d87824 */ /* 0x010fc800008e0600 */
[----:B------:R0:W-:Y:S04]  /*11640*/  STL [R1+0x3ec], R7 ;  /* 0x0003ec0701007387 */ /* 0x0001e80000100800 */
[----:B0-----:R-:W4:Y:S04]  /*11650*/  LDL.LU R7, [R1+0x400] ;  /* 0x0004000001077983 */ /* 0x001f280000300800 */
[----:B------:R0:W-:Y:S04]  /*11660*/  STL [R1+0x410], R216 ;  /* 0x000410d801007387 */ /* 0x0001e80000100800 */
[----:B0-----:R-:W4:Y:S01]  /*11670*/  LDL.LU R216, [R1+0x3d4] ;  /* 0x0003d40001d87983 */ /* 0x001f220000300800 */
[----:B--2---:R-:W-:-:S05]  /*11680*/  IMAD.X R23, R23, 0x1, R0, P2 ;  /* 0x0000000117177824 */ /* 0x004fca00010e0600 */
[----:B------:R0:W-:Y:S04]  /*11690*/  STL [R1+0x408], R23 ;  /* 0x0004081701007387 */ /* 0x0001e80000100800 */
[----:B0-----:R-:W2:Y:S01]  /*116a0*/  LDL.LU R23, [R1+0x3f8] ;  /* 0x0003f80001177983 */ /* 0x001ea20000300800 */
[----:B------:R-:W-:-:S05]  /*116b0*/  IADD3 R5, P1, R5, R9, RZ ;  /* 0x0000000905057210 */ /* 0x000fca0007f3e0ff */
[----:B------:R0:W-:Y:S01]  /*116c0*/  STL [R1+0x3e4], R5 ;  /* 0x0003e40501007387 */ /* 0x0001e20000100800 */
[----:B---3--:R-:W-:-:S05]  /*116d0*/  IADD3 R217, P2, R217, R9, RZ ;  /* 0x00000009d9d97210 */ /* 0x008fca0007f5e0ff */
[----:B------:R3:W-:Y:S04]  /*116e0*/  STL [R1+0x3dc], R217 ;  /* 0x0003dcd901007387 */ /* 0x0007e80000100800 */
[----:B0-----:R-:W2:Y:S04]  /*116f0*/  LDL.LU R5, [R1+0x3cc] ;  /* 0x0003cc0001057983 */ /* 0x001ea80000300800 */
[----:B---3--:R-:W3:Y:S01]  /*11700*/  LDL.LU R217, [R1+0x3f0] ;  /* 0x0003f00001d97983 */ /* 0x008ee20000300800 */
[----:B----4-:R-:W-:-:S05]  /*11710*/  IMAD.X R7, R7, 0x1, R0, P3 ;  /* 0x0000000107077824 */ /* 0x010fca00018e0600 */
[----:B------:R0:W-:Y:S01]  /*11720*/  STL [R1+0x400], R7 ;  /* 0x0004000701007387 */ /* 0x0001e20000100800 */
[----:B------:R-:W-:-:S03]  /*11730*/  IADD3 R216, P3, R216, R9, RZ ;  /* 0x00000009d8d87210 */ /* 0x000fc60007f7e0ff */
[----:B0-----:R-:W4:Y:S04]  /*11740*/  LDL.LU R7, [R1+0x3c4] ;  /* 0x0003c40001077983 */ /* 0x001f280000300800 */
        /* <DEDUP_REMOVED lines=11> */
[----:B----4-:R-:W-:Y:S01]  /*11800*/  IADD3 R7, P5, R7, R9, RZ ;  /* 0x0000000907077210 */ /* 0x010fe20007fbe0ff */
[----:B------:R-:W-:-:S05]  /*11810*/  IMAD.X R216, R216, 0x1, R0, P6 ;  /* 0x00000001d8d87824 */ /* 0x000fca00030e0600 */
        /* <DEDUP_REMOVED lines=142> */
[----:B----4-:R-:W-:Y:S01]  /*12100*/  IADD3 R7, P5, R7, UR5, RZ ;  /* 0x0000000507077c10 */ /* 0x010fe2000ffbe0ff */
[----:B------:R-:W-:-:S05]  /*12110*/  IMAD.X R216, R216, 0x1, R0, P6 ;  /* 0x00000001d8d87824 */ /* 0x000fca00030e0600 */
[----:B------:R0:W-:Y:S04]  /*12120*/  STL [R1+0x328], R216 ;  /* 0x000328d801007387 */ /* 0x0001e80000100800 */
[----:B0-----:R-:W4:Y:S04]  /*12130*/  LDL.LU R216, [R1+0x318] ;  /* 0x0003180001d87983 */ /* 0x001f280000300800 */
[----:B------:R0:W-:Y:S01]  /*12140*/  STL [R1+0x304], R7 ;  /* 0x0003040701007387 */ /* 0x0001e20000100800 */
[----:B--2---:R-:W-:-:S05]  /*12150*/  IADD3 R23, P6, R23, UR5, RZ ;  /* 0x0000000517177c10 */ /* 0x004fca000ffde0ff */
[----:B------:R2:W-:Y:S04]  /*12160*/  STL [R1+0x2fc], R23 ;  /* 0x0002fc1701007387 */ /* 0x0005e80000100800 */
[----:B0-----:R-:W4:Y:S04]  /*12170*/  LDL.LU R7, [R1+0x2ec] ;  /* 0x0002ec0001077983 */ /* 0x001f280000300800 */
[----:B--2---:R-:W2:Y:S01]  /*12180*/  LDL.LU R23, [R1+0x310] ;  /* 0x0003100001177983 */ /* 0x004ea20000300800 */
[----:B---3--:R-:W-:-:S05]  /*12190*/  IMAD.X R5, R5, 0x1, R0, P1 ;  /* 0x0000000105057824 */ /* 0x008fca00008e0600 */
[----:B------:R0:W-:Y:S01]  /*121a0*/  STL [R1+0x320], R5 ;  /* 0x0003200501007387 */ /* 0x0001e20000100800 */
[----:B------:R-:W-:-:S03]  /*121b0*/  IADD3 R217, P1, R217, UR5, RZ ;  /* 0x00000005d9d97c10 */ /* 0x000fc6000ff3e0ff */
[----:B0-----:R-:W3:Y:S04]  /*121c0*/  LDL.LU R5, [R1+0x2e4] ;  /* 0x0002e40001057983 */ /* 0x001ee80000300800 */
[----:B------:R0:W-:Y:S04]  /*121d0*/  STL [R1+0x2f4], R217 ;  /* 0x0002f4d901007387 */ /* 0x0001e80000100800 */
[----:B0-----:R-:W3:Y:S01]  /*121e0*/  LDL.LU R217, [R1+0x308] ;  /* 0x0003080001d97983 */ /* 0x001ee20000300800 */
[----:B----4-:R-:W-:-:S05]  /*121f0*/  IMAD.X R216, R216, 0x1, R0, P2 ;  /* 0x00000001d8d87824 */ /* 0x010fca00010e0600 */
[----:B------:R0:W-:Y:S04]  /*12200*/  STL [R1+0x318], R216 ;  /* 0x000318d801007387 */ /* 0x0001e80000100800 */
[----:B0-----:R-:W4:Y:S01]  /*12210*/  LDL.LU R216, [R1+0x2dc] ;  /* 0x0002dc0001d87983 */ /* 0x001f220000300800 */
[----:B------:R-:W-:Y:S01]  /*12220*/  IADD3 R7, P2, R7, UR5, RZ ;  /* 0x0000000507077c10 */ /* 0x000fe2000ff5e0ff */
        /* <DEDUP_REMOVED lines=8> */
[----:B------:R-:W-:-:S05]  /*122b0*/  IADD3 R5, P3, R5, UR5, RZ ;  /* 0x0000000505057c10 */ /* 0x000fca000ff7e0ff */
[----:B------:R0:W-:Y:S01]  /*122c0*/  STL [R1+0x2e4], R5 ;  /* 0x0002e40501007387 */ /* 0x0001e20000100800 */
[----:B----4-:R-:W-:-:S05]  /*122d0*/  IADD3 R216, P4, R216, UR5, RZ ;  /* 0x00000005d8d87c10 */ /* 0x010fca000ff9e0ff */
[----:B------:R4:W-:Y:S04]  /*122e0*/  STL [R1+0x2dc], R216 ;  /* 0x0002dcd801007387 */ /* 0x0009e80000100800 */
[----:B0-----:R-:W3:Y:S04]  /*122f0*/  LDL.LU R5, [R1+0x2cc] ;  /* 0x0002cc0001057983 */ /* 0x001ee80000300800 */
[----:B----4-:R-:W4:Y:S01]  /*12300*/  LDL.LU R216, [R1+0x2f0] ;  /* 0x0002f00001d87983 */ /* 0x010f220000300800 */
[----:B--2---:R-:W-:-:S05]  /*12310*/  IADD3.X R7, R7, UR60, RZ, P5, !PT ;  /* 0x0000003c07077c10 */ /* 0x004fca000affe4ff */
[----:B------:R0:W-:Y:S01]  /*12320*/  STL [R1+0x300], R7 ;  /* 0x0003000701007387 */ /* 0x0001e20000100800 */
[----:B------:R-:W-:-:S03]  /*12330*/  IADD3 R23, P5, R23, UR5, RZ ;  /* 0x0000000517177c10 */ /* 0x000fc6000ffbe0ff */
[----:B0-----:R-:W2:Y:S04]  /*12340*/  LDL.LU R7, [R1+0x2c4] ;  /* 0x0002c40001077983 */ /* 0x001ea80000300800 */
[----:B------:R0:W-:Y:S04]  /*12350*/  STL [R1+0x2d4], R23 ;  /* 0x0002d41701007387 */ /* 0x0001e80000100800 */
[----:B0-----:R-:W2:Y:S01]  /*12360*/  LDL.LU R23, [R1+0x2e8] ;  /* 0x0002e80001177983 */ /* 0x001ea20000300800 */
[----:B---3--:R-:W-:-:S05]  /*12370*/  IADD3.X R217, R217, UR60, RZ, P6, !PT ;  /* 0x0000003cd9d97c10 */ /* 0x008fca000b7fe4ff */
[----:B------:R0:W-:Y:S04]  /*12380*/  STL [R1+0x2f8], R217 ;  /* 0x0002f8d901007387 */ /* 0x0001e80000100800 */
[----:B0-----:R-:W3:Y:S01]  /*12390*/  LDL.LU R217, [R1+0x2bc] ;  /* 0x0002bc0001d97983 */ /* 0x001ee20000300800 */
[----:B------:R-:W-:Y:S02]  /*123a0*/  IADD3 R5, P6, R5, UR5, RZ ;  /* 0x0000000505057c10 */ /* 0x000fe4000ffde0ff */
[----:B----4-:R-:W-:-:S03]  /*123b0*/  IADD3.X R216, R216, UR60, RZ, P1, !PT ;  /* 0x0000003cd8d87c10 */ /* 0x010fc60008ffe4ff */
[----:B------:R0:W-:Y:S04]  /*123c0*/  STL [R1+0x2cc], R5 ;  /* 0x0002cc0501007387 */ /* 0x0001e80000100800 */
[----:B0-----:R-:W4:Y:S04]  /*123d0*/  LDL.LU R5, [R1+0x2e0] ;  /* 0x0002e00001057983 */ /* 0x001f280000300800 */
[----:B------:R0:W-:Y:S04]  /*123e0*/  STL [R1+0x2f0], R216 ;  /* 0x0002f0d801007387 */ /* 0x0001e80000100800 */
[----:B0-----:R-:W4:Y:S01]  /*123f0*/  LDL.LU R216, [R1+0x2b4] ;  /* 0x0002b40001d87983 */ /* 0x001f220000300800 */
[----:B--2---:R-:W-:-:S05]  /*12400*/  IADD3.X R23, R23, UR60, RZ, P2, !PT ;  /* 0x0000003c17177c10 */ /* 0x004fca00097fe4ff */
[----:B------:R0:W-:Y:S04]  /*12410*/  STL [R1+0x2e8], R23 ;  /* 0x0002e81701007387 */ /* 0x0001e80000100800 */
[----:B0-----:R-:W2:Y:S01]  /*12420*/  LDL.LU R23, [R1+0x2d8] ;  /* 0x0002d80001177983 */ /* 0x001ea20000300800 */
[----:B------:R-:W-:-:S05]  /*12430*/  IADD3 R7, P1, R7, UR5, RZ ;  /* 0x0000000507077c10 */ /* 0x000fca000ff3e0ff */
[----:B------:R0:W-:Y:S01]  /*12440*/  STL [R1+0x2c4], R7 ;  /* 0x0002c40701007387 */ /* 0x0001e20000100800 */
[----:B---3--:R-:W-:-:S05]  /*12450*/  IADD3 R217, P2, R217, UR5, RZ ;  /* 0x00000005d9d97c10 */ /* 0x008fca000ff5e0ff */
[----:B------:R3:W-:Y:S04]  /*12460*/  STL [R1+0x2bc], R217 ;  /* 0x0002bcd901007387 */ /* 0x0007e80000100800 */
[----:B0-----:R-:W2:Y:S04]  /*12470*/  LDL.LU R7, [R1+0x2ac] ;  /* 0x0002ac0001077983 */ /* 0x001ea80000300800 */
[----:B---3--:R-:W3:Y:S01]  /*12480*/  LDL.LU R217, [R1+0x2d0] ;  /* 0x0002d00001d97983 */ /* 0x008ee20000300800 */
[----:B----4-:R-:W-:-:S05]  /*12490*/  IADD3.X R5, R5, UR60, RZ, P3, !PT ;  /* 0x0000003c05057c10 */ /* 0x010fca0009ffe4ff */
[----:B------:R0:W-:Y:S01]  /*124a0*/  STL [R1+0x2e0], R5 ;  /* 0x0002e00501007387 */ /* 0x0001e20000100800 */
[----:B------:R-:W-:-:S03]  /*124b0*/  IADD3 R216, P3, R216, UR5, RZ ;  /* 0x00000005d8d87c10 */ /* 0x000fc6000ff7e0ff */
[----:B0-----:R-:W4:Y:S04]  /*124c0*/  LDL.LU R5, [R1+0x2a4] ;  /* 0x0002a40001057983 */ /* 0x001f280000300800 */
[----:B------:R0:W-:Y:S04]  /*124d0*/  STL [R1+0x2b4], R216 ;  /* 0x0002b4d801007387 */ /* 0x0001e80000100800 */
[----:B0-----:R-:W4:Y:S01]  /*124e0*/  LDL.LU R216, [R1+0x2c8] ;  /* 0x0002c80001d87983 */ /* 0x001f220000300800 */
[----:B--2---:R-:W-:-:S05]  /*124f0*/  IADD3.X R23, R23, UR60, RZ, P4, !PT ;  /* 0x0000003c17177c10 */ /* 0x004fca000a7fe4ff */
[----:B------:R0:W-:Y:S04]  /*12500*/  STL [R1+0x2d8], R23 ;  /* 0x0002d81701007387 */ /* 0x0001e80000100800 */
[----:B0-----:R-:W2:Y:S01]  /*12510*/  LDL.LU R23, [R1+0x29c] ;  /* 0x00029c0001177983 */ /* 0x001ea20000300800 */
[----:B------:R-:W-:Y:S02]  /*12520*/  IADD3 R7, P4, R7, UR5, RZ ;  /* 0x0000000507077c10 */ /* 0x000fe4000ff9e0ff */
[----:B---3--:R-:W-:-:S03]  /*12530*/  IADD3.X R217, R217, UR60, RZ, P5, !PT ;  /* 0x0000003cd9d97c10 */ /* 0x008fc6000affe4ff */
[----:B------:R0:W-:Y:S04]  /*12540*/  STL [R1+0x2ac], R7 ;  /* 0x0002ac0701007387 */ /* 0x0001e80000100800 */
[----:B0-----:R-:W3:Y:S04]  /*12550*/  LDL.LU R7, [R1+0x2c0] ;  /* 0x0002c00001077983 */ /* 0x001ee80000300800 */
[----:B------:R0:W-:Y:S04]  /*12560*/  STL [R1+0x2d0], R217 ;  /* 0x0002d0d901007387 */ /* 0x0001e80000100800 */
[----:B0-----:R-:W3:Y:S01]  /*12570*/  LDL.LU R217, [R1+0x294] ;  /* 0x0002940001d97983 */ /* 0x001ee20000300800 */
[----:B----4-:R-:W-:-:S02]  /*12580*/  IADD3 R5, P5, R5, UR5, RZ ;  /* 0x0000000505057c10 */ /* 0x010fc4000ffbe0ff */
[----:B------:R-:W-:-:S05]  /*12590*/  IADD3.X R216, R216, UR60, RZ, P6, !PT ;  /* 0x0000003cd8d87c10 */ /* 0x000fca000b7fe4ff */
[----:B------:R0:W-:Y:S04]  /*125a0*/  STL [R1+0x2c8], R216 ;  /* 0x0002c8d801007387 */ /* 0x0001e80000100800 */
[----:B0-----:R-:W4:Y:S04]  /*125b0*/  LDL.LU R216, [R1+0x2b8] ;  /* 0x0002b80001d87983 */ /* 0x001f280000300800 */
[----:B------:R0:W-:Y:S01]  /*125c0*/  STL [R1+0x2a4], R5 ;  /* 0x0002a40501007387 */ /* 0x0001e20000100800 */
[----:B--2---:R-:W-:-:S05]  /*125d0*/  IADD3 R23, P6, R23, UR5, RZ ;  /* 0x0000000517177c10 */ /* 0x004fca000ffde0ff */
[----:B------:R2:W-:Y:S04]  /*125e0*/  STL [R1+0x29c], R23 ;  /* 0x00029c1701007387 */ /* 0x0005e80000100800 */
[----:B0-----:R-:W4:Y:S04]  /*125f0*/  LDL.LU R5, [R1+0x28c] ;  /* 0x00028c0001057983 */ /* 0x001f280000300800 */
[----:B--2---:R-:W2:Y:S01]  /*12600*/  LDL.LU R23, [R1+0x2b0] ;  /* 0x0002b00001177983 */ /* 0x004ea20000300800 */
[----:B---3--:R-:W-:-:S05]  /*12610*/  IADD3.X R7, R7, UR60, RZ, P1, !PT ;  /* 0x0000003c07077c10 */ /* 0x008fca0008ffe4ff */
[----:B------:R0:W-:Y:S01]  /*12620*/  STL [R1+0x2c0], R7 ;  /* 0x0002c00701007387 */ /* 0x0001e20000100800 */
[----:B------:R-:W-:-:S03]  /*12630*/  IADD3 R217, P1, R217, UR5, RZ ;  /* 0x00000005d9d97c10 */ /* 0x000fc6000ff3e0ff */
[----:B0-----:R-:W3:Y:S04]  /*12640*/  LDL.LU R7, [R1+0x284] ;  /* 0x0002840001077983 */ /* 0x001ee80000300800 */
[----:B------:R0:W-:Y:S04]  /*12650*/  STL [R1+0x294], R217 ;  /* 0x000294d901007387 */ /* 0x0001e80000100800 */
[----:B0-----:R-:W3:Y:S01]  /*12660*/  LDL.LU R217, [R1+0x2a8] ;  /* 0x0002a80001d97983 */ /* 0x001ee20000300800 */
[----:B----4-:R-:W-:-:S05]  /*12670*/  IADD3.X R216, R216, UR60, RZ, P2, !PT ;  /* 0x0000003cd8d87c10 */ /* 0x010fca00097fe4ff */
[----:B------:R0:W-:Y:S04]  /*12680*/  STL [R1+0x2b8], R216 ;  /* 0x0002b8d801007387 */ /* 0x0001e80000100800 */
[----:B0-----:R-:W4:Y:S01]  /*12690*/  LDL.LU R216, [R1+0x27c] ;  /* 0x00027c0001d87983 */ /* 0x001f220000300800 */
[----:B------:R-:W-:Y:S02]  /*126a0*/  IADD3 R5, P2, R5, UR5, RZ ;  /* 0x0000000505057c10 */ /* 0x000fe4000ff5e0ff */
[----:B--2---:R-:W-:-:S05]  /*126b0*/  IADD3.X R23, R23, UR60, RZ, P3, !PT ;  /* 0x0000003c17177c10 */ /* 0x004fca0009ffe4ff */
[----:B------:R0:W-:Y:S04]  /*126c0*/  STL [R1+0x2b0], R23 ;  /* 0x0002b01701007387 */ /* 0x0001e80000100800 */
[----:B------:R-:W-:Y:S04]  /*126d0*/  STL [R1+0x28c], R5 ;  /* 0x00028c0501007387 */ /* 0x000fe80000100800 */
[----:B0-----:R-:W2:Y:S01]  /*126e0*/  LDL.LU R23, [R1+0x2a0] ;  /* 0x0002a00001177983 */ /* 0x001ea20000300800 */
[----:B---3--:R-:W-:-:S05]  /*126f0*/  IADD3.X R217, R217, UR60, RZ, P4, !PT ;  /* 0x0000003cd9d97c10 */ /* 0x008fca000a7fe4ff */
[----:B------:R0:W-:Y:S04]  /*12700*/  STL [R1+0x2a8], R217 ;  /* 0x0002a8d901007387 */ /* 0x0001e80000100800 */
[----:B0-----:R-:W3:Y:S01]  /*12710*/  LDL.LU R217, [R1+0x274] ;  /* 0x0002740001d97983 */ /* 0x001ee20000300800 */
[----:B------:R-:W-:-:S05]  /*12720*/  IADD3 R7, P3, R7, UR5, RZ ;  /* 0x0000000507077c10 */ /* 0x000fca000ff7e0ff */
[----:B------:R-:W-:Y:S01]  /*12730*/  STL [R1+0x284], R7 ;  /* 0x0002840701007387 */ /* 0x000fe20000100800 */
[----:B----4-:R-:W-:-:S05]  /*12740*/  IADD3 R216, P4, R216, UR5, RZ ;  /* 0x00000005d8d87c10 */ /* 0x010fca000ff9e0ff */
[----:B------:R0:W-:Y:S04]  /*12750*/  STL [R1+0x27c], R216 ;  /* 0x00027cd801007387 */ /* 0x0001e80000100800 */
[----:B------:R-:W4:Y:S04]  /*12760*/  LDL.LU R9, [R1+0x298] ;  /* 0x0002980001097983 */ /* 0x000f280000300800 */
[----:B0-----:R-:W4:Y:S04]  /*12770*/  LDL.LU R216, [R1+0x26c] ;  /* 0x00026c0001d87983 */ /* 0x001f280000300800 */
[----:B------:R-:W4:Y:S01]  /*12780*/  LDL.LU R5, [R1+0x290] ;  /* 0x0002900001057983 */ /* 0x000f220000300800 */
[----:B--2---:R-:W-:-:S05]  /*12790*/  IADD3.X R23, R23, UR60, RZ, P5, !PT ;  /* 0x0000003c17177c10 */ /* 0x004fca000affe4ff */
[----:B------:R0:W-:Y:S04]  /*127a0*/  STL [R1+0x2a0], R23 ;  /* 0x0002a01701007387 */ /* 0x0001e80000100800 */
[----:B------:R-:W2:Y:S04]  /*127b0*/  LDL.LU R7, [R1+0x264] ;  /* 0x0002640001077983 */ /* 0x000ea80000300800 */
[----:B0-----:R-:W2:Y:S01]  /*127c0*/  LDL.LU R23, [R1+0x288] ;  /* 0x0002880001177983 */ /* 0x001ea20000300800 */
[----:B---3--:R-:W-:-:S05]  /*127d0*/  IADD3 R217, P5, R217, UR5, RZ ;  /* 0x00000005d9d97c10 */ /* 0x008fca000ffbe0ff */
[----:B------:R0:W-:Y:S04]  /*127e0*/  STL [R1+0x274], R217 ;  /* 0x000274d901007387 */ /* 0x0001e80000100800 */
[----:B0-----:R-:W3:Y:S01]  /*127f0*/  LDL.LU R217, [R1+0x25c] ;  /* 0x00025c0001d97983 */ /* 0x001ee20000300800 */
[----:B----4-:R-:W-:Y:S02]  /*12800*/  IADD3.X R9, R9, UR60, RZ, P6, !PT ;  /* 0x0000003c09097c10 */ /* 0x010fe4000b7fe4ff */
[----:B------:R-:W-:Y:S02]  /*12810*/  IADD3 R216, P6, R216, UR5, RZ ;  /* 0x00000005d8d87c10 */ /* 0x000fe4000ffde0ff */
[----:B------:R-:W-:-:S03]  /*12820*/  IADD3.X R5, R5, UR60, RZ, P1, !PT ;  /* 0x0000003c05057c10 */ /* 0x000fc60008ffe4ff */
[----:B------:R0:W-:Y:S04]  /*12830*/  STL [R1+0x26c], R216 ;  /* 0x00026cd801007387 */ /* 0x0001e80000100800 */
[----:B------:R-:W-:Y:S04]  /*12840*/  STL [R1+0x298], R9 ;  /* 0x0002980901007387 */ /* 0x000fe80000100800 */
[----:B0-----:R-:W4:Y:S04]  /*12850*/  LDL.LU R216, [R1+0x280] ;  /* 0x0002800001d87983 */ /* 0x001f280000300800 */
[----:B------:R-:W-:Y:S01]  /*12860*/  STL [R1+0x290], R5 ;  /* 0x0002900501007387 */ /* 0x000fe20000100800 */
[----:B--2---:R-:W-:-:S05]  /*12870*/  IADD3.X R23, R23, UR60, RZ, P2, !PT ;  /* 0x0000003c17177c10 */ /* 0x004fca00097fe4ff */
[----:B------:R0:W-:Y:S04]  /*12880*/  STL [R1+0x288], R23 ;  /* 0x0002881701007387 */ /* 0x0001e80000100800 */
[----:B0-----:R-:W2:Y:S01]  /*12890*/  LDL.LU R23, [R1+0x254] ;  /* 0x0002540001177983 */ /* 0x001ea20000300800 */
[----:B------:R-:W-:-:S05]  /*128a0*/  IADD3 R7, P1, R7, UR5, RZ ;  /* 0x0000000507077c10 */ /* 0x000fca000ff3e0ff */
[----:B------:R-:W-:Y:S01]  /*128b0*/  STL [R1+0x264], R7 ;  /* 0x0002640701007387 */ /* 0x000fe20000100800 */
[----:B---3--:R-:W-:-:S05]  /*128c0*/  IADD3 R217, P2, R217, UR5, RZ ;  /* 0x00000005d9d97c10 */ /* 0x008fca000ff5e0ff */
[----:B------:R0:W-:Y:S04]  /*128d0*/  STL [R1+0x25c], R217 ;  /* 0x00025cd901007387 */ /* 0x0001e80000100800 */
[----:B------:R-:W3:Y:S04]  /*128e0*/  LDL.LU R9, [R1+0x278] ;  /* 0x0002780001097983 */ /* 0x000ee80000300800 */
[----:B0-----:R-:W3:Y:S04]  /*128f0*/  LDL.LU R217, [R1+0x248] ;  /* 0x0002480001d97983 */ /* 0x001ee80000300800 */
[----:B------:R-:W3:Y:S01]  /*12900*/  LDL.LU R5, [R1+0x270] ;  /* 0x0002700001057983 */ /* 0x000ee20000300800 */
[----:B----4-:R-:W-:-:S05]  /*12910*/  IADD3.X R216, R216, UR60, RZ, P3, !PT ;  /* 0x0000003cd8d87c10 */ /* 0x010fca0009ffe4ff */
[----:B------:R0:W-:Y:S04]  /*12920*/  STL [R1+0x280], R216 ;  /* 0x000280d801007387 */ /* 0x0001e80000100800 */
[----:B------:R-:W4:Y:S04]  /*12930*/  LDL.LU R7, [R1+0x240] ;  /* 0x0002400001077983 */ /* 0x000f280000300800 */
[----:B0-----:R-:W4:Y:S01]  /*12940*/  LDL.LU R216, [R1+0x268] ;  /* 0x0002680001d87983 */ /* 0x001f220000300800 */
[----:B--2---:R-:W-:-:S05]  /*12950*/  IADD3 R23, P3, R23, UR5, RZ ;  /* 0x0000000517177c10 */ /* 0x004fca000ff7e0ff */
[----:B------:R0:W-:Y:S04]  /*12960*/  STL [R1+0x254], R23 ;  /* 0x0002541701007387 */ /* 0x0001e80000100800 */
[----:B0-----:R-:W2:Y:S01]  /*12970*/  LDL.LU R23, [R1+0x238] ;  /* 0x0002380001177983 */ /* 0x001ea20000300800 */
[----:B---3--:R-:W-:Y:S02]  /*12980*/  IADD3.X R9, R9, UR60, RZ, P4, !PT ;  /* 0x0000003c09097c10 */ /* 0x008fe4000a7fe4ff */
[----:B------:R-:W-:-:S05]  /*12990*/  IADD3 R217, P4, R217, UR5, RZ ;  /* 0x00000005d9d97c10 */ /* 0x000fca000ff9e0ff */
[----:B------:R0:W-:Y:S04]  /*129a0*/  STL [R1+0x248], R217 ;  /* 0x000248d901007387 */ /* 0x0001e80000100800 */
[----:B------:R-:W-:Y:S04]  /*129b0*/  STL [R1+0x278], R9 ;  /* 0x0002780901007387 */ /* 0x000fe80000100800 */
[----:B0-----:R-:W3:Y:S01]  /*129c0*/  LDL.LU R217, [R1+0x260] ;  /* 0x0002600001d97983 */ /* 0x001ee20000300800 */
[----:B------:R-:W-:-:S05]  /*129d0*/  IADD3.X R5, R5, UR60, RZ, P5, !PT ;  /* 0x0000003c05057c10 */ /* 0x000fca000affe4ff */
[----:B------:R-:W-:Y:S01]  /*129e0*/  STL [R1+0x270], R5 ;  /* 0x0002700501007387 */ /* 0x000fe20000100800 */
[----:B----4-:R-:W-:Y:S02]  /*129f0*/  IADD3 R7, P5, R7, UR5, RZ ;  /* 0x0000000507077c10 */ /* 0x010fe4000ffbe0ff */
[----:B------:R-:W-:-:S05]  /*12a00*/  IADD3.X R216, R216, UR60, RZ, P6, !PT ;  /* 0x0000003cd8d87c10 */ /* 0x000fca000b7fe4ff */
[----:B------:R0:W-:Y:S04]  /*12a10*/  STL [R1+0x268], R216 ;  /* 0x000268d801007387 */ /* 0x0001e80000100800 */
[----:B0-----:R-:W4:Y:S04]  /*12a20*/  LDL.LU R216, [R1+0x230] ;  /* 0x0002300001d87983 */ /* 0x001f280000300800 */
[----:B------:R-:W-:Y:S01]  /*12a30*/  STL [R1+0x240], R7 ;  /* 0x0002400701007387 */ /* 0x000fe20000100800 */
[----:B--2---:R-:W-:-:S05]  /*12a40*/  IADD3 R23, P6, R23, UR5, RZ ;  /* 0x0000000517177c10 */ /* 0x004fca000ffde0ff */
[----:B------:R0:W-:Y:S04]  /*12a50*/  STL [R1+0x238], R23 ;  /* 0x0002381701007387 */ /* 0x0001e80000100800 */
[----:B------:R-:W2:Y:S04]  /*12a60*/  LDL.LU R9, [R1+0x258] ;  /* 0x0002580001097983 */ /* 0x000ea80000300800 */
[----:B0-----:R-:W2:Y:S04]  /*12a70*/  LDL.LU R23, [R1+0x228] ;  /* 0x0002280001177983 */ /* 0x001ea80000300800 */
[----:B------:R-:W2:Y:S01]  /*12a80*/  LDL.LU R5, [R1+0x250] ;  /* 0x0002500001057983 */ /* 0x000ea20000300800 */
[----:B---3--:R-:W-:-:S05]  /*12a90*/  IADD3.X R217, R217, UR60, RZ, P1, !PT ;  /* 0x0000003cd9d97c10 */ /* 0x008fca0008ffe4ff */
[----:B------:R0:W-:Y:S04]  /*12aa0*/  STL [R1+0x260], R217 ;  /* 0x000260d901007387 */ /* 0x0001e80000100800 */
[----:B------:R-:W3:Y:S04]  /*12ab0*/  LDL.LU R7, [R1+0x220] ;  /* 0x0002200001077983 */ /* 0x000ee80000300800 */
[----:B0-----:R-:W3:Y:S01]  /*12ac0*/  LDL.LU R217, [R1+0x244] ;  /* 0x0002440001d97983 */ /* 0x001ee20000300800 */
[----:B----4-:R-:W-:-:S05]  /*12ad0*/  IADD3 R216, P1, R216, UR5, RZ ;  /* 0x00000005d8d87c10 */ /* 0x010fca000ff3e0ff */
[----:B------:R0:W-:Y:S04]  /*12ae0*/  STL [R1+0x230], R216 ;  /* 0x000230d801007387 */ /* 0x0001e80000100800 */
[----:B0-----:R-:W4:Y:S01]  /*12af0*/  LDL.LU R216, [R1+0x218] ;  /* 0x0002180001d87983 */ /* 0x001f220000300800 */
[----:B--2---:R-:W-:Y:S02]  /*12b00*/  IADD3.X R9, R9, UR60, RZ, P2, !PT ;  /* 0x0000003c09097c10 */ /* 0x004fe400097fe4ff */
[----:B------:R-:W-:-:S05]  /*12b10*/  IADD3 R23, P2, R23, UR5, RZ ;  /* 0x0000000517177c10 */ /* 0x000fca000ff5e0ff */
[----:B------:R0:W-:Y:S04]  /*12b20*/  STL [R1+0x228], R23 ;  /* 0x0002281701007387 */ /* 0x0001e80000100800 */
[----:B------:R-:W-:Y:S04]  /*12b30*/  STL [R1+0x258], R9 ;  /* 0x0002580901007387 */ /* 0x000fe80000100800 */
[----:B0-----:R-:W2:Y:S01]  /*12b40*/  LDL.LU R23, [R1+0x23c] ;  /* 0x00023c0001177983 */ /* 0x001ea20000300800 */
[----:B------:R-:W-:-:S05]  /*12b50*/  IADD3.X R5, R5, UR60, RZ, P3, !PT ;  /* 0x0000003c05057c10 */ /* 0x000fca0009ffe4ff */
[----:B------:R-:W-:Y:S01]  /*12b60*/  STL [R1+0x250], R5 ;  /* 0x0002500501007387 */ /* 0x000fe20000100800 */
        /* <DEDUP_REMOVED lines=12> */
[----:B------:R-:W2:Y:S01]  /*12c30*/  LDL.LU R7, [R1+0x200] ;  /* 0x0002000001077983 */ /* 0x000ea20000300800 */
[----:B0-----:R-:W-:-:S03]  /*12c40*/  IMAD.MOV.U32 R23, RZ, RZ, R22 ;  /* 0x000000ffff177224 */ /* 0x001fc600078e0016 */
[----:B------:R-:W2:Y:S01]  /*12c50*/  LDL.LU R22, [R1+0x224] ;  /* 0x0002240001167983 */ /* 0x000ea20000300800 */
        /* <DEDUP_REMOVED lines=22> */
[----:B------:R-:W4:Y:S01]  /*12dc0*/  LDL.LU R7, [R1+0x1e0] ;  /* 0x0001e00001077983 */ /* 0x000f220000300800 */
[----:B0-----:R-:W-:-:S03]  /*12dd0*/  IMAD.MOV.U32 R216, RZ, RZ, R23 ;  /* 0x000000ffffd87224 */ /* 0x001fc600078e0017 */
[----:B------:R-:W4:Y:S01]  /*12de0*/  LDL.LU R23, [R1+0x204] ;  /* 0x0002040001177983 */ /* 0x000f220000300800 */
        /* <DEDUP_REMOVED lines=17> */
[----:B------:R-:W2:Y:S01]  /*12f00*/  LDL.LU R9, [R1+0x1f4] ;  /* 0x0001f40001097983 */ /* 0x000ea20000300800 */
[----:B0-----:R-:W-:Y:S02]  /*12f10*/  IMAD.MOV.U32 R22, RZ, RZ, R247 ;  /* 0x000000ffff167224 */ /* 0x001fe400078e00f7 */
[----:B------:R-:W-:Y:S02]  /*12f20*/  IMAD.MOV.U32 R247, RZ, RZ, R246 ;  /* 0x000000fffff77224 */ /* 0x000fe400078e00f6 */
[----:B------:R-:W-:Y:S02]  /*12f30*/  IMAD.MOV.U32 R246, RZ, RZ, R245 ;  /* 0x000000fffff67224 */ /* 0x000fe400078e00f5 */
[----:B------:R-:W-:-:S02]  /*12f40*/  IMAD.MOV.U32 R245, RZ, RZ, R3 ;  /* 0x000000fffff57224 */ /* 0x000fc400078e0003 */
[----:B------:R-:W-:Y:S02]  /*12f50*/  IMAD.MOV.U32 R3, RZ, RZ, R2 ;  /* 0x000000ffff037224 */ /* 0x000fe400078e0002 */
[----:B------:R-:W-:Y:S02]  /*12f60*/  IMAD.MOV.U32 R2, RZ, RZ, R13 ;  /* 0x000000ffff027224 */ /* 0x000fe400078e000d */
[----:B------:R-:W2:Y:S04]  /*12f70*/  LDL.LU R13, [R1+0x1c8] ;  /* 0x0001c800010d7983 */ /* 0x000ea80000300800 */
[----:B------:R-:W2:Y:S01]  /*12f80*/  LDL.LU R5, [R1+0x1ec] ;  /* 0x0001ec0001057983 */ /* 0x000ea20000300800 */
[----:B---3--:R-:W-:-:S05]  /*12f90*/  IADD3.X R217, R217, UR60, RZ, P1, !PT ;  /* 0x0000003cd9d97c10 */ /* 0x008fca0008ffe4ff */
[----:B------:R0:W-:Y:S04]  /*12fa0*/  STL [R1+0x1fc], R217 ;  /* 0x0001fcd901007387 */ /* 0x0001e80000100800 */
[----:B0-----:R-:W3:Y:S01]  /*12fb0*/  LDL.LU R217, [R1+0x1e4] ;  /* 0x0001e40001d97983 */ /* 0x001ee20000300800 */
[----:B------:R-:W-:-:S03]  /*12fc0*/  IMAD.MOV.U32 R7, RZ, RZ, R216 ;  /* 0x000000ffff077224 */ /* 0x000fc600078e00d8 */
[----:B------:R-:W3:Y:S01]  /*12fd0*/  LDL.LU R216, [R1+0x1b8] ;  /* 0x0001b80001d87983 */ /* 0x000ee20000300800 */
        /* <DEDUP_REMOVED lines=8> */
[----:B------:R-:W-:Y:S02]  /*13060*/  IADD3.X R5, R5, UR60, RZ, P3, !PT ;  /* 0x0000003c05057c10 */ /* 0x000fe40009ffe4ff */
[----:B------:R-:W-:-:S02]  /*13070*/  IADD3 R7, P3, R7, UR5, RZ ;  /* 0x0000000507077c10 */ /* 0x000fc4000ff7e0ff */
[----:B---3--:R-:W-:Y:S01]  /*13080*/  IADD3.X R217, R217, UR60, RZ, P4, !PT ;  /* 0x0000003cd9d97c10 */ /* 0x008fe2000a7fe4ff */
[----:B------:R-:W-:Y:S04]  /*13090*/  STL [R1+0x1ec], R5 ;  /* 0x0001ec0501007387 */ /* 0x000fe80000100800 */
[----:B------:R-:W-:Y:S04]  /*130a0*/  STL [R1+0x1c0], R7 ;  /* 0x0001c00701007387 */ /* 0x000fe80000100800 */
[----:B------:R0:W-:Y:S04]  /*130b0*/  STL [R1+0x1e4], R217 ;  /* 0x0001e4d901007387 */ /* 0x0001e80000100800 */
[----:B0-----:R-:W3:Y:S01]  /*130c0*/  LDL.LU R217, [R1+0x1d4] ;  /* 0x0001d40001d97983 */ /* 0x001ee20000300800 */
[----:B------:R-:W-:-:S05]  /*130d0*/  IADD3 R216, P4, R216, UR5, RZ ;  /* 0x00000005d8d87c10 */ /* 0x000fca000ff9e0ff */
[----:B------:R0:W-:Y:S02]  /*130e0*/  STL [R1+0x1b8], R216 ;  /* 0x0001b8d801007387 */ /* 0x0001e40000100800 */
[----:B0-----:R-:W-:Y:S01]  /*130f0*/  IMAD.MOV.U32 R216, RZ, RZ, R246 ;  /* 0x000000ffffd87224 */ /* 0x001fe200078e00f6 */
[----:B----4-:R-:W-:-:S05]  /*13100*/  IADD3.X R23, R23, UR60, RZ, P5, !PT ;  /* 0x0000003c17177c10 */ /* 0x010fca000affe4ff */
[----:B------:R0:W-:Y:S04]  /*13110*/  STL [R1+0x1dc], R23 ;  /* 0x0001dc1701007387 */ /* 0x0001e80000100800 */
[----:B------:R-:W4:Y:S04]  /*13120*/  LDL.LU R246, [R1+0x1cc] ;  /* 0x0001cc0001f67983 */ /* 0x000f280000300800 */
[----:B------:R-:W4:Y:S01]  /*13130*/  LDL.LU R7, [R1+0x1a0] ;  /* 0x0001a00001077983 */ /* 0x000f220000300800 */
[----:B0-----:R-:W-:Y:S01]  /*13140*/  IMAD.MOV.U32 R23, RZ, RZ, R247 ;  /* 0x000000ffff177224 */ /* 0x001fe200078e00f7 */
[----:B--2---:R-:W-:-:S05]  /*13150*/  IADD3 R13, P5, R13, UR5, RZ ;  /* 0x000000050d0d7c10 */ /* 0x004fca000ffbe0ff */
[----:B------:R0:W-:Y:S04]  /*13160*/  STL [R1+0x1b0], R13 ;  /* 0x0001b00d01007387 */ /* 0x0001e80000100800 */
[----:B0-----:R-:W2:Y:S04]  /*13170*/  LDL.LU R13, [R1+0x1c4] ;  /* 0x0001c400010d7983 */ /* 0x001ea80000300800 */
[----:B------:R-:W2:Y:S04]  /*13180*/  LDL.LU R9, [R1+0x198] ;  /* 0x0001980001097983 */ /* 0x000ea80000300800 */
[----:B------:R-:W2:Y:S04]  /*13190*/  LDL.LU R5, [R1+0x1bc] ;  /* 0x0001bc0001057983 */ /* 0x000ea80000300800 */
[----:B------:R-:W2:Y:S01]  /*131a0*/  LDL.LU R247, [R1+0x190] ;  /* 0x0001900001f77983 */ /* 0x000ea20000300800 */
[----:B---3--:R-:W-:-:S05]  /*131b0*/  IADD3.X R217, R217, UR60, RZ, P6, !PT ;  /* 0x0000003cd9d97c10 */ /* 0x008fca000b7fe4ff */
[----:B------:R0:W-:Y:S04]  /*131c0*/  STL [R1+0x1d4], R217 ;  /* 0x0001d4d901007387 */ /* 0x0001e80000100800 */
[----:B0-----:R-:W3:Y:S01]  /*131d0*/  LDL.LU R217, [R1+0x1b4] ;  /* 0x0001b40001d97983 */ /* 0x001ee20000300800 */
[----:B------:R-:W-:-:S05]  /*131e0*/  IADD3 R245, P6, R245, UR5, RZ ;  /* 0x00000005f5f57c10 */ /* 0x000fca000ffde0ff */
[----:B------:R0:W-:Y:S04]  /*131f0*/  STL [R1+0x1a8], R245 ;  /* 0x0001a8f501007387 */ /* 0x0001e80000100800 */
[----:B0-----:R1:W5:Y:S01]  /*13200*/  LDL.LU R245, [R1+0x7cc] ;  /* 0x0007cc0001f57983 */ /* 0x0013620000300800 */
[----:B----4-:R-:W-:Y:S02]  /*13210*/  IADD3.X R246, R246, UR60, RZ, P1, !PT ;  /* 0x0000003cf6f67c10 */ /* 0x010fe40008ffe4ff */
[----:B------:R-:W-:-:S03]  /*13220*/  IADD3 R7, P1, R7, UR5, RZ ;  /* 0x0000000507077c10 */ /* 0x000fc6000ff3e0ff */
[----:B------:R0:W-:Y:S04]  /*13230*/  STL [R1+0x1cc], R246 ;  /* 0x0001ccf601007387 */ /* 0x0001e80000100800 */
[----:B0-----:R1:W5:Y:S04]  /*13240*/  LDL.LU R246, [R1+0x7c8] ;  /* 0x0007c80001f67983 */ /* 0x0013680000300800 */
[----:B------:R0:W-:Y:S04]  /*13250*/  STL [R1+0x1a0], R7 ;  /* 0x0001a00701007387 */ /* 0x0001e80000100800 */
[----:B0-----:R-:W4:Y:S01]  /*13260*/  LDL.LU R7, [R1+0x1ac] ;  /* 0x0001ac0001077983 */ /* 0x001f220000300800 */
[----:B--2---:R-:W-:-:S05]  /*13270*/  IADD3.X R13, R13, UR60, RZ, P2, !PT ;  /* 0x0000003c0d0d7c10 */ /* 0x004fca00097fe4ff */
[----:B------:R0:W-:Y:S01]  /*13280*/  STL [R1+0x1c4], R13 ;  /* 0x0001c40d01007387 */ /* 0x0001e20000100800 */
[----:B------:R-:W-:Y:S02]  /*13290*/  IADD3 R9, P2, R9, UR5, RZ ;  /* 0x0000000509097c10 */ /* 0x000fe4000ff5e0ff */
[----:B------:R-:W-:Y:S02]  /*132a0*/  IADD3.X R5, R5, UR60, RZ, P3, !PT ;  /* 0x0000003c05057c10 */ /* 0x000fe40009ffe4ff */
[----:B------:R-:W-:Y:S01]  /*132b0*/  IADD3 R247, P3, R247, UR5, RZ ;  /* 0x00000005f7f77c10 */ /* 0x000fe2000ff7e0ff */
[----:B0-----:R-:W2:Y:S04]  /*132c0*/  LDL.LU R13, [R1+0x7c4] ;  /* 0x0007c400010d7983 */ /* 0x001ea80000300800 */
[----:B------:R-:W-:Y:S04]  /*132d0*/  STL [R1+0x198], R9 ;  /* 0x0001980901007387 */ /* 0x000fe80000100800 */
[----:B------:R0:W-:Y:S04]  /*132e0*/  STL [R1+0x190], R247 ;  /* 0x000190f701007387 */ /* 0x0001e80000100800 */
[----:B0-----:R-:W2:Y:S01]  /*132f0*/  LDL.LU R247, [R1+0x1a4] ;  /* 0x0001a40001f77983 */ /* 0x001ea20000300800 */
[----:B---3--:R-:W-:-:S03]  /*13300*/  IADD3.X R217, R217, UR60, RZ, P4, !PT ;  /* 0x0000003cd9d97c10 */ /* 0x008fc6000a7fe4ff */
[----:B------:R-:W-:Y:S04]  /*13310*/  STL [R1+0x1bc], R5 ;  /* 0x0001bc0501007387 */ /* 0x000fe80000100800 */
[----:B------:R0:W-:Y:S04]  /*13320*/  STL [R1+0x1b4], R217 ;  /* 0x0001b4d901007387 */ /* 0x0001e80000100800 */
[----:B0-----:R-:W3:Y:S01]  /*13330*/  LDL.LU R217, [R1+0x138] ;  /* 0x0001380001d97983 */ /* 0x001ee20000300800 */
[----:B------:R-:W-:Y:S02]  /*13340*/  IADD3.X R248, R248, UR60, RZ, P1, !PT ;  /* 0x0000003cf8f87c10 */ /* 0x000fe40008ffe4ff */
[----:B------:R-:W-:-:S02]  /*13350*/  IADD3 R249, P1, R249, UR5, RZ ;  /* 0x00000005f9f97c10 */ /* 0x000fc4000ff3e0ff */
[----:B------:R-:W-:Y:S02]  /*13360*/  IADD3.X R250, R250, UR60, RZ, P2, !PT ;  /* 0x0000003cfafa7c10 */ /* 0x000fe400097fe4ff */
[----:B------:R-:W-:Y:S02]  /*13370*/  IADD3 R251, P2, R251, UR5, RZ ;  /* 0x00000005fbfb7c10 */ /* 0x000fe4000ff5e0ff */
[----:B------:R-:W-:Y:S02]  /*13380*/  IADD3.X R252, R252, UR60, RZ, P3, !PT ;  /* 0x0000003cfcfc7c10 */ /* 0x000fe40009ffe4ff */
[----:B------:R-:W-:Y:S02]  /*13390*/  IADD3 R16, P3, R16, UR5, RZ ;  /* 0x0000000510107c10 */ /* 0x000fe4000ff7e0ff */
[----:B----4-:R-:W-:Y:S02]  /*133a0*/  IADD3.X R7, R7, UR60, RZ, P5, !PT ;  /* 0x0000003c07077c10 */ /* 0x010fe4000affe4ff */
[----:B------:R-:W-:-:S04]  /*133b0*/  IADD3 R218, P5, R218, UR5, RZ ;  /* 0x00000005dada7c10 */ /* 0x000fc8000ffbe0ff */
[----:B------:R-:W-:Y:S02]  /*133c0*/  IADD3.X R19, R19, UR60, RZ, P5, !PT ;  /* 0x0000003c13137c10 */ /* 0x000fe4000affe4ff */
[----:B------:R-:W-:Y:S02]  /*133d0*/  IADD3 R11, P5, R11, UR5, RZ ;  /* 0x000000050b0b7c10 */ /* 0x000fe4000ffbe0ff */
[----:B------:R-:W-:Y:S02]  /*133e0*/  IADD3.X R22, R22, UR60, RZ, P1, !PT ;  /* 0x0000003c16167c10 */ /* 0x000fe40008ffe4ff */
[----:B------:R-:W-:Y:S02]  /*133f0*/  IADD3 R23, P1, R23, UR5, RZ ;  /* 0x0000000517177c10 */ /* 0x000fe4000ff3e0ff */
[----:B------:R-:W-:Y:S02]  /*13400*/  IADD3.X R216, R216, UR60, RZ, P2, !PT ;  /* 0x0000003cd8d87c10 */ /* 0x000fe400097fe4ff */
[----:B------:R-:W-:-:S02]  /*13410*/  IADD3.X R3, R3, UR60, RZ, P3, !PT ;  /* 0x0000003c03037c10 */ /* 0x000fc40009ffe4ff */
[----:B------:R-:W-:Y:S02]  /*13420*/  IADD3 R12, P3, R12, UR5, RZ ;  /* 0x000000050c0c7c10 */ /* 0x000fe4000ff7e0ff */
[----:B--2---:R-:W-:-:S05]  /*13430*/  IADD3 R13, P4, R13, UR5, RZ ;  /* 0x000000050d0d7c10 */ /* 0x004fca000ff9e0ff */
[----:B------:R0:W-:Y:S04]  /*13440*/  STL [R1+0x188], R13 ;  /* 0x0001880d01007387 */ /* 0x0001e80000100800 */
[----:B0-----:R-:W2:Y:S01]  /*13450*/  LDL.LU R13, [R1+0x120] ;  /* 0x00012000010d7983 */ /* 0x001ea20000300800 */
[----:B------:R-:W-:-:S03]  /*13460*/  IADD3.X R247, R247, UR60, RZ, P6, !PT ;  /* 0x0000003cf7f77c10 */ /* 0x000fc6000b7fe4ff */
[----:B------:R-:W4:Y:S01]  /*13470*/  LDL.LU R9, [R1+0x118] ;  /* 0x0001180001097983 */ /* 0x000f220000300800 */
[----:B------:R-:W-:-:S03]  /*13480*/  IADD3 R219, P6, R219, UR5, RZ ;  /* 0x00000005dbdb7c10 */ /* 0x000fc6000ffde0ff */
[----:B------:R-:W4:Y:S04]  /*13490*/  LDL.LU R5, [R1+0x13c] ;  /* 0x00013c0001057983 */ /* 0x000f280000300800 */
[----:B------:R0:W-:Y:S04]  /*134a0*/  STL [R1+0x1ac], R7 ;  /* 0x0001ac0701007387 */ /* 0x0001e80000100800 */
[----:B0-----:R-:W4:Y:S04]  /*134b0*/  LDL.LU R7, [R1+0x134] ;  /* 0x0001340001077983 */ /* 0x001f280000300800 */
[----:B------:R0:W-:Y:S04]  /*134c0*/  STL [R1+0x180], R218 ;  /* 0x000180da01007387 */ /* 0x0001e80000100800 */
[----:B0-----:R-:W4:Y:S04]  /*134d0*/  LDL.LU R218, [R1+0x108] ;  /* 0x0001080001da7983 */ /* 0x001f280000300800 */
[----:B------:R0:W-:Y:S04]  /*134e0*/  STL [R1+0x1a4], R247 ;  /* 0x0001a4f701007387 */ /* 0x0001e80000100800 */
[----:B0-----:R1:W5:Y:S04]  /*134f0*/  LDL.LU R247, [R1+0x7c0] ;  /* 0x0007c00001f77983 */ /* 0x0013680000300800 */
[----:B------:R0:W-:Y:S01]  /*13500*/  STL [R1+0x178], R219 ;  /* 0x000178db01007387 */ /* 0x0001e20000100800 */
[----:B------:R-:W-:-:S03]  /*13510*/  IADD3.X R17, R17, UR60, RZ, P4, !PT ;  /* 0x0000003c11117c10 */ /* 0x000fc6000a7fe4ff */
[----:B0-----:R-:W4:Y:S04]  /*13520*/  LDL.LU R219, [R1+0x11c] ;  /* 0x00011c0001db7983 */ /* 0x001f280000300800 */
[----:B------:R0:W-:Y:S01]  /*13530*/  STL [R1+0x19c], R248 ;  /* 0x00019cf801007387 */ /* 0x0001e20000100800 */
[----:B------:R-:W-:-:S03]  /*13540*/  IADD3 R18, P4, R18, UR5, RZ ;  /* 0x0000000512127c10 */ /* 0x000fc6000ff9e0ff */
[----:B0-----:R1:W5:Y:S04]  /*13550*/  LDL.LU R248, [R1+0x7bc] ;  /* 0x0007bc0001f87983 */ /* 0x0013680000300800 */
[----:B------:R0:W-:Y:S04]  /*13560*/  STL [R1+0x170], R249 ;  /* 0x000170f901007387 */ /* 0x0001e80000100800 */
[----:B0-----:R1:W5:Y:S04]  /*13570*/  LDL.LU R249, [R1+0x7b8] ;  /* 0x0007b80001f97983 */ /* 0x0013680000300800 */
[----:B------:R0:W-:Y:S04]  /*13580*/  STL [R1+0x194], R250 ;  /* 0x000194fa01007387 */ /* 0x0001e80000100800 */
[----:B0-----:R1:W5:Y:S04]  /*13590*/  LDL.LU R250, [R1+0x7b4] ;  /* 0x0007b40001fa7983 */ /* 0x0013680000300800 */
[----:B------:R0:W-:Y:S01]  /*135a0*/  STL [R1+0x168], R251 ;  /* 0x000168fb01007387 */ /* 0x0001e20000100800 */
[----:B------:R-:W-:-:S03]  /*135b0*/  IADD3.X R20, R20, UR60, RZ, P6, !PT ;  /* 0x0000003c14147c10 */ /* 0x000fc6000b7fe4ff */
[----:B0-----:R1:W5:Y:S04]  /*135c0*/  LDL.LU R251, [R1+0x7b0] ;  /* 0x0007b00001fb7983 */ /* 0x0013680000300800 */
[----:B------:R0:W-:Y:S01]  /*135d0*/  STL [R1+0x18c], R252 ;  /* 0x00018cfc01007387 */ /* 0x0001e20000100800 */
[----:B------:R-:W-:-:S03]  /*135e0*/  IADD3 R21, P6, R21, UR5, RZ ;  /* 0x0000000515157c10 */ /* 0x000fc6000ffde0ff */
[----:B0-----:R1:W5:Y:S04]  /*135f0*/  LDL.LU R252, [R1+0x7ac] ;  /* 0x0007ac0001fc7983 */ /* 0x0013680000300800 */
[----:B------:R0:W-:Y:S04]  /*13600*/  STL [R1+0x160], R16 ;  /* 0x0001601001007387 */ /* 0x0001e80000100800 */
[----:B0-----:R1:W5:Y:S04]  /*13610*/  LDL.LU R16, [R1+0x7a8] ;  /* 0x0007a80001107983 */ /* 0x0013680000300800 */
[----:B------:R0:W-:Y:S04]  /*13620*/  STL [R1+0x184], R17 ;  /* 0x0001841101007387 */ /* 0x0001e80000100800 */
[----:B0-----:R1:W5:Y:S04]  /*13630*/  LDL.LU R17, [R1+0x7a4] ;  /* 0x0007a40001117983 */ /* 0x0013680000300800 */
[----:B------:R0:W-:Y:S04]  /*13640*/  STL [R1+0x158], R18 ;  /* 0x0001581201007387 */ /* 0x0001e80000100800 */
[----:B0-----:R1:W5:Y:S04]  /*13650*/  LDL.LU R18, [R1+0x7a0] ;  /* 0x0007a00001127983 */ /* 0x0013680000300800 */
[----:B------:R0:W-:Y:S01]  /*13660*/  STL [R1+0x17c], R19 ;  /* 0x00017c1301007387 */ /* 0x0001e20000100800 */
[----:B---3--:R-:W-:-:S03]  /*13670*/  IADD3 R217, P2, R217, UR5, RZ ;  /* 0x00000005d9d97c10 */ /* 0x008fc6000ff5e0ff */
[----:B0-----:R1:W5:Y:S04]  /*13680*/  LDL.LU R19, [R1+0x79c] ;  /* 0x00079c0001137983 */ /* 0x0013680000300800 */
[----:B------:R0:W-:Y:S04]  /*13690*/  STL [R1+0x150], R11 ;  /* 0x0001500b01007387 */ /* 0x0001e80000100800 */
        /* <DEDUP_REMOVED lines=16> */
[----:B0-----:R-:W3:Y:S01]  /*137a0*/  LDL.LU R12, [R1+0x778] ;  /* 0x00077800010c7983 */ /* 0x001ee20000300800 */
[----:B------:R-:W-:-:S05]  /*137b0*/  IADD3.X R2, R2, UR60, RZ, P4, !PT ;  /* 0x0000003c02027c10 */ /* 0x000fca000a7fe4ff */
[----:B------:R0:W-:Y:S04]  /*137c0*/  STL [R1+0x154], R2 ;  /* 0x0001540201007387 */ /* 0x0001e80000100800 */
[----:B0-----:R-:W4:Y:S01]  /*137d0*/  LDL.LU R2, [R1+0x774] ;  /* 0x0007740001027983 */ /* 0x001f220000300800 */
[----:B------:R-:W-:Y:S02]  /*137e0*/  WARPGROUP.DEPBAR.LE gsb0, 0x0 ;  /* 0x00008000000079c5 */ /* 0x000fe40000010000 */
[----:B------:R-:W-:Y:S01]  /*137f0*/  WARPGROUP.ARRIVE ;  /* 0x00000000000079c5 */ /* 0x000fe20000000000 */
[----:B------:R-:W-:Y:S01]  /*13800*/  UMOV UR26, UR18 ;  /* 0x00000012001a7c82 */ /* 0x000fe20008000000 */
[----:B------:R-:W-:-:S04]  /*13810*/  UMOV UR27, UR19 ;  /* 0x00000013001b7c82 */ /* 0x000fc80008000000 */
[----:B------:R-:W-:Y:S01]  /*13820*/  HGMMA.64x128x16.F32 R152, gdesc[UR24].tnspA, R152, gsb0 ;  /* 0x21e00000189879f0 */ /* 0x000fe20008000898 */
[----:B---3--:R-:W-:-:S05]  /*13830*/  IADD3 R12, P4, R12, UR5, RZ ;  /* 0x000000050c0c7c10 */ /* 0x008fca000ff9e0ff */
[----:B------:R0:W-:Y:S04]  /*13840*/  STL [R1+0x128], R12 ;  /* 0x0001280c01007387 */ /* 0x0001e80000100800 */
[----:B0-----:R-:W3:Y:S01]  /*13850*/  LDL.LU R12, [R1+0x770] ;  /* 0x00077000010c7983 */ /* 0x001ee20000300800 */
[----:B------:R-:W-:Y:S02]  /*13860*/  WARPGROUP.DEPBAR.LE gsb0, 0x0 ;  /* 0x00008000000079c5 */ /* 0x000fe40000010000 */
[----:B------:R-:W-:Y:S01]  /*13870*/  WARPGROUP.ARRIVE ;  /* 0x00000000000079c5 */ /* 0x000fe20000000000 */
[----:B------:R-:W-:Y:S01]  /*13880*/  IADD3.X R14, R14, UR60, RZ, P5, !PT ;  /* 0x0000003c0e0e7c10 */ /* 0x000fe2000affe4ff */
[----:B------:R-:W-:Y:S01]  /*13890*/  UMOV UR30, UR22 ;  /* 0x00000016001e7c82 */ /* 0x000fe20008000000 */
[----:B------:R-:W-:Y:S01]  /*138a0*/  UMOV UR31, UR23 ;  /* 0x00000017001f7c82 */ /* 0x000fe20008000000 */
[----:B--2---:R-:W-:-:S02]  /*138b0*/  IADD3 R13, P5, R13, UR5, RZ ;  /* 0x000000050d0d7c10 */ /* 0x004fc4000ffbe0ff */
[----:B------:R-:W-:Y:S01]  /*138c0*/  HGMMA.64x128x16.F32 R88, gdesc[UR28].tnspA, R88, gsb0 ;  /* 0x21e000001c5879f0 */ /* 0x000fe20008000858 */
[----:B------:R0:W-:Y:S04]  /*138d0*/  STL [R1+0x14c], R14 ;  /* 0x00014c0e01007387 */ /* 0x0001e80000100800 */
[----:B0-----:R-:W2:Y:S04]  /*138e0*/  LDL.LU R14, [R1+0x76c] ;  /* 0x00076c00010e7983 */ /* 0x001ea80000300800 */
[----:B------:R0:W-:Y:S04]  /*138f0*/  STL [R1+0x120], R13 ;  /* 0x0001200d01007387 */ /* 0x0001e80000100800 */
[----:B0-----:R-:W2:Y:S01]  /*13900*/  LDL.LU R13, [R1+0x768] ;  /* 0x00076800010d7983 */ /* 0x001ea20000300800 */
[----:B------:R-:W-:Y:S01]  /*13910*/  UMOV UR34, UR10 ;  /* 0x0000000a00227c82 */ /* 0x000fe20008000000 */
[----:B------:R-:W-:Y:S01]  /*13920*/  UMOV UR35, UR11 ;  /* 0x0000000b00237c82 */ /* 0x000fe20008000000 */
[----:B------:R-:W-:-:S02]  /*13930*/  WARPGROUP.DEPBAR.LE gsb0, 0x0 ;  /* 0x00008000000079c5 */ /* 0x000fc40000010000 */
[----:B------:R-:W-:-:S06]  /*13940*/  WARPGROUP.ARRIVE ;  /* 0x00000000000079c5 */ /* 0x000fcc0000000000 */
[----:B------:R-:W-:Y:S01]  /*13950*/  HGMMA.64x128x16.F32 R88, gdesc[UR32].tnspA, R88, gsb0 ;  /* 0x21e00000205879f0 */ /* 0x000fe20008000858 */
[----:B---3--:R-:W-:-:S05]  /*13960*/  IADD3.X R12, R12, UR60, RZ, P6, !PT ;  /* 0x0000003c0c0c7c10 */ /* 0x008fca000b7fe4ff */
[----:B------:R0:W-:Y:S04]  /*13970*/  STL [R1+0x144], R12 ;  /* 0x0001440c01007387 */ /* 0x0001e80000100800 */
[----:B0-----:R-:W3:Y:S01]  /*13980*/  LDL.LU R12, [R1+0x764] ;  /* 0x00076400010c7983 */ /* 0x001ee20000300800 */
[----:B------:R-:W-:Y:S02]  /*13990*/  WARPGROUP.DEPBAR.LE gsb0, 0x0 ;  /* 0x00008000000079c5 */ /* 0x000fe40000010000 */
[----:B------:R-:W-:Y:S01]  /*139a0*/  WARPGROUP.ARRIVE ;  /* 0x00000000000079c5 */ /* 0x000fe20000000000 */
[----:B------:R-:W-:Y:S01]  /*139b0*/  UMOV UR38, UR14 ;  /* 0x0000000e00267c82 */ /* 0x000fe20008000000 */
[----:B------:R-:W-:-:S04]  /*139c0*/  UMOV UR39, UR15 ;  /* 0x0000000f00277c82 */ /* 0x000fc80008000000 */
[----:B------:R-:W-:Y:S01]  /*139d0*/  HGMMA.64x128x16.F32 R88, gdesc[UR36].tnspA, R88, gsb0 ;  /* 0x21e00000245879f0 */ /* 0x000fe20008000858 */
[----:B----4-:R-:W-:Y:S02]  /*139e0*/  IADD3 R9, P6, R9, UR5, RZ ;  /* 0x0000000509097c10 */ /* 0x010fe4000ffde0ff */
[----:B------:R-:W-:Y:S02]  /*139f0*/  IADD3.X R5, R5, UR60, RZ, P1, !PT ;  /* 0x0000003c05057c10 */ /* 0x000fe40008ffe4ff */
[----:B--2---:R-:W-:Y:S01]  /*13a00*/  IADD3 R14, P1, R14, UR5, RZ ;  /* 0x000000050e0e7c10 */ /* 0x004fe2000ff3e0ff */
[----:B------:R-:W-:Y:S01]  /*13a10*/  STL [R1+0x118], R9 ;  /* 0x0001180901007387 */ /* 0x000fe20000100800 */
[----:B------:R-:W-:-:S03]  /*13a20*/  IADD3.X R7, R7, UR60, RZ, P2, !PT ;  /* 0x0000003c07077c10 */ /* 0x000fc600097fe4ff */
[----:B------:R0:W-:Y:S01]  /*13a30*/  STL [R1+0x110], R14 ;  /* 0x0001100e01007387 */ /* 0x0001e20000100800 */
[----:B------:R-:W-:Y:S01]  /*13a40*/  UMOV UR42, UR18 ;  /* 0x00000012002a7c82 */ /* 0x000fe20008000000 */
[----:B------:R-:W-:Y:S01]  /*13a50*/  UMOV UR43, UR19 ;  /* 0x00000013002b7c82 */ /* 0x000fe20008000000 */
[----:B------:R-:W-:Y:S01]  /*13a60*/  UMOV UR46, UR22 ;  /* 0x00000016002e7c82 */ /* 0x000fe20008000000 */
[----:B------:R-:W-:Y:S01]  /*13a70*/  UMOV UR47, UR23 ;  /* 0x00000017002f7c82 */ /* 0x000fe20008000000 */
[----:B------:R-:W-:Y:S02]  /*13a80*/  WARPGROUP.DEPBAR.LE gsb0, 0x0 ;  /* 0x00008000000079c5 */ /* 0x000fe40000010000 */
[----:B0-----:R-:W2:Y:S01]  /*13a90*/  LDL.LU R14, [R1+0x760] ;  /* 0x00076000010e7983 */ /* 0x001ea20000300800 */
[----:B---3--:R-:W-:-:S03]  /*13aa0*/  IADD3.X R12, R12, UR60, RZ, P3, !PT ;  /* 0x0000003c0c0c7c10 */ /* 0x008fc60009ffe4ff */
[----:B------:R-:W-:Y:S01]  /*13ab0*/  STL [R1+0x13c], R5 ;  /* 0x00013c0501007387 */ /* 0x000fe20000100800 */
[----:B------:R-:W-:Y:S01]  /*13ac0*/  UMOV UR50, UR10 ;  /* 0x0000000a00327c82 */ /* 0x000fe20008000000 */
[----:B------:R-:W-:Y:S01]  /*13ad0*/  UMOV UR51, UR11 ;  /* 0x0000000b00337c82 */ /* 0x000fe20008000000 */
[----:B------:R-:W-:Y:S01]  /*13ae0*/  IADD3.X R2, R2, UR60, RZ, P4, !PT ;  /* 0x0000003c02027c10 */ /* 0x000fe2000a7fe4ff */
[----:B------:R0:W-:Y:S01]  /*13af0*/  STL [R1+0x12c], R12 ;  /* 0x00012c0c01007387 */ /* 0x0001e20000100800 */
[----:B------:R-:W-:Y:S01]  /*13b00*/  IADD3.X R219, R219, UR60, RZ, P5, !PT ;  /* 0x0000003cdbdb7c10 */ /* 0x000fe2000affe4ff */
[----:B------:R-:W-:Y:S01]  /*13b10*/  UMOV UR54, UR14 ;  /* 0x0000000e00367c82 */ /* 0x000fe20008000000 */
[----:B------:R-:W-:Y:S01]  /*13b20*/  IADD3.X R13, R13, UR60, RZ, P1, !PT ;  /* 0x0000003c0d0d7c10 */ /* 0x000fe20008ffe4ff */
[----:B------:R-:W-:Y:S01]  /*13b30*/  STL [R1+0x134], R7 ;  /* 0x0001340701007387 */ /* 0x000fe20000100800 */
[----:B------:R-:W-:Y:S01]  /*13b40*/  UMOV UR55, UR15 ;  /* 0x0000000f00377c82 */ /* 0x000fe20008000000 */
[----:B------:R-:W-:Y:S01]  /*13b50*/  UMOV UR58, UR18 ;  /* 0x00000012003a7c82 */ /* 0x000fe20008000000 */
[----:B------:R-:W-:Y:S01]  /*13b60*/  UMOV UR59, UR19 ;  /* 0x00000013003b7c82 */ /* 0x000fe20008000000 */
[----:B------:R-:W3:Y:S01]  /*13b70*/  LDC R9, c[0x0][0x238] ;  /* 0x00008e00ff097b82 */ /* 0x000ee20000000800 */
[----:B0-----:R-:W4:Y:S01]  /*13b80*/  LDL.LU R12, [R1+0x75c] ;  /* 0x00075c00010c7983 */ /* 0x001f220000300800 */
[----:B------:R-:W-:-:S06]  /*13b90*/  WARPGROUP.ARRIVE ;  /* 0x00000000000079c5 */ /* 0x000fcc0000000000 */
[----:B------:R-:W-:Y:S03]  /*13ba0*/  HGMMA.64x128x16.F32 R88, gdesc[UR40].tnspA, R88, gsb0 ;  /* 0x21e00000285879f0 */ /* 0x000fe60008000858 */
[----:B------:R-:W-:Y:S02]  /*13bb0*/  WARPGROUP.DEPBAR.LE gsb0, 0x0 ;  /* 0x00008000000079c5 */ /* 0x000fe40000010000 */
[----:B------:R-:W-:-:S07]  /*13bc0*/  WARPGROUP.ARRIVE ;  /* 0x00000000000079c5 */ /* 0x000fce0000000000 */
[----:B------:R-:W-:Y:S01]  /*13bd0*/  HGMMA.64x128x16.F32 R24, gdesc[UR44].tnspA, R24, gsb0 ;  /* 0x21e000002c1879f0 */ /* 0x000fe20008000818 */
[----:B------:R-:W-:Y:S02]  /*13be0*/  IADD3 R218, P2, R218, UR5, RZ ;  /* 0x00000005dada7c10 */ /* 0x000fe4000ff5e0ff */
[----:B--2---:R-:W-:-:S03]  /*13bf0*/  IADD3.X R14, R14, UR60, RZ, P6, !PT ;  /* 0x0000003c0e0e7c10 */ /* 0x004fc6000b7fe4ff */
[----:B------:R-:W-:Y:S04]  /*13c00*/  STL [R1+0x108], R218 ;  /* 0x000108da01007387 */ /* 0x000fe80000100800 */
[----:B------:R0:W-:Y:S04]  /*13c10*/  STL [R1+0x124], R2 ;  /* 0x0001240201007387 */ /* 0x0001e80000100800 */
[----:B0-----:R1:W5:Y:S04]  /*13c20*/  LDL.LU R2, [R1+0x758] ;  /* 0x0007580001027983 */ /* 0x0013680000300800 */
[----:B------:R0:W-:Y:S04]  /*13c30*/  STL [R1+0x114], R14 ;  /* 0x0001140e01007387 */ /* 0x0001e80000100800 */
[----:B0-----:R1:W5:Y:S04]  /*13c40*/  LDL.LU R14, [R1+0x754] ;  /* 0x00075400010e7983 */ /* 0x0013680000300800 */
[----:B------:R-:W-:Y:S04]  /*13c50*/  STL [R1+0x11c], R219 ;  /* 0x00011cdb01007387 */ /* 0x000fe80000100800 */
[----:B------:R0:W-:Y:S04]  /*13c60*/  STL [R1+0x10c], R13 ;  /* 0x00010c0d01007387 */ /* 0x0001e80000100800 */
[----:B0-----:R1:W5:Y:S01]  /*13c70*/  LDL.LU R13, [R1+0x750] ;  /* 0x00075000010d7983 */ /* 0x0013620000300800 */
[----:B------:R-:W-:-:S02]  /*13c80*/  WARPGROUP.DEPBAR.LE gsb0, 0x0 ;  /* 0x00008000000079c5 */ /* 0x000fc40000010000 */
[----:B------:R-:W-:-:S06]  /*13c90*/  WARPGROUP.ARRIVE ;  /* 0x00000000000079c5 */ /* 0x000fcc0000000000 */
[----:B------:R-:W-:Y:S01]  /*13ca0*/  HGMMA.64x128x16.F32 R24, gdesc[UR48].tnspA, R24, gsb0 ;  /* 0x21e00000301879f0 */ /* 0x000fe20008000818 */
[----:B----4-:R-:W-:-:S05]  /*13cb0*/  IADD3.X R12, R12, UR60, RZ, P2, !PT ;  /* 0x0000003c0c0c7c10 */ /* 0x010fca00097fe4ff */
[----:B------:R0:W-:Y:S04]  /*13cc0*/  STL [R1+0x104], R12 ;  /* 0x0001040c01007387 */ /* 0x0001e80000100800 */
[----:B0-----:R1:W5:Y:S01]  /*13cd0*/  LDL.LU R12, [R1+0x74c] ;  /* 0x00074c00010c7983 */ /* 0x0013620000300800 */
[----:B------:R-:W-:Y:S02]  /*13ce0*/  WARPGROUP.DEPBAR.LE gsb0, 0x0 ;  /* 0x00008000000079c5 */ /* 0x000fe40000010000 */
[----:B------:R-:W-:-:S06]  /*13cf0*/  WARPGROUP.ARRIVE ;  /* 0x00000000000079c5 */ /* 0x000fcc0000000000 */
[----:B------:R-:W-:Y:S01]  /*13d00*/  HGMMA.64x128x16.F32 R24, gdesc[UR52].tnspA, R24, gsb0 ;  /* 0x21e00000341879f0 */ /* 0x000fe20008000818 */
[----:B---3--:R-:W-:Y:S02]  /*13d10*/  IMAD.SHL.U32 R9, R9, 0x40, RZ ;  /* 0x0000004009097824 */ /* 0x008fe400078e00ff */
[----:B------:R-:W-:Y:S02]  /*13d20*/  IMAD.MOV.U32 R7, RZ, RZ, R6 ;  /* 0x000000ffff077224 */ /* 0x000fe400078e0006 */
[----:B------:R-:W-:Y:S02]  /*13d30*/  IMAD.MOV.U32 R5, RZ, RZ, R4 ;  /* 0x000000ffff057224 */ /* 0x000fe400078e0004 */
[----:B------:R-:W-:Y:S02]  /*13d40*/  IMAD.SHL.U32 R9, R9, 0x2, RZ ;  /* 0x0000000209097824 */ /* 0x000fe400078e00ff */
[----:B------:R-:W-:Y:S02]  /*13d50*/  IMAD.MOV.U32 R6, RZ, RZ, R8 ;  /* 0x000000ffff067224 */ /* 0x000fe400078e0008 */
[----:B------:R-:W-:Y:S01]  /*13d60*/  IMAD.MOV.U32 R4, RZ, RZ, R10 ;  /* 0x000000ffff047224 */ /* 0x000fe200078e000a */
[----:B------:R-:W-:-:S02]  /*13d70*/  WARPGROUP.DEPBAR.LE gsb0, 0x0 ;  /* 0x00008000000079c5 */ /* 0x000fc40000010000 */
[----:B------:R-:W-:-:S06]  /*13d80*/  WARPGROUP.ARRIVE ;  /* 0x00000000000079c5 */ /* 0x000fcc0000000000 */
[----:B------:R-:W-:Y:S03]  /*13d90*/  HGMMA.64x128x16.F32 R24, gdesc[UR56].tnspA, R24, gsb0 ;  /* 0x21e00000381879f0 */ /* 0x000fe60008000818 */
[----:B------:R-:W-:Y:S02]  /*13da0*/  WARPGROUP.DEPBAR.LE gsb0, 0x0 ;  /* 0x00008000000079c5 */ /* 0x000fe40000010000 */
[----:B-1----:R-:W-:Y:S05]  /*13db0*/  @P0 BRA `(.L_x_1) ;  /* 0xffffff3c00980947 */ /* 0x002fea000383ffff */
[----:B-----5:R-:W2:Y:S01]  /*13dc0*/  LDL.LU R2, [R1+0x90] ;  /* 0x0000900001027983 */ /* 0x020ea20000300800 */
[----:B------:R-:W-:Y:S01]  /*13dd0*/  F2FP.F16.F32.PACK_AB R219, R87, R215 ;  /* 0x000000d757db723e */ /* 0x000fe200000000ff */
[----:B------:R-:W-:Y:S02]  /*13de0*/  IMAD.MOV.U32 R9, RZ, RZ, R217 ;  /* 0x000000ffff097224 */ /* 0x000fe400078e00d9 */
[----:B------:R-:W3:Y:S01]  /*13df0*/  LDL.LU R3, [R1+0x8c] ;  /* 0x00008c0001037983 */ /* 0x000ee20000300800 */
[----:B------:R-:W-:Y:S01]  /*13e00*/  F2FP.F16.F32.PACK_AB R218, R85, R213 ;  /* 0x000000d555da723e */ /* 0x000fe200000000ff */
[----:B------:R-:W-:Y:S02]  /*13e10*/  IMAD.MOV.U32 R5, RZ, RZ, R216 ;  /* 0x000000ffff057224 */ /* 0x000fe400078e00d8 */
[----:B------:R-:W4:Y:S01]  /*13e20*/  LDL.LU R0, [R1+0x84] ;  /* 0x0000840001007983 */ /* 0x000f220000300800 */
[----:B------:R-:W-:Y:S01]  /*13e30*/  F2FP.F16.F32.PACK_AB R217, R151, R22 ;  /* 0x0000001697d9723e */ /* 0x000fe200000000ff */
[----:B------:R-:W-:-:S02]  /*13e40*/  IMAD.MOV.U32 R8, RZ, RZ, R23 ;  /* 0x000000ffff087224 */ /* 0x000fc400078e0017 */
[----:B------:R-:W2:Y:S01]  /*13e50*/  LDL.LU R87, [R1+0xc0] ;  /* 0x0000c00001577983 */ /* 0x000ea20000300800 */
[----:B------:R-:W-:-:S03]  /*13e60*/  F2FP.F16.F32.PACK_AB R216, R149, R21 ;  /* 0x0000001595d8723e */ /* 0x000fc600000000ff */
[----:B------:R-:W3:Y:S01]  /*13e70*/  LDL.LU R215, [R1+0x98] ;  /* 0x0000980001d77983 */ /* 0x000ee20000300800 */
[----:B------:R-:W-:-:S03]  /*13e80*/  F2FP.F16.F32.PACK_AB R23, R86, R214 ;  /* 0x000000d65617723e */ /* 0x000fc600000000ff */
[----:B------:R-:W4:Y:S04]  /*13e90*/  LDL.LU R85, [R1+0xbc] ;  /* 0x0000bc0001557983 */ /* 0x000f280000300800 */
[----:B------:R-:W3:Y:S01]  /*13ea0*/  LDL.LU R213, [R1+0x94] ;  /* 0x0000940001d57983 */ /* 0x000ee20000300800 */
[----:B------:R-:W-:-:S03]  /*13eb0*/  F2FP.F16.F32.PACK_AB R22, R84, R212 ;  /* 0x000000d45416723e */ /* 0x000fc600000000ff */
[----:B------:R-:W3:Y:S04]  /*13ec0*/  LDL.LU R151, [R1+0x9c] ;  /* 0x00009c0001977983 */ /* 0x000ee80000300800 */
[----:B------:R-:W2:Y:S01]  /*13ed0*/  LDL.LU R149, [R1+0xa0] ;  /* 0x0000a00001957983 */ /* 0x000ea20000300800 */
[----:B------:R-:W-:-:S03]  /*13ee0*/  F2FP.F16.F32.PACK_AB R21, R150, R20 ;  /* 0x000000149615723e */ /* 0x000fc600000000ff */
[----:B------:R-:W3:Y:S01]  /*13ef0*/  LDL.LU R86, [R1+0xc8] ;  /* 0x0000c80001567983 */ /* 0x000ee20000300800 */
[----:B------:R-:W-:-:S03]  /*13f00*/  F2FP.F16.F32.PACK_AB R20, R148, R11 ;  /* 0x0000000b9414723e */ /* 0x000fc600000000ff */
[----:B------:R-:W2:Y:S01]  /*13f10*/  LDL.LU R214, [R1+0xa8] ;  /* 0x0000a80001d67983 */ /* 0x000ea20000300800 */
[----:B------:R-:W-:-:S03]  /*13f20*/  F2FP.F16.F32.PACK_AB R11, R83, R211 ;  /* 0x000000d3530b723e */ /* 0x000fc600000000ff */
[----:B------:R-:W2:Y:S04]  /*13f30*/  LDL.LU R84, [R1+0xb4] ;  /* 0x0000b40001547983 */ /* 0x000ea80000300800 */
[----:B------:R-:W2:Y:S04]  /*13f40*/  LDL.LU R212, [R1+0xa4] ;  /* 0x0000a40001d47983 */ /* 0x000ea80000300800 */
[----:B------:R-:W2:Y:S04]  /*13f50*/  LDL.LU R150, [R1+0xac] ;  /* 0x0000ac0001967983 */ /* 0x000ea80000300800 */
[----:B------:R-:W2:Y:S04]  /*13f60*/  LDL.LU R148, [R1+0xb0] ;  /* 0x0000b00001947983 */ /* 0x000ea80000300800 */
[----:B------:R-:W2:Y:S04]  /*13f70*/  LDL.LU R83, [R1+0xd0] ;  /* 0x0000d00001537983 */ /* 0x000ea80000300800 */
[----:B------:R-:W2:Y:S01]  /*13f80*/  LDL.LU R211, [R1+0xb8] ;  /* 0x0000b80001d37983 */ /* 0x000ea20000300800 */
[----:B------:R-:W-:-:S03]  /*13f90*/  F2FP.F16.F32.PACK_AB R10, R81, R209 ;  /* 0x000000d1510a723e */ /* 0x000fc600000000ff */
[----:B------:R-:W2:Y:S04]  /*13fa0*/  LDL.LU R81, [R1+0xcc] ;  /* 0x0000cc0001517983 */ /* 0x000ea80000300800 */
[----:B------:R-:W2:Y:S01]  /*13fb0*/  LDL.LU R209, [R1+0xc4] ;  /* 0x0000c40001d17983 */ /* 0x000ea20000300800 */
[----:B------:R-:W-:Y:S01]  /*13fc0*/  F2FP.F16.F32.PACK_AB R9, R147, R9 ;  /* 0x000000099309723e */ /* 0x000fe200000000ff */
[----:B------:R-:W-:Y:S01]  /*13fd0*/  IMAD.MOV.U32 R147, RZ, RZ, R5 ;  /* 0x000000ffff937224 */ /* 0x000fe200078e0005 */
[----:B------:R-:W-:Y:S02]  /*13fe0*/  F2FP.F16.F32.PACK_AB R5, R146, R19 ;  /* 0x000000139205723e */ /* 0x000fe400000000ff */
[----:B------:R-:W-:Y:S02]  /*13ff0*/  F2FP.F16.F32.PACK_AB R19, R79, R207 ;  /* 0x000000cf4f13723e */ /* 0x000fe400000000ff */
[----:B------:R-:W-:-:S02]  /*14000*/  F2FP.F16.F32.PACK_AB R79, R78, R206 ;  /* 0x000000ce4e4f723e */ /* 0x000fc400000000ff */
[----:B------:R-:W-:Y:S02]  /*14010*/  F2FP.F16.F32.PACK_AB R78, R76, R204 ;  /* 0x000000cc4c4e723e */ /* 0x000fe400000000ff */
[----:B------:R-:W-:Y:S02]  /*14020*/  F2FP.F16.F32.PACK_AB R7, R82, R210 ;  /* 0x000000d25207723e */ /* 0x000fe400000000ff */
[----:B------:R-:W-:Y:S02]  /*14030*/  F2FP.F16.F32.PACK_AB R82, R73, R201 ;  /* 0x000000c94952723e */ /* 0x000fe400000000ff */
        /* <DEDUP_REMOVED lines=19> */
[----:B----4-:R-:W-:Y:S02]  /*14170*/  F2FP.F16.F32.PACK_AB R85, R135, R85 ;  /* 0x000000558755723e */ /* 0x010fe400000000ff */
[----:B------:R-:W-:-:S02]  /*14180*/  F2FP.F16.F32.PACK_AB R135, R67, R195 ;  /* 0x000000c34387723e */ /* 0x000fc400000000ff */
[----:B------:R-:W-:Y:S02]  /*14190*/  F2FP.F16.F32.PACK_AB R67, R66, R194 ;  /* 0x000000c24243723e */ /* 0x000fe400000000ff */
[----:B------:R-:W-:Y:S02]  /*141a0*/  F2FP.F16.F32.PACK_AB R66, R64, R192 ;  /* 0x000000c04042723e */ /* 0x000fe400000000ff */
[----:B---3--:R-:W-:Y:S02]  /*141b0*/  F2FP.F16.F32.PACK_AB R73, R138, R86 ;  /* 0x000000568a49723e */ /* 0x008fe400000000ff */
[----:B------:R-:W-:Y:S02]  /*141c0*/  F2FP.F16.F32.PACK_AB R86, R69, R197 ;  /* 0x000000c54556723e */ /* 0x000fe400000000ff */
[----:B--2---:R-:W-:Y:S02]  /*141d0*/  F2FP.F16.F32.PACK_AB R84, R133, R84 ;  /* 0x000000548554723e */ /* 0x004fe400000000ff */
        /* <DEDUP_REMOVED lines=84> */
[----:B------:R-:W-:-:S07]  /*14720*/  F2FP.F16.F32.PACK_AB R36, R88, R15 ;  /* 0x0000000f5824723e */ /* 0x000fce00000000ff */
.L_x_0:
[----:B------:R-:W0:Y:S01]  /*14730*/  S2R R15, SR_TID.X ;  /* 0x00000000000f7919 */ /* 0x000e220000002100 */
[C---:B------:R-:W-:Y:S01]  /*14740*/  VIADD R0, R12.reuse, 0x1 ;  /* 0x000000010c007836 */ /* 0x040fe20000000000 */
[----:B------:R-:W-:Y:S01]  /*14750*/  ULDC UR5, c[0x0][0x22c] ;  /* 0x00008b0000057ab9 */ /* 0x000fe20000000800 */
[----:B------:R-:W-:Y:S01]  /*14760*/  VIADD R24, R12, 0x2 ;  /* 0x000000020c187836 */ /* 0x000fe20000000000 */
[----:B------:R-:W-:Y:S01]  /*14770*/  ULDC.64 UR8, c[0x0][0x228] ;  /* 0x00008a0000087ab9 */ /* 0x000fe20000000a00 */
[----:B------:R-:W-:Y:S01]  /*14780*/  ULDC.64 UR26, c[0x0][0x228] ;  /* 0x00008a00001a7ab9 */ /* 0x000fe20000000a00 */
[----:B------:R-:W-:Y:S01]  /*14790*/  ISETP.GE.AND P3, PT, R0, UR5, PT ;  /* 0x0000000500007c0c */ /* 0x000fe2000bf66270 */
[----:B------:R-:W-:Y:S01]  /*147a0*/  ULDC UR5, c[0x0][0x22c] ;  /* 0x00008b0000057ab9 */ /* 0x000fe20000000800 */
[----:B------:R-:W-:Y:S01]  /*147b0*/  ISETP.GE.AND P4, PT, R13, UR8, PT ;  /* 0x000000080d007c0c */ /* 0x000fe2000bf86270 */
[----:B------:R-:W-:Y:S01]  /*147c0*/  ULDC UR28, c[0x0][0x248] ;  /* 0x00009200001c7ab9 */ /* 0x000fe20000000800 */
[----:B------:R-:W-:Y:S01]  /*147d0*/  ISETP.GE.AND P1, PT, R24, UR5, PT ;  /* 0x0000000518007c0c */ /* 0x000fe2000bf26270 */
[----:B------:R-:W-:Y:S01]  /*147e0*/  VIADD R24, R12, 0x3 ;  /* 0x000000030c187836 */ /* 0x000fe20000000000 */
[----:B------:R-:W-:Y:S01]  /*147f0*/  ULDC UR5, c[0x0][0x22c] ;  /* 0x00008b0000057ab9 */ /* 0x000fe20000000800 */
[----:B------:R-:W-:Y:S01]  /*14800*/  ULDC.64 UR24, c[0x0][0x228] ;  /* 0x00008a0000187ab9 */ /* 0x000fe20000000a00 */
[----:B------:R-:W-:Y:S01]  /*14810*/  ULDC.64 UR22, c[0x0][0x228] ;  /* 0x00008a0000167ab9 */ /* 0x000fe20000000a00 */
[----:B------:R-:W-:Y:S01]  /*14820*/  ULDC.64 UR20, c[0x0][0x228] ;  /* 0x00008a0000147ab9 */ /* 0x000fe20000000a00 */
[----:B------:R-:W-:Y:S01]  /*14830*/  ISETP.GE.AND P2, PT, R24, UR5, PT ;  /* 0x0000000518007c0c */ /* 0x000fe2000bf46270 */
[----:B------:R-:W-:Y:S01]  /*14840*/  VIADD R24, R12, 0x4 ;  /* 0x000000040c187836 */ /* 0x000fe20000000000 */
[----:B------:R-:W-:Y:S01]  /*14850*/  ULDC UR5, c[0x0][0x22c] ;  /* 0x00008b0000057ab9 */ /* 0x000fe20000000800 */
[----:B------:R-:W-:Y:S01]  /*14860*/  ULDC.64 UR18, c[0x0][0x228] ;  /* 0x00008a0000127ab9 */ /* 0x000fe20000000a00 */
[----:B------:R-:W-:Y:S01]  /*14870*/  ULDC.64 UR16, c[0x0][0x228] ;  /* 0x00008a0000107ab9 */ /* 0x000fe20000000a00 */
[----:B------:R-:W-:Y:S01]  /*14880*/  ULDC.64 UR14, c[0x0][0x228] ;  /* 0x00008a00000e7ab9 */ /* 0x000fe20000000a00 */
[----:B------:R-:W-:Y:S01]  /*14890*/  BAR.SYNC.DEFER_BLOCKING 0x0 ;  /* 0x0000000000007b1d */ /* 0x000fe20000010000 */
[----:B------:R-:W-:-:S05]  /*148a0*/  ISETP.GE.AND P0, PT, R24, UR5, PT ;  /* 0x0000000518007c0c */ /* 0x000fca000bf06270 */
[----:B------:R-:W-:Y:S01]  /*148b0*/  ULDC.64 UR12, c[0x0][0x228] ;  /* 0x00008a00000c7ab9 */ /* 0x000fe20000000a00 */
[----:B------:R-:W-:Y:S01]  /*148c0*/  ULDC.64 UR10, c[0x0][0x228] ;  /* 0x00008a00000a7ab9 */ /* 0x000fe20000000a00 */
[C---:B0-----:R-:W-:Y:S02]  /*148d0*/  IMAD.SHL.U32 R2, R15.reuse, 0x40, RZ ;  /* 0x000000400f027824 */ /* 0x041fe400078e00ff */
[----:B------:R-:W-:-:S03]  /*148e0*/  IMAD.SHL.U32 R0, R15, 0x10, RZ ;  /* 0x000000100f007824 */ /* 0x000fc600078e00ff */
[----:B------:R-:W-:Y:S01]  /*148f0*/  LOP3.LUT R3, R2, 0x400, RZ, 0xc0, !PT ;  /* 0x0000040002037812 */ /* 0x000fe200078ec0ff */
[----:B------:R-:W-:Y:S01]  /*14900*/  IMAD.SHL.U32 R2, R15, 0x8, RZ ;  /* 0x000000080f027824 */ /* 0x000fe200078e00ff */
[----:B------:R-:W-:-:S04]  /*14910*/  LOP3.LUT R0, R0, 0xf0, RZ, 0xc0, !PT ;  /* 0x000000f000007812 */ /* 0x000fc800078ec0ff */
[----:B------:R-:W-:Y:S02]  /*14920*/  IADD3 R3, R3, UR4, R0 ;  /* 0x0000000403037c10 */ /* 0x000fe4000fffe000 */
[----:B------:R-:W-:Y:S02]  /*14930*/  LOP3.LUT R2, R2, 0x300, RZ, 0xc0, !PT ;  /* 0x0000030002027812 */ /* 0x000fe400078ec0ff */
[----:B------:R-:W-:-:S03]  /*14940*/  LOP3.LUT R0, R15, 0x7f, RZ, 0xc0, !PT ;  /* 0x0000007f0f007812 */ /* 0x000fc600078ec0ff */
[----:B------:R-:W-:Y:S01]  /*14950*/  IMAD.IADD R15, R2, 0x1, R3 ;  /* 0x00000001020f7824 */ /* 0x000fe200078e0203 */
[----:B------:R-:W-:Y:S01]  /*14960*/  LEA R0, R0, UR4, 0x4 ;  /* 0x0000000400007c11 */ /* 0x000fe2000f8e20ff */
[----:B------:R-:W0:Y:S01]  /*14970*/  LDC R2, c[0x0][0x244] ;  /* 0x00009100ff027b82 */ /* 0x000e220000000800 */
[----:B------:R-:W-:Y:S02]  /*14980*/  ULDC.64 UR4, c[0x0][0x220] ;  /* 0x0000880000047ab9 */ /* 0x000fe40000000a00 */
[----:B------:R-:W-:Y:S05]  /*14990*/  STSM.16.M88.4 [R15], R36 ;  /* 0x000000240f007844 */ /* 0x000fea0000000200 */
[----:B------:R-:W-:Y:S01]  /*149a0*/  BAR.SYNC.DEFER_BLOCKING 0x0 ;  /* 0x0000000000007b1d */ /* 0x000fe20000010000 */
[----:B0-----:R-:W-:-:S05]  /*149b0*/  IMAD R3, R13, R2, RZ ;  /* 0x000000020d037224 */ /* 0x001fca00078e02ff */
[----:B------:R-:W0:Y:S02]  /*149c0*/  LDS.128 R24, [R0] ;  /* 0x0000000000187984 */ /* 0x000e240000000c00 */
[----:B------:R-:W-:Y:S06]  /*149d0*/  BAR.SYNC.DEFER_BLOCKING 0x0 ;  /* 0x0000000000007b1d */ /* 0x000fec0000010000 */
[----:B------:R-:W-:Y:S02]  /*149e0*/  STSM.16.M88.4 [R15], R40 ;  /* 0x000000280f007844 */ /* 0x000fe40000000200 */
[----:B------:R-:W-:Y:S06]  /*149f0*/  BAR.SYNC.DEFER_BLOCKING 0x0 ;  /* 0x0000000000007b1d */ /* 0x000fec0000010000 */
[----:B------:R-:W1:Y:S02]  /*14a00*/  LDS.128 R28, [R0] ;  /* 0x00000000001c7984 */ /* 0x000e640000000c00 */
[----:B------:R-:W-:Y:S06]  /*14a10*/  BAR.SYNC.DEFER_BLOCKING 0x0 ;  /* 0x0000000000007b1d */ /* 0x000fec0000010000 */
[----:B------:R-:W-:Y:S02]  /*14a20*/  STSM.16.M88.4 [R15], R148 ;  /* 0x000000940f007844 */ /* 0x000fe40000000200 */
[----:B------:R-:W-:Y:S06]  /*14a30*/  BAR.SYNC.DEFER_BLOCKING 0x0 ;  /* 0x0000000000007b1d */ /* 0x000fec0000010000 */
[----:B------:R-:W-:Y:S02]  /*14a40*/  LDS.128 R32, [R0] ;  /* 0x0000000000207984 */ /* 0x000fe40000000c00 */
        /* <DEDUP_REMOVED lines=11> */
[----:B------:R-:W2:Y:S02]  /*14b00*/  LDS.128 R88, [R0] ;  /* 0x0000000000587984 */ /* 0x000ea40000000c00 */
[----:B------:R-:W-:Y:S06]  /*14b10*/  BAR.SYNC.DEFER_BLOCKING 0x0 ;  /* 0x0000000000007b1d */ /* 0x000fec0000010000 */
[----:B------:R-:W-:Y:S02]  /*14b20*/  STSM.16.M88.4 [R15], R104 ;  /* 0x000000680f007844 */ /* 0x000fe40000000200 */
[----:B------:R-:W-:Y:S06]  /*14b30*/  BAR.SYNC.DEFER_BLOCKING 0x0 ;  /* 0x0000000000007b1d */ /* 0x000fec0000010000 */
[----:B------:R-:W3:Y:S02]  /*14b40*/  LDS.128 R92, [R0] ;  /* 0x00000000005c7984 */ /* 0x000ee40000000c00 */
[----:B------:R-:W-:Y:S06]  /*14b50*/  BAR.SYNC.DEFER_BLOCKING 0x0 ;  /* 0x0000000000007b1d */ /* 0x000fec0000010000 */
[----:B------:R-:W-:Y:S02]  /*14b60*/  STSM.16.M88.4 [R15], R140 ;  /* 0x0000008c0f007844 */ /* 0x000fe40000000200 */
[----:B------:R-:W-:Y:S06]  /*14b70*/  BAR.SYNC.DEFER_BLOCKING 0x0 ;  /* 0x0000000000007b1d */ /* 0x000fec0000010000 */
[----:B------:R-:W4:Y:S02]  /*14b80*/  LDS.128 R96, [R0] ;  /* 0x0000000000607984 */ /* 0x000f240000000c00 */
[----:B------:R-:W-:Y:S06]  /*14b90*/  BAR.SYNC.DEFER_BLOCKING 0x0 ;  /* 0x0000000000007b1d */ /* 0x000fec0000010000 */
[----:B------:R-:W-:Y:S02]  /*14ba0*/  STSM.16.M88.4 [R15], R136 ;  /* 0x000000880f007844 */ /* 0x000fe40000000200 */
[----:B------:R-:W-:Y:S06]  /*14bb0*/  BAR.SYNC.DEFER_BLOCKING 0x0 ;  /* 0x0000000000007b1d */ /* 0x000fec0000010000 */
[----:B------:R-:W5:Y:S02]  /*14bc0*/  LDS.128 R100, [R0] ;  /* 0x0000000000647984 */ /* 0x000f640000000c00 */
[----:B------:R-:W-:Y:S06]  /*14bd0*/  BAR.SYNC.DEFER_BLOCKING 0x0 ;  /* 0x0000000000007b1d */ /* 0x000fec0000010000 */
[----:B------:R-:W-:Y:S02]  /*14be0*/  STSM.16.M88.4 [R15], R108 ;  /* 0x0000006c0f007844 */ /* 0x000fe40000000200 */
[----:B------:R-:W-:Y:S06]  /*14bf0*/  BAR.SYNC.DEFER_BLOCKING 0x0 ;  /* 0x0000000000007b1d */ /* 0x000fec0000010000 */
[----:B------:R-:W5:Y:S02]  /*14c00*/  LDS.128 R104, [R0] ;  /* 0x0000000000687984 */ /* 0x000f640000000c00 */
[----:B------:R-:W-:Y:S06]  /*14c10*/  BAR.SYNC.DEFER_BLOCKING 0x0 ;  /* 0x0000000000007b1d */ /* 0x000fec0000010000 */
[----:B------:R-:W-:Y:S02]  /*14c20*/  STSM.16.M88.4 [R15], R44 ;  /* 0x0000002c0f007844 */ /* 0x000fe40000000200 */
[----:B------:R-:W-:Y:S06]  /*14c30*/  BAR.SYNC.DEFER_BLOCKING 0x0 ;  /* 0x0000000000007b1d */ /* 0x000fec0000010000 */
[----:B------:R-:W-:Y:S02]  /*14c40*/  LDS.128 R140, [R0] ;  /* 0x00000000008c7984 */ /* 0x000fe40000000c00 */
        /* <DEDUP_REMOVED lines=61> */
[----:B------:R0:W-:Y:S02]  /*15020*/  STSM.16.M88.4 [R15], R76 ;  /* 0x0000004c0f007844 */ /* 0x0001e40000000200 */
[----:B------:R-:W-:Y:S01]  /*15030*/  BAR.SYNC.DEFER_BLOCKING 0x0 ;  /* 0x0000000000007b1d */ /* 0x000fe20000010000 */
[----:B0-----:R-:W-:Y:S01]  /*15040*/  IMAD R76, R2, 0x80, R3 ;  /* 0x00000080024c7824 */ /* 0x001fe200078e0203 */
[----:B------:R-:W-:-:S04]  /*15050*/  LEA R2, P6, R3, UR4, 0x1 ;  /* 0x0000000403027c11 */ /* 0x000fc8000f8c08ff */
[----:B------:R-:W-:Y:S02]  /*15060*/  LEA.HI.X.SX32 R3, R3, UR5, 0x1, P6 ;  /* 0x0000000503037c11 */ /* 0x000fe4000b0f0eff */
[C---:B------:R-:W-:Y:S01]  /*15070*/  ISETP.GE.AND P6, PT, R12.reuse, UR9, PT ;  /* 0x000000090c007c0c */ /* 0x040fe2000bfc6270 */
[----:B------:R-:W-:Y:S02]  /*15080*/  ULDC.64 UR8, c[0x0][0x228] ;  /* 0x00008a0000087ab9 */ /* 0x000fe40000000a00 */
[----:B------:R-:W-:Y:S01]  /*15090*/  ISETP.LT.AND P4, PT, R12, UR9, !P4 ;  /* 0x000000090c007c0c */ /* 0x000fe2000e781270 */
[----:B------:R-:W0:Y:S01]  /*150a0*/  LDS.128 R132, [R0] ;  /* 0x0000000000847984 */ /* 0x000e220000000c00 */
[----:B------:R-:W-:Y:S01]  /*150b0*/  BAR.SYNC.DEFER_BLOCKING 0x0 ;  /* 0x0000000000007b1d */ /* 0x000fe20000010000 */
[----:B------:R-:W-:-:S05]  /*150c0*/  ISETP.LT.AND P6, PT, R14, UR26, !P6 ;  /* 0x0000001a0e007c0c */ /* 0x000fca000f7c1270 */
[----:B------:R-:W-:Y:S02]  /*150d0*/  STSM.16.M88.4 [R15], R16 ;  /* 0x000000100f007844 */ /* 0x000fe40000000200 */
[----:B------:R-:W-:Y:S06]  /*150e0*/  BAR.SYNC.DEFER_BLOCKING 0x0 ;  /* 0x0000000000007b1d */ /* 0x000fec0000010000 */
[----:B------:R-:W0:Y:S02]  /*150f0*/  LDS.128 R72, [R0] ;  /* 0x0000000000487984 */ /* 0x000e240000000c00 */
[----:B------:R-:W-:Y:S06]  /*15100*/  BAR.SYNC.DEFER_BLOCKING 0x0 ;  /* 0x0000000000007b1d */ /* 0x000fec0000010000 */
[----:B------:R-:W-:Y:S02]  /*15110*/  STSM.16.M88.4 [R15], R4 ;  /* 0x000000040f007844 */ /* 0x000fe40000000200 */
[----:B------:R-:W-:Y:S06]  /*15120*/  BAR.SYNC.DEFER_BLOCKING 0x0 ;  /* 0x0000000000007b1d */ /* 0x000fec0000010000 */
[----:B------:R-:W0:Y:S02]  /*15130*/  LDS.128 R80, [R0] ;  /* 0x0000000000507984 */ /* 0x000e240000000c00 */
[----:B------:R-:W-:Y:S06]  /*15140*/  BAR.SYNC.DEFER_BLOCKING 0x0 ;  /* 0x0000000000007b1d */ /* 0x000fec0000010000 */
[----:B------:R1:W-:Y:S02]  /*15150*/  STSM.16.M88.4 [R15], R8 ;  /* 0x000000080f007844 */ /* 0x0003e40000000200 */
[----:B------:R-:W-:Y:S01]  /*15160*/  BAR.SYNC.DEFER_BLOCKING 0x0 ;  /* 0x0000000000007b1d */ /* 0x000fe20000010000 */
[----:B-1----:R-:W-:-:S05]  /*15170*/  LEA R8, P5, R76, UR4, 0x1 ;  /* 0x000000044c087c11 */ /* 0x002fca000f8a08ff */
[----:B------:R-:W-:Y:S01]  /*15180*/  ULDC UR4, c[0x0][0x22c] ;  /* 0x00008b0000047ab9 */ /* 0x000fe20000000800 */
[----:B------:R-:W-:Y:S02]  /*15190*/  LEA.HI.X.SX32 R9, R76, UR5, 0x1, P5 ;  /* 0x000000054c097c11 */ /* 0x000fe4000a8f0eff */
[----:B------:R-:W-:Y:S02]  /*151a0*/  ISETP.LT.AND P5, PT, R13, UR24, !P3 ;  /* 0x000000180d007c0c */ /* 0x000fe4000dfa1270 */
[----:B------:R-:W-:Y:S01]  /*151b0*/  ISETP.LT.AND P3, PT, R14, UR22, !P3 ;  /* 0x000000160e007c0c */ /* 0x000fe2000df61270 */
[----:B------:R-:W1:Y:S01]  /*151c0*/  LDS.128 R16, [R0] ;  /* 0x0000000000107984 */ /* 0x000e620000000c00 */
[----:B------:R-:W-:Y:S06]  /*151d0*/  BAR.SYNC.DEFER_BLOCKING 0x0 ;  /* 0x0000000000007b1d */ /* 0x000fec0000010000 */
[----:B------:R2:W-:Y:S02]  /*151e0*/  STSM.16.M88.4 [R15], R20 ;  /* 0x000000140f007844 */ /* 0x0005e40000000200 */
[----:B------:R-:W-:Y:S01]  /*151f0*/  BAR.SYNC.DEFER_BLOCKING 0x0 ;  /* 0x0000000000007b1d */ /* 0x000fe20000010000 */
[----:B--2---:R-:W-:Y:S01]  /*15200*/  IMAD R21, R12, UR28, RZ ;  /* 0x0000001c0c157c24 */ /* 0x004fe2000f8e02ff */
[----:B------:R-:W-:Y:S01]  /*15210*/  PRMT R23, R24, 0x7632, R23 ;  /* 0x0000763218177816 */ /* 0x000fe20000000017 */
[----:B------:R-:W-:-:S02]  /*15220*/  VIADD R22, R12, 0x5 ;  /* 0x000000050c167836 */ /* 0x000fc40000000000 */
[C---:B------:R-:W-:Y:S01]  /*15230*/  IMAD.WIDE R10, R21.reuse, 0x2, R2 ;  /* 0x00000002150a7825 */ /* 0x040fe200078e0202 */
[----:B------:R-:W2:Y:S02]  /*15240*/  LDS.128 R4, [R0] ;  /* 0x0000000000047984 */ /* 0x000ea40000000c00 */
[----:B------:R-:W-:Y:S06]  /*15250*/  BAR.SYNC.DEFER_BLOCKING 0x0 ;  /* 0x0000000000007b1d */ /* 0x000fec0000010000 */
[----:B------:R3:W-:Y:S02]  /*15260*/  STSM.16.M88.4 [R15], R216 ;  /* 0x000000d80f007844 */ /* 0x0007e40000000200 */
[----:B------:R-:W-:Y:S01]  /*15270*/  BAR.SYNC.DEFER_BLOCKING 0x0 ;  /* 0x0000000000007b1d */ /* 0x000fe20000010000 */
[----:B---3--:R-:W-:-:S02]  /*15280*/  VIADD R15, R21, UR28 ;  /* 0x0000001c150f7c36 */ /* 0x008fc40008000000 */
[----:B------:R-:W-:-:S04]  /*15290*/  IMAD.WIDE R20, R21, 0x2, R8 ;  /* 0x0000000215147825 */ /* 0x000fc800078e0208 */
[----:B------:R-:W-:-:S04]  /*152a0*/  IMAD.WIDE R76, R15, 0x2, R8 ;  /* 0x000000020f4c7825 */ /* 0x000fc800078e0208 */
[----:B------:R-:W-:Y:S01]  /*152b0*/  VIADD R79, R15, UR28 ;  /* 0x0000001c0f4f7c36 */ /* 0x000fe20008000000 */
[----:B------:R3:W-:Y:S01]  /*152c0*/  @P4 STG.E.U16 desc[UR6][R10.64], R24 ;  /* 0x000000180a004986 */ /* 0x0007e2000c101506 */
[----:B------:R-:W-:Y:S01]  /*152d0*/  ISETP.GE.AND P4, PT, R22, UR4, PT ;  /* 0x0000000416007c0c */ /* 0x000fe2000bf86270 */
[----:B------:R-:W-:Y:S02]  /*152e0*/  ULDC UR4, c[0x0][0x22c] ;  /* 0x00008b0000047ab9 */ /* 0x000fe40000000800 */
[----:B------:R4:W-:Y:S01]  /*152f0*/  @P6 STG.E.U16 desc[UR6][R20.64], R23 ;  /* 0x0000001714006986 */ /* 0x0009e2000c101506 */
[----:B------:R-:W-:Y:S02]  /*15300*/  ISETP.LT.AND P6, PT, R13, UR20, !P1 ;  /* 0x000000140d007c0c */ /* 0x000fe4000cfc1270 */
[----:B------:R-:W-:Y:S01]  /*15310*/  ISETP.LT.AND P1, PT, R14, UR18, !P1 ;  /* 0x000000120e007c0c */ /* 0x000fe2000cf21270 */
[----:B------:R-:W-:Y:S01]  /*15320*/  ULDC UR18, c[0x0][0x228] ;  /* 0x00008a0000127ab9 */ /* 0x000fe20000000800 */
[----:B---3--:R-:W-:Y:S01]  /*15330*/  PRMT R11, R28, 0x7632, R11 ;  /* 0x000076321c0b7816 */ /* 0x008fe2000000000b */
[----:B----4-:R-:W-:-:S04]  /*15340*/  IMAD.WIDE R22, R15, 0x2, R2 ;  /* 0x000000020f167825 */ /* 0x010fc800078e0202 */
[----:B------:R-:W-:Y:S01]  /*15350*/  IMAD.WIDE R20, R79, 0x2, R8 ;  /* 0x000000024f147825 */ /* 0x000fe200078e0208 */
[----:B------:R3:W-:Y:S03]  /*15360*/  @P5 STG.E.U16 desc[UR6][R22.64], R28 ;  /* 0x0000001c16005986 */ /* 0x0007e6000c101506 */
[----:B------:R-:W-:Y:S01]  /*15370*/  VIADD R15, R12, 0x6 ;  /* 0x000000060c0f7836 */ /* 0x000fe20000000000 */
[----:B------:R4:W-:Y:S01]  /*15380*/  @P3 STG.E.U16 desc[UR6][R76.64], R11 ;  /* 0x0000000b4c003986 */ /* 0x0009e2000c101506 */
[----:B------:R-:W-:Y:S01]  /*15390*/  ISETP.LT.AND P3, PT, R13, UR16, !P2 ;  /* 0x000000100d007c0c */ /* 0x000fe2000d761270 */
[----:B------:R-:W-:Y:S01]  /*153a0*/  ULDC UR16, c[0x0][0x228] ;  /* 0x00008a0000107ab9 */ /* 0x000fe20000000800 */
[----:B------:R-:W-:Y:S01]  /*153b0*/  ISETP.LT.AND P2, PT, R14, UR14, !P2 ;  /* 0x0000000e0e007c0c */ /* 0x000fe2000d741270 */
[----:B------:R-:W-:Y:S01]  /*153c0*/  ULDC UR14, c[0x0][0x228] ;  /* 0x00008a00000e7ab9 */ /* 0x000fe20000000800 */
[----:B------:R-:W-:Y:S01]  /*153d0*/  ISETP.GE.AND P5, PT, R15, UR4, PT ;  /* 0x000000040f007c0c */ /* 0x000fe2000bfa6270 */
[----:B------:R-:W-:Y:S01]  /*153e0*/  VIADD R15, R12, 0x7 ;  /* 0x000000070c0f7836 */ /* 0x000fe20000000000 */
[----:B------:R-:W-:Y:S01]  /*153f0*/  ULDC UR4, c[0x0][0x22c] ;  /* 0x00008b0000047ab9 */ /* 0x000fe20000000800 */
[----:B---3--:R-:W-:-:S02]  /*15400*/  PRMT R23, R25, 0x7632, R23 ;  /* 0x0000763219177816 */ /* 0x008fc40000000017 */
[----:B------:R-:W-:Y:S01]  /*15410*/  PRMT R28, R88, 0x7632, R28 ;  /* 0x00007632581c7816 */ /* 0x000fe2000000001c */
[----:B----4-:R-:W-:-:S04]  /*15420*/  IMAD.WIDE R10, R79, 0x2, R2 ;  /* 0x000000024f0a7825 */ /* 0x010fc800078e0202 */
[----:B------:R-:W-:Y:S01]  /*15430*/  VIADD R79, R79, UR28 ;  /* 0x0000001c4f4f7c36 */ /* 0x000fe20008000000 */
[----:B------:R3:W-:Y:S01]  /*15440*/  @P6 STG.E.U16 desc[UR6][R10.64], R25 ;  /* 0x000000190a006986 */ /* 0x0007e2000c101506 */
[----:B------:R-:W-:Y:S01]  /*15450*/  ISETP.LT.AND P6, PT, R13, UR12, !P0 ;  /* 0x0000000c0d007c0c */ /* 0x000fe2000c7c1270 */
[----:B------:R-:W-:Y:S01]  /*15460*/  ULDC UR12, c[0x0][0x228] ;  /* 0x00008a00000c7ab9 */ /* 0x000fe20000000800 */
[----:B------:R-:W-:Y:S01]  /*15470*/  ISETP.LT.AND P0, PT, R14, UR10, !P0 ;  /* 0x0000000a0e007c0c */ /* 0x000fe2000c701270 */
[----:B------:R4:W-:Y:S01]  /*15480*/  @P1 STG.E.U16 desc[UR6][R20.64], R23 ;  /* 0x0000001714001986 */ /* 0x0009e2000c101506 */
[----:B------:R-:W-:Y:S01]  /*15490*/  ISETP.GE.AND P1, PT, R15, UR4, PT ;  /* 0x000000040f007c0c */ /* 0x000fe2000bf26270 */
[----:B------:R-:W-:Y:S01]  /*154a0*/  VIADD R15, R12, 0x8 ;  /* 0x000000080c0f7836 */ /* 0x000fe20000000000 */
[----:B------:R-:W-:Y:S01]  /*154b0*/  ULDC UR4, c[0x0][0x22c] ;  /* 0x00008b0000047ab9 */ /* 0x000fe20000000800 */
[----:B------:R-:W-:Y:S01]  /*154c0*/  ULDC UR10, c[0x0][0x228] ;  /* 0x00008a00000a7ab9 */ /* 0x000fe20000000800 */
[----:B---3--:R-:W-:-:S02]  /*154d0*/  VIADD R25, R79, UR28 ;  /* 0x0000001c4f197c36 */ /* 0x008fc40008000000 */
[----:B------:R-:W-:-:S04]  /*154e0*/  IMAD.WIDE R10, R79, 0x2, R8 ;  /* 0x000000024f0a7825 */ /* 0x000fc800078e0208 */
[----:B----4-:R-:W-:-:S04]  /*154f0*/  IMAD.WIDE R22, R79, 0x2, R2 ;  /* 0x000000024f167825 */ /* 0x010fc800078e0202 */
[----:B------:R-:W-:Y:S01]  /*15500*/  IMAD.WIDE R20, R25, 0x2, R2 ;  /* 0x0000000219147825 */ /* 0x000fe200078e0202 */
[----:B------:R3:W-:Y:S01]  /*15510*/  @P3 STG.E.U16 desc[UR6][R22.64], R29 ;  /* 0x0000001d16003986 */ /* 0x0007e2000c101506 */
[----:B------:R-:W-:Y:S01]  /*15520*/  ISETP.GE.AND P3, PT, R15, UR4, PT ;  /* 0x000000040f007c0c */ /* 0x000fe2000bf66270 */
[----:B------:R-:W-:Y:S01]  /*15530*/  ULDC.64 UR4, c[0x0][0x228] ;  /* 0x00008a0000047ab9 */ /* 0x000fe20000000a00 */
[----:B------:R-:W-:Y:S01]  /*15540*/  VIADD R15, R12, 0x9 ;  /* 0x000000090c0f7836 */ /* 0x000fe20000000000 */
[----:B---3--:R-:W-:-:S05]  /*15550*/  PRMT R23, R29, 0x7632, R23 ;  /* 0x000076321d177816 */ /* 0x008fca0000000017 */
[----:B------:R3:W-:Y:S04]  /*15560*/  @P2 STG.E.U16 desc[UR6][R10.64], R23 ;  /* 0x000000170a002986 */ /* 0x0007e8000c101506 */
[----:B------:R4:W-:Y:S01]  /*15570*/  @P6 STG.E.U16 desc[UR6][R20.64], R26 ;  /* 0x0000001a14006986 */ /* 0x0009e2000c101506 */
[C---:B------:R-:W-:Y:S01]  /*15580*/  ISETP.LT.AND P6, PT, R13.reuse, UR8, !P5 ;  /* 0x000000080d007c0c */ /* 0x040fe2000efc1270 */
[----:B------:R-:W-:Y:S02]  /*15590*/  ULDC.64 UR8, c[0x0][0x228] ;  /* 0x00008a0000087ab9 */ /* 0x000fe40000000a00 */
[----:B------:R-:W-:Y:S01]  /*155a0*/  ISETP.LT.AND P2, PT, R13, UR8, !P4 ;  /* 0x000000080d007c0c */ /* 0x000fe2000e741270 */
[----:B------:R-:W-:Y:S01]  /*155b0*/  ULDC UR8, c[0x0][0x228] ;  /* 0x00008a0000087ab9 */ /* 0x000fe20000000800 */
[----:B------:R-:W-:Y:S01]  /*155c0*/  ISETP.LT.AND P4, PT, R14, UR4, !P4 ;  /* 0x000000040e007c0c */ /* 0x000fe2000e781270 */
[----:B------:R-:W-:Y:S01]  /*155d0*/  ULDC UR4, c[0x0][0x22c] ;  /* 0x00008b0000047ab9 */ /* 0x000fe20000000800 */
[----:B---3--:R-:W-:Y:S01]  /*155e0*/  PRMT R11, R26, 0x7632, R11 ;  /* 0x000076321a0b7816 */ /* 0x008fe2000000000b */
[C---:B------:R-:W-:Y:S01]  /*155f0*/  IMAD.WIDE R22, R25.reuse, 0x2, R8 ;  /* 0x0000000219167825 */ /* 0x040fe200078e0208 */
[----:B------:R-:W-:Y:S01]  /*15600*/  ISETP.LT.AND P5, PT, R14, UR8, !P5 ;  /* 0x000000080e007c0c */ /* 0x000fe2000efa1270 */
[----:B------:R-:W-:Y:S01]  /*15610*/  ULDC UR8, c[0x0][0x228] ;  /* 0x00008a0000087ab9 */ /* 0x000fe20000000800 */
[----:B----4-:R-:W-:Y:S01]  /*15620*/  PRMT R26, R40, 0x7632, R26 ;  /* 0x00007632281a7816 */ /* 0x010fe2000000001a */
[----:B------:R-:W-:Y:S01]  /*15630*/  VIADD R25, R25, UR28 ;  /* 0x0000001c19197c36 */ /* 0x000fe20008000000 */
[----:B------:R3:W-:Y:S01]  /*15640*/  @P0 STG.E.U16 desc[UR6][R22.64], R11 ;  /* 0x0000000b16000986 */ /* 0x0007e2000c101506 */
[----:B------:R-:W-:Y:S01]  /*15650*/  ISETP.GE.AND P0, PT, R15, UR4, PT ;  /* 0x000000040f007c0c */ /* 0x000fe2000bf06270 */
[----:B------:R-:W-:Y:S01]  /*15660*/  VIADD R15, R12, 0xa ;  /* 0x0000000a0c0f7836 */ /* 0x000fe20000000000 */
[----:B------:R-:W-:Y:S01]  /*15670*/  ULDC UR4, c[0x0][0x22c] ;  /* 0x00008b0000047ab9 */ /* 0x000fe20000000800 */
[----:B------:R-:W-:-:S04]  /*15680*/  IMAD.WIDE R20, R25, 0x2, R8 ;  /* 0x0000000219147825 */ /* 0x000fc800078e0208 */
[C---:B------:R-:W-:Y:S02]  /*15690*/  VIADD R29, R25.reuse, UR28 ;  /* 0x0000001c191d7c36 */ /* 0x040fe40008000000 */
[----:B---3--:R-:W-:Y:S01]  /*156a0*/  IMAD.WIDE R10, R25, 0x2, R2 ;  /* 0x00000002190a7825 */ /* 0x008fe200078e0202 */
[----:B------:R-:W-:-:S03]  /*156b0*/  PRMT R23, R30, 0x7632, R23 ;  /* 0x000076321e177816 */ /* 0x000fc60000000017 */
[----:B------:R-:W-:Y:S01]  /*156c0*/  IMAD.WIDE R24, R29, 0x2, R2 ;  /* 0x000000021d187825 */ /* 0x000fe200078e0202 */
[----:B------:R3:W-:Y:S01]  /*156d0*/  @P2 STG.E.U16 desc[UR6][R10.64], R30 ;  /* 0x0000001e0a002986 */ /* 0x0007e2000c101506 */
[----:B------:R-:W-:Y:S01]  /*156e0*/  ISETP.GE.AND P2, PT, R15, UR4, PT ;  /* 0x000000040f007c0c */ /* 0x000fe2000bf46270 */
[----:B------:R-:W-:Y:S01]  /*156f0*/  ULDC UR4, c[0x0][0x22c] ;  /* 0x00008b0000047ab9 */ /* 0x000fe20000000800 */
[----:B------:R-:W-:Y:S01]  /*15700*/  VIADD R15, R12, 0xb ;  /* 0x0000000b0c0f7836 */ /* 0x000fe20000000000 */
[----:B------:R4:W-:Y:S01]  /*15710*/  @P4 STG.E.U16 desc[UR6][R20.64], R23 ;  /* 0x0000001714004986 */ /* 0x0009e2000c101506 */
[----:B------:R-:W-:Y:S01]  /*15720*/  ISETP.LT.AND P4, PT, R13, UR10, !P1 ;  /* 0x0000000a0d007c0c */ /* 0x000fe2000cf81270 */
[----:B------:R-:W-:Y:S01]  /*15730*/  VIADD R77, R29, UR28 ;  /* 0x0000001c1d4d7c36 */ /* 0x000fe20008000000 */
[----:B------:R-:W-:Y:S01]  /*15740*/  ISETP.LT.AND P1, PT, R14, UR12, !P1 ;  /* 0x0000000c0e007c0c */ /* 0x000fe2000cf21270 */
[----:B------:R5:W-:Y:S01]  /*15750*/  @P6 STG.E.U16 desc[UR6][R24.64], R27 ;  /* 0x0000001b18006986 */ /* 0x000be2000c101506 */
[----:B------:R-:W-:Y:S01]  /*15760*/  ISETP.GE.AND P6, PT, R15, UR4, PT ;  /* 0x000000040f007c0c */ /* 0x000fe2000bfc6270 */
[----:B------:R-:W-:Y:S01]  /*15770*/  VIADD R15, R12, 0xc ;  /* 0x0000000c0c0f7836 */ /* 0x000fe20000000000 */
[----:B------:R-:W-:Y:S01]  /*15780*/  ULDC UR4, c[0x0][0x22c] ;  /* 0x00008b0000047ab9 */ /* 0x000fe20000000800 */
[----:B---3--:R-:W-:Y:S01]  /*15790*/  IMAD.WIDE R10, R29, 0x2, R8 ;  /* 0x000000021d0a7825 */ /* 0x008fe200078e0208 */
[----:B------:R-:W-:Y:S01]  /*157a0*/  ULDC UR10, c[0x0][0x228] ;  /* 0x00008a00000a7ab9 */ /* 0x000fe20000000800 */
[----:B------:R-:W-:-:S02]  /*157b0*/  ULDC UR12, c[0x0][0x228] ;  /* 0x00008a00000c7ab9 */ /* 0x000fc40000000800 */
[----:B----4-:R-:W-:Y:S01]  /*157c0*/  IMAD.WIDE R20, R77, 0x2, R2 ;  /* 0x000000024d147825 */ /* 0x010fe200078e0202 */
[----:B-----5:R-:W-:-:S03]  /*157d0*/  PRMT R27, R27, 0x7632, R27 ;  /* 0x000076321b1b7816 */ /* 0x020fc6000000001b */
[----:B------:R-:W-:Y:S01]  /*157e0*/  IMAD.WIDE R22, R77, 0x2, R8 ;  /* 0x000000024d167825 */ /* 0x000fe200078e0208 */
[----:B------:R-:W-:Y:S01]  /*157f0*/  PRMT R24, R31, 0x7632, R24 ;  /* 0x000076321f187816 */ /* 0x000fe20000000018 */
[----:B------:R3:W-:Y:S01]  /*15800*/  @P5 STG.E.U16 desc[UR6][R10.64], R27 ;  /* 0x0000001b0a005986 */ /* 0x0007e2000c101506 */
[----:B------:R-:W-:Y:S01]  /*15810*/  ISETP.GE.AND P5, PT, R15, UR4, PT ;  /* 0x000000040f007c0c */ /* 0x000fe2000bfa6270 */
[----:B------:R-:W-:Y:S01]  /*15820*/  ULDC UR4, c[0x0][0x228] ;  /* 0x00008a0000047ab9 */ /* 0x000fe20000000800 */
[----:B------:R-:W-:Y:S01]  /*15830*/  VIADD R77, R77, UR28 ;  /* 0x0000001c4d4d7c36 */ /* 0x000fe20008000000 */
[----:B------:R4:W-:Y:S01]  /*15840*/  @P4 STG.E.U16 desc[UR6][R20.64], R31 ;  /* 0x0000001f14004986 */ /* 0x0009e2000c101506 */
[----:B------:R-:W-:Y:S01]  /*15850*/  VIADD R15, R12, 0xd ;  /* 0x0000000d0c0f7836 */ /* 0x000fe20000000000 */
[C---:B------:R-:W-:Y:S01]  /*15860*/  ISETP.LT.AND P4, PT, R13.reuse, UR10, !P0 ;  /* 0x0000000a0d007c0c */ /* 0x040fe2000c781270 */
[----:B------:R-:W-:Y:S01]  /*15870*/  ULDC UR10, c[0x0][0x228] ;  /* 0x00008a00000a7ab9 */ /* 0x000fe20000000800 */
[----:B------:R5:W-:Y:S01]  /*15880*/  @P1 STG.E.U16 desc[UR6][R22.64], R24 ;  /* 0x0000001816001986 */ /* 0x000be2000c101506 */
[----:B------:R-:W-:Y:S01]  /*15890*/  ISETP.LT.AND P1, PT, R13, UR4, !P3 ;  /* 0x000000040d007c0c */ /* 0x000fe2000df21270 */
[----:B------:R-:W-:Y:S01]  /*158a0*/  ULDC UR4, c[0x0][0x22c] ;  /* 0x00008b0000047ab9 */ /* 0x000fe20000000800 */
[C---:B------:R-:W-:Y:S01]  /*158b0*/  ISETP.LT.AND P3, PT, R14.reuse, UR8, !P3 ;  /* 0x000000080e007c0c */ /* 0x040fe2000df61270 */
[----:B------:R-:W-:Y:S01]  /*158c0*/  ULDC UR8, c[0x0][0x228] ;  /* 0x00008a0000087ab9 */ /* 0x000fe20000000800 */
[----:B---3--:R-:W-:Y:S01]  /*158d0*/  IMAD.WIDE R10, R77, 0x2, R2 ;  /* 0x000000024d0a7825 */ /* 0x008fe200078e0202 */
[----:B------:R-:W-:Y:S01]  /*158e0*/  ISETP.LT.AND P0, PT, R14, UR8, !P0 ;  /* 0x000000080e007c0c */ /* 0x000fe2000c701270 */
[----:B------:R-:W-:-:S02]  /*158f0*/  ULDC UR8, c[0x0][0x228] ;  /* 0x00008a0000087ab9 */ /* 0x000fc40000000800 */
[----:B----4-:R-:W-:Y:S01]  /*15900*/  IMAD.WIDE R20, R77, 0x2, R8 ;  /* 0x000000024d147825 */ /* 0x010fe200078e0208 */
[----:B-----5:R-:W-:-:S03]  /*15910*/  PRMT R23, R32, 0x7632, R23 ;  /* 0x0000763220177816 */ /* 0x020fc60000000017 */
[----:B------:R-:W-:Y:S01]  /*15920*/  VIADD R77, R77, UR28 ;  /* 0x0000001c4d4d7c36 */ /* 0x000fe20008000000 */
[----:B------:R3:W-:Y:S01]  /*15930*/  @P1 STG.E.U16 desc[UR6][R10.64], R32 ;  /* 0x000000200a001986 */ /* 0x0007e2000c101506 */
[----:B------:R-:W-:Y:S01]  /*15940*/  ISETP.GE.AND P1, PT, R15, UR4, PT ;  /* 0x000000040f007c0c */ /* 0x000fe2000bf26270 */
[----:B------:R-:W-:Y:S01]  /*15950*/  ULDC UR4, c[0x0][0x228] ;  /* 0x00008a0000047ab9 */ /* 0x000fe20000000800 */
[----:B------:R-:W-:Y:S01]  /*15960*/  IMAD.WIDE R24, R77, 0x2, R8 ;  /* 0x000000024d187825 */ /* 0x000fe200078e0208 */
[----:B------:R4:W-:Y:S01]  /*15970*/  @P3 STG.E.U16 desc[UR6][R20.64], R23 ;  /* 0x0000001714003986 */ /* 0x0009e2000c101506 */
[----:B------:R-:W-:Y:S01]  /*15980*/  ISETP.LT.AND P3, PT, R13, UR4, !P2 ;  /* 0x000000040d007c0c */ /* 0x000fe2000d761270 */
[----:B------:R-:W-:Y:S01]  /*15990*/  ULDC UR4, c[0x0][0x22c] ;  /* 0x00008b0000047ab9 */ /* 0x000fe20000000800 */
[----:B------:R-:W-:Y:S01]  /*159a0*/  ISETP.LT.AND P2, PT, R14, UR8, !P2 ;  /* 0x000000080e007c0c */ /* 0x000fe2000d741270 */
[----:B------:R-:W-:Y:S01]  /*159b0*/  VIADD R15, R12, 0xe ;  /* 0x0000000e0c0f7836 */ /* 0x000fe20000000000 */
[----:B------:R-:W-:Y:S01]  /*159c0*/  ULDC UR8, c[0x0][0x228] ;  /* 0x00008a0000087ab9 */ /* 0x000fe20000000800 */
[----:B---3--:R-:W-:Y:S01]  /*159d0*/  PRMT R11, R36, 0x7632, R11 ;  /* 0x00007632240b7816 */ /* 0x008fe2000000000b */
[----:B----4-:R-:W-:-:S04]  /*159e0*/  IMAD.WIDE R22, R77, 0x2, R2 ;  /* 0x000000024d167825 */ /* 0x010fc800078e0202 */
        /* <DEDUP_REMOVED lines=8> */
[----:B------:R-:W-:Y:S01]  /*15a70*/  VIADD R15, R12, 0xf ;  /* 0x0000000f0c0f7836 */ /* 0x000fe20000000000 */
[----:B------:R-:W-:Y:S01]  /*15a80*/  ISETP.LT.AND P6, PT, R14, UR4, !P6 ;  /* 0x000000040e007c0c */ /* 0x000fe2000f7c1270 */
[----:B------:R-:W-:Y:S01]  /*15a90*/  ULDC UR4, c[0x0][0x22c] ;  /* 0x00008b0000047ab9 */ /* 0x000fe20000000800 */
[----:B---3--:R-:W-:Y:S01]  /*15aa0*/  PRMT R23, R33, 0x7632, R23 ;  /* 0x0000763221177816 */ /* 0x008fe20000000017 */
[----:B----4-:R-:W-:-:S04]  /*15ab0*/  IMAD.WIDE R10, R77, 0x2, R2 ;  /* 0x000000024d0a7825 */ /* 0x010fc800078e0202 */
[----:B------:R-:W-:Y:S01]  /*15ac0*/  VIADD R77, R77, UR28 ;  /* 0x0000001c4d4d7c36 */ /* 0x000fe20008000000 */
[----:B------:R3:W-:Y:S01]  /*15ad0*/  @P3 STG.E.U16 desc[UR6][R10.64], R33 ;  /* 0x000000210a003986 */ /* 0x0007e2000c101506 */
[----:B------:R-:W-:Y:S01]  /*15ae0*/  ISETP.GE.AND P3, PT, R15, UR4, PT ;  /* 0x000000040f007c0c */ /* 0x000fe2000bf66270 */
[----:B------:R-:W-:Y:S01]  /*15af0*/  VIADD R15, R12, 0x10 ;  /* 0x000000100c0f7836 */ /* 0x000fe20000000000 */
[----:B------:R-:W-:Y:S01]  /*15b00*/  ULDC UR4, c[0x0][0x22c] ;  /* 0x00008b0000047ab9 */ /* 0x000fe20000000800 */
[----:B------:R4:W-:Y:S01]  /*15b10*/  @P2 STG.E.U16 desc[UR6][R20.64], R23 ;  /* 0x0000001714002986 */ /* 0x0009e2000c101506 */
[----:B------:R-:W-:Y:S01]  /*15b20*/  ISETP.LT.AND P2, PT, R13, UR8, !P5 ;  /* 0x000000080d007c0c */ /* 0x000fe2000ef41270 */
[C---:B------:R-:W-:Y:S01]  /*15b30*/  VIADD R25, R77.reuse, UR28 ;  /* 0x0000001c4d197c36 */ /* 0x040fe20008000000 */
[----:B------:R-:W-:Y:S01]  /*15b40*/  ULDC UR8, c[0x0][0x228] ;  /* 0x00008a0000087ab9 */ /* 0x000fe20000000800 */
[----:B---3--:R-:W-:-:S04]  /*15b50*/  IMAD.WIDE R10, R77, 0x2, R8 ;  /* 0x000000024d0a7825 */ /* 0x008fc800078e0208 */
[----:B----4-:R-:W-:-:S04]  /*15b60*/  IMAD.WIDE R22, R77, 0x2, R2 ;  /* 0x000000024d167825 */ /* 0x010fc800078e0202 */
[----:B------:R-:W-:Y:S01]  /*15b70*/  IMAD.WIDE R20, R25, 0x2, R2 ;  /* 0x0000000219147825 */ /* 0x000fe200078e0202 */
[----:B------:R3:W-:Y:S01]  /*15b80*/  @P0 STG.E.U16 desc[UR6][R22.64], R37 ;  /* 0x0000002516000986 */ /* 0x0007e2000c101506 */
[----:B------:R-:W-:Y:S01]  /*15b90*/  ISETP.GE.AND P0, PT, R15, UR4, PT ;  /* 0x000000040f007c0c */ /* 0x000fe2000bf06270 */
[----:B------:R-:W-:Y:S01]  /*15ba0*/  ULDC UR4, c[0x0][0x228] ;  /* 0x00008a0000047ab9 */ /* 0x000fe20000000800 */
[----:B------:R-:W-:Y:S01]  /*15bb0*/  VIADD R15, R12, 0x11 ;  /* 0x000000110c0f7836 */ /* 0x000fe20000000000 */
[----:B------:R-:W-:Y:S01]  /*15bc0*/  ISETP.LT.AND P5, PT, R14, UR4, !P5 ;  /* 0x000000040e007c0c */ /* 0x000fe2000efa1270 */
[----:B------:R-:W-:Y:S01]  /*15bd0*/  ULDC UR4, c[0x0][0x22c] ;  /* 0x00008b0000047ab9 */ /* 0x000fe20000000800 */
[----:B---3--:R-:W-:-:S05]  /*15be0*/  PRMT R23, R37, 0x7632, R23 ;  /* 0x0000763225177816 */ /* 0x008fca0000000017 */
[----:B------:R3:W-:Y:S01]  /*15bf0*/  @P6 STG.E.U16 desc[UR6][R10.64], R23 ;  /* 0x000000170a006986 */ /* 0x0007e2000c101506 */
[C---:B------:R-:W-:Y:S01]  /*15c00*/  ISETP.LT.AND P6, PT, R13.reuse, UR12, !P4 ;  /* 0x0000000c0d007c0c */ /* 0x040fe2000e7c1270 */
[----:B------:R-:W-:Y:S02]  /*15c10*/  ULDC UR12, c[0x0][0x228] ;  /* 0x00008a00000c7ab9 */ /* 0x000fe40000000800 */
[----:B------:R4:W-:Y:S01]  /*15c20*/  @P2 STG.E.U16 desc[UR6][R20.64], R34 ;  /* 0x0000002214002986 */ /* 0x0009e2000c101506 */
[----:B------:R-:W-:Y:S01]  /*15c30*/  ISETP.LT.AND P2, PT, R13, UR8, !P1 ;  /* 0x000000080d007c0c */ /* 0x000fe2000cf41270 */
[----:B------:R-:W-:Y:S01]  /*15c40*/  ULDC UR8, c[0x0][0x228] ;  /* 0x00008a0000087ab9 */ /* 0x000fe20000000800 */
[C---:B------:R-:W-:Y:S01]  /*15c50*/  ISETP.LT.AND P1, PT, R14.reuse, UR10, !P1 ;  /* 0x0000000a0e007c0c */ /* 0x040fe2000cf21270 */
[----:B------:R-:W-:Y:S01]  /*15c60*/  ULDC UR10, c[0x0][0x228] ;  /* 0x00008a00000a7ab9 */ /* 0x000fe20000000800 */
[----:B------:R-:W-:Y:S01]  /*15c70*/  ISETP.LT.AND P4, PT, R14, UR8, !P4 ;  /* 0x000000080e007c0c */ /* 0x000fe2000e781270 */
[----:B------:R-:W-:Y:S01]  /*15c80*/  ULDC UR8, c[0x0][0x228] ;  /* 0x00008a0000087ab9 */ /* 0x000fe20000000800 */
[----:B---3--:R-:W-:Y:S01]  /*15c90*/  IMAD.WIDE R22, R25, 0x2, R8 ;  /* 0x0000000219167825 */ /* 0x008fe200078e0208 */
[----:B------:R-:W-:-:S03]  /*15ca0*/  PRMT R11, R34, 0x7632, R11 ;  /* 0x00007632220b7816 */ /* 0x000fc6000000000b */
[----:B------:R-:W-:Y:S02]  /*15cb0*/  VIADD R25, R25, UR28 ;  /* 0x0000001c19197c36 */ /* 0x000fe40008000000 */
[----:B------:R3:W-:Y:S01]  /*15cc0*/  @P5 STG.E.U16 desc[UR6][R22.64], R11 ;  /* 0x0000000b16005986 */ /* 0x0007e2000c101506 */
[----:B------:R-:W-:Y:S01]  /*15cd0*/  ISETP.GE.AND P5, PT, R15, UR4, PT ;  /* 0x000000040f007c0c */ /* 0x000fe2000bfa6270 */
[C---:B------:R-:W-:Y:S01]  /*15ce0*/  VIADD R27, R25.reuse, UR28 ;  /* 0x0000001c191b7c36 */ /* 0x040fe20008000000 */
[----:B------:R-:W-:Y:S01]  /*15cf0*/  ULDC UR4, c[0x0][0x22c] ;  /* 0x00008b0000047ab9 */ /* 0x000fe20000000800 */
[----:B----4-:R-:W-:-:S04]  /*15d00*/  IMAD.WIDE R20, R25, 0x2, R8 ;  /* 0x0000000219147825 */ /* 0x010fc800078e0208 */
[----:B------:R-:W-:Y:S02]  /*15d10*/  VIADD R15, R12, 0x12 ;  /* 0x000000120c0f7836 */ /* 0x000fe40000000000 */
[----:B------:R-:W-:Y:S02]  /*15d20*/  VIADD R29, R27, UR28 ;  /* 0x0000001c1b1d7c36 */ /* 0x000fe40008000000 */
[----:B---3--:R-:W-:Y:S01]  /*15d30*/  IMAD.WIDE R10, R25, 0x2, R2 ;  /* 0x00000002190a7825 */ /* 0x008fe200078e0202 */
[----:B------:R-:W-:-:S03]  /*15d40*/  PRMT R23, R38, 0x7632, R23 ;  /* 0x0000763226177816 */ /* 0x000fc60000000017 */
[----:B------:R-:W-:Y:S01]  /*15d50*/  IMAD.WIDE R24, R27, 0x2, R2 ;  /* 0x000000021b187825 */ /* 0x000fe200078e0202 */
[----:B------:R3:W-:Y:S01]  /*15d60*/  @P2 STG.E.U16 desc[UR6][R10.64], R38 ;  /* 0x000000260a002986 */ /* 0x0007e2000c101506 */
[----:B------:R-:W-:Y:S01]  /*15d70*/  ISETP.GE.AND P2, PT, R15, UR4, PT ;  /* 0x000000040f007c0c */ /* 0x000fe2000bf46270 */
[----:B------:R-:W-:Y:S01]  /*15d80*/  ULDC UR4, c[0x0][0x22c] ;  /* 0x00008b0000047ab9 */ /* 0x000fe20000000800 */
[----:B------:R-:W-:Y:S01]  /*15d90*/  VIADD R15, R12, 0x13 ;  /* 0x000000130c0f7836 */ /* 0x000fe20000000000 */
[----:B------:R4:W-:Y:S04]  /*15da0*/  @P1 STG.E.U16 desc[UR6][R20.64], R23 ;  /* 0x0000001714001986 */ /* 0x0009e8000c101506 */
[----:B------:R5:W-:Y:S01]  /*15db0*/  @P6 STG.E.U16 desc[UR6][R24.64], R35 ;  /* 0x0000002318006986 */ /* 0x000be2000c101506 */
[----:B------:R-:W-:Y:S01]  /*15dc0*/  ISETP.LT.AND P6, PT, R13, UR10, !P3 ;  /* 0x0000000a0d007c0c */ /* 0x000fe2000dfc1270 */
[----:B------:R-:W-:Y:S01]  /*15dd0*/  ULDC UR10, c[0x0][0x228] ;  /* 0x00008a00000a7ab9 */ /* 0x000fe20000000800 */
[----:B------:R-:W-:Y:S01]  /*15de0*/  ISETP.LT.AND P3, PT, R14, UR12, !P3 ;  /* 0x0000000c0e007c0c */ /* 0x000fe2000df61270 */
[----:B---3--:R-:W-:Y:S01]  /*15df0*/  IMAD.WIDE R10, R27, 0x2, R8 ;  /* 0x000000021b0a7825 */ /* 0x008fe200078e0208 */
[----:B------:R-:W-:Y:S01]  /*15e00*/  ISETP.GE.AND P1, PT, R15, UR4, PT ;  /* 0x000000040f007c0c */ /* 0x000fe2000bf26270 */
[----:B------:R-:W-:Y:S01]  /*15e10*/  ULDC UR4, c[0x0][0x22c] ;  /* 0x00008b0000047ab9 */ /* 0x000fe20000000800 */
[----:B------:R-:W-:Y:S01]  /*15e20*/  PRMT R15, R39, 0x7632, R15 ;  /* 0x00007632270f7816 */ /* 0x000fe2000000000f */
[----:B----4-:R-:W-:Y:S01]  /*15e30*/  IMAD.WIDE R20, R29, 0x2, R2 ;  /* 0x000000021d147825 */ /* 0x010fe200078e0202 */
[----:B------:R-:W-:Y:S01]  /*15e40*/  ULDC UR12, c[0x0][0x228] ;  /* 0x00008a00000c7ab9 */ /* 0x000fe20000000800 */
[----:B-----5:R-:W-:-:S02]  /*15e50*/  PRMT R35, R35, 0x7632, R35 ;  /* 0x0000763223237816 */ /* 0x020fc40000000023 */
[----:B------:R-:W-:Y:S02]  /*15e60*/  VIADD R24, R12, 0x14 ;  /* 0x000000140c187836 */ /* 0x000fe40000000000 */
[C---:B------:R-:W-:Y:S01]  /*15e70*/  IMAD.WIDE R22, R29.reuse, 0x2, R8 ;  /* 0x000000021d167825 */ /* 0x040fe200078e0208 */
[----:B------:R3:W-:Y:S02]  /*15e80*/  @P4 STG.E.U16 desc[UR6][R10.64], R35 ;  /* 0x000000230a004986 */ /* 0x0007e4000c101506 */
[----:B------:R-:W-:Y:S01]  /*15e90*/  ISETP.GE.AND P4, PT, R24, UR4, PT ;  /* 0x0000000418007c0c */ /* 0x000fe2000bf86270 */
[----:B------:R-:W-:Y:S01]  /*15ea0*/  ULDC UR4, c[0x0][0x228] ;  /* 0x00008a0000047ab9 */ /* 0x000fe20000000800 */
[----:B------:R-:W-:Y:S01]  /*15eb0*/  VIADD R29, R29, UR28 ;  /* 0x0000001c1d1d7c36 */ /* 0x000fe20008000000 */
[----:B------:R4:W-:Y:S01]  /*15ec0*/  @P6 STG.E.U16 desc[UR6][R20.64], R39 ;  /* 0x0000002714006986 */ /* 0x0009e2000c101506 */
[C---:B------:R-:W-:Y:S01]  /*15ed0*/  ISETP.LT.AND P6, PT, R13.reuse, UR10, !P5 ;  /* 0x0000000a0d007c0c */ /* 0x040fe2000efc1270 */
[----:B------:R-:W-:Y:S01]  /*15ee0*/  ULDC UR10, c[0x0][0x228] ;  /* 0x00008a00000a7ab9 */ /* 0x000fe20000000800 */
[C---:B------:R-:W-:Y:S01]  /*15ef0*/  ISETP.LT.AND P5, PT, R14.reuse, UR12, !P5 ;  /* 0x0000000c0e007c0c */ /* 0x040fe2000efa1270 */
[----:B------:R5:W-:Y:S01]  /*15f00*/  @P3 STG.E.U16 desc[UR6][R22.64], R15 ;  /* 0x0000000f16003986 */ /* 0x000be2000c101506 */
[----:B------:R-:W-:Y:S01]  /*15f10*/  ISETP.LT.AND P3, PT, R13, UR4, !P0 ;  /* 0x000000040d007c0c */ /* 0x000fe2000c761270 */
[C---:B------:R-:W-:Y:S01]  /*15f20*/  VIADD R27, R29.reuse, UR28 ;  /* 0x0000001c1d1b7c36 */ /* 0x040fe20008000000 */
[----:B------:R-:W-:Y:S01]  /*15f30*/  ISETP.LT.AND P0, PT, R14, UR8, !P0 ;  /* 0x000000080e007c0c */ /* 0x000fe2000c701270 */
[C---:B---3--:R-:W-:Y:S01]  /*15f40*/  IMAD.WIDE R10, R29.reuse, 0x2, R2 ;  /* 0x000000021d0a7825 */ /* 0x048fe200078e0202 */
[----:B------:R-:W-:Y:S01]  /*15f50*/  ULDC UR4, c[0x0][0x22c] ;  /* 0x00008b0000047ab9 */ /* 0x000fe20000000800 */
[----:B------:R-:W-:Y:S01]  /*15f60*/  ULDC UR12, c[0x0][0x228] ;  /* 0x00008a00000c7ab9 */ /* 0x000fe20000000800 */
[----:B------:R-:W-:Y:S01]  /*15f70*/  ULDC UR8, c[0x0][0x22c] ;  /* 0x00008b0000087ab9 */ /* 0x000fe20000000800 */
[----:B----4-:R-:W-:-:S04]  /*15f80*/  IMAD.WIDE R20, R29, 0x2, R8 ;  /* 0x000000021d147825 */ /* 0x010fc800078e0208 */
[C---:B-----5:R-:W-:Y:S02]  /*15f90*/  VIADD R15, R12.reuse, 0x15 ;  /* 0x000000150c0f7836 */ /* 0x060fe40000000000 */
[----:B------:R-:W-:Y:S01]  /*15fa0*/  IMAD.WIDE R22, R27, 0x2, R2 ;  /* 0x000000021b167825 */ /* 0x000fe200078e0202 */
[----:B------:R-:W-:Y:S02]  /*15fb0*/  @P3 STG.E.U16 desc[UR6][R10.64], R40 ;  /* 0x000000280a003986 */ /* 0x000fe4000c101506 */
[----:B------:R-:W-:Y:S01]  /*15fc0*/  ISETP.GE.AND P3, PT, R15, UR4, PT ;  /* 0x000000040f007c0c */ /* 0x000fe2000bf66270 */
[----:B------:R-:W-:Y:S01]  /*15fd0*/  IMAD.WIDE R24, R27, 0x2, R8 ;  /* 0x000000021b187825 */ /* 0x000fe200078e0208 */
[----:B------:R3:W-:Y:S01]  /*15fe0*/  @P0 STG.E.U16 desc[UR6][R20.64], R26 ;  /* 0x0000001a14000986 */ /* 0x0007e2000c101506 */
[----:B------:R-:W-:Y:S01]  /*15ff0*/  ULDC UR4, c[0x0][0x248] ;  /* 0x0000920000047ab9 */ /* 0x000fe20000000800 */
[C---:B------:R-:W-:Y:S01]  /*16000*/  ISETP.LT.AND P0, PT, R13.reuse, UR10, !P2 ;  /* 0x0000000a0d007c0c */ /* 0x040fe2000d701270 */
[----:B------:R-:W-:Y:S01]  /*16010*/  VIADD R15, R12, 0x16 ;  /* 0x000000160c0f7836 */ /* 0x000fe20000000000 */
[----:B------:R-:W-:Y:S01]  /*16020*/  @P6 STG.E.U16 desc[UR6][R22.64], R88 ;  /* 0x0000005816006986 */ /* 0x000fe2000c101506 */
[----:B------:R-:W-:Y:S01]  /*16030*/  ISETP.LT.AND P2, PT, R14, UR12, !P2 ;  /* 0x0000000c0e007c0c */ /* 0x000fe2000d741270 */
[----:B------:R-:W-:Y:S01]  /*16040*/  ULDC UR10, c[0x0][0x228] ;  /* 0x00008a00000a7ab9 */ /* 0x000fe20000000800 */
[----:B------:R-:W-:Y:S01]  /*16050*/  ISETP.LT.AND P6, PT, R13, UR14, !P1 ;  /* 0x0000000e0d007c0c */ /* 0x000fe2000cfc1270 */
[----:B------:R4:W-:Y:S01]  /*16060*/  @P5 STG.E.U16 desc[UR6][R24.64], R28 ;  /* 0x0000001c18005986 */ /* 0x0009e2000c101506 */
[----:B------:R-:W-:Y:S01]  /*16070*/  ISETP.GE.AND P5, PT, R15, UR8, PT ;  /* 0x000000080f007c0c */ /* 0x000fe2000bfa6270 */
[----:B------:R-:W-:Y:S01]  /*16080*/  VIADD R15, R12, 0x17 ;  /* 0x000000170c0f7836 */ /* 0x000fe20000000000 */
[----:B------:R-:W-:Y:S01]  /*16090*/  ULDC UR12, c[0x0][0x228] ;  /* 0x00008a00000c7ab9 */ /* 0x000fe20000000800 */
[----:B---3--:R-:W-:Y:S01]  /*160a0*/  VIADD R21, R27, UR4 ;  /* 0x000000041b157c36 */ /* 0x008fe20008000000 */
[----:B------:R-:W-:Y:S01]  /*160b0*/  ULDC UR4, c[0x0][0x248] ;  /* 0x0000920000047ab9 */ /* 0x000fe20000000800 */
[----:B------:R-:W-:Y:S01]  /*160c0*/  ULDC UR14, c[0x0][0x228] ;  /* 0x00008a00000e7ab9 */ /* 0x000fe20000000800 */
[----:B------:R-:W-:Y:S01]  /*160d0*/  ISETP.LT.AND P1, PT, R14, UR10, !P1 ;  /* 0x0000000a0e007c0c */ /* 0x000fe2000cf21270 */
[C---:B------:R-:W-:Y:S01]  /*160e0*/  IMAD.WIDE R10, R21.reuse, 0x2, R2 ;  /* 0x00000002150a7825 */ /* 0x040fe200078e0202 */
[----:B------:R-:W-:Y:S01]  /*160f0*/  ULDC UR8, c[0x0][0x22c] ;  /* 0x00008b0000087ab9 */ /* 0x000fe20000000800 */
[----:B------:R-:W-:Y:S01]  /*16100*/  ULDC UR10, c[0x0][0x228] ;  /* 0x00008a00000a7ab9 */ /* 0x000fe20000000800 */
[----:B------:R-:W-:Y:S01]  /*16110*/  PRMT R26, R90, 0x7632, R26 ;  /* 0x000076325a1a7816 */ /* 0x000fe2000000001a */
[----:B----4-:R-:W-:Y:S01]  /*16120*/  VIADD R25, R21, UR4 ;  /* 0x0000000415197c36 */ /* 0x010fe20008000000 */
[----:B------:R-:W-:Y:S01]  /*16130*/  PRMT R24, R41, 0x7632, R24 ;  /* 0x0000763229187816 */ /* 0x000fe20000000018 */
[----:B------:R-:W-:Y:S01]  /*16140*/  IMAD.WIDE R20, R21, 0x2, R8 ;  /* 0x0000000215147825 */ /* 0x000fe200078e0208 */
[----:B------:R3:W-:Y:S01]  /*16150*/  @P0 STG.E.U16 desc[UR6][R10.64], R41 ;  /* 0x000000290a000986 */ /* 0x0007e2000c101506 */
[----:B------:R-:W-:-:S02]  /*16160*/  ULDC UR4, c[0x0][0x22c] ;  /* 0x00008b0000047ab9 */ /* 0x000fc40000000800 */
[----:B------:R-:W-:Y:S01]  /*16170*/  IMAD.WIDE R22, R25, 0x2, R2 ;  /* 0x0000000219167825 */ /* 0x000fe200078e0202 */
[----:B------:R4:W-:Y:S01]  /*16180*/  @P2 STG.E.U16 desc[UR6][R20.64], R24 ;  /* 0x0000001814002986 */ /* 0x0009e2000c101506 */
[----:B------:R-:W-:Y:S01]  /*16190*/  ISETP.GE.AND P0, PT, R15, UR4, PT ;  /* 0x000000040f007c0c */ /* 0x000fe2000bf06270 */
[----:B------:R-:W-:Y:S01]  /*161a0*/  ULDC UR4, c[0x0][0x248] ;  /* 0x0000920000047ab9 */ /* 0x000fe20000000800 */
[----:B------:R-:W-:Y:S01]  /*161b0*/  VIADD R15, R12, 0x18 ;  /* 0x000000180c0f7836 */ /* 0x000fe20000000000 */
[----:B------:R5:W-:Y:S01]  /*161c0*/  @P6 STG.E.U16 desc[UR6][R22.64], R89 ;  /* 0x0000005916006986 */ /* 0x000be2000c101506 */
[----:B------:R-:W-:Y:S01]  /*161d0*/  ISETP.LT.AND P6, PT, R13, UR12, !P4 ;  /* 0x0000000c0d007c0c */ /* 0x000fe2000e7c1270 */
[C---:B------:R-:W-:Y:S01]  /*161e0*/  VIADD R27, R25.reuse, UR4 ;  /* 0x00000004191b7c36 */ /* 0x040fe20008000000 */
[----:B------:R-:W-:Y:S01]  /*161f0*/  ISETP.LT.AND P4, PT, R14, UR14, !P4 ;  /* 0x0000000e0e007c0c */ /* 0x000fe2000e781270 */
[----:B---3--:R-:W-:Y:S01]  /*16200*/  IMAD.WIDE R10, R25, 0x2, R8 ;  /* 0x00000002190a7825 */ /* 0x008fe200078e0208 */
[----:B------:R-:W-:Y:S01]  /*16210*/  ISETP.GE.AND P2, PT, R15, UR8, PT ;  /* 0x000000080f007c0c */ /* 0x000fe2000bf46270 */
[----:B------:R-:W-:Y:S01]  /*16220*/  ULDC UR4, c[0x0][0x22c] ;  /* 0x00008b0000047ab9 */ /* 0x000fe20000000800 */
[----:B------:R-:W-:Y:S01]  /*16230*/  PRMT R15, R42, 0x7632, R15 ;  /* 0x000076322a0f7816 */ /* 0x000fe2000000000f */
[----:B----4-:R-:W-:Y:S01]  /*16240*/  IMAD.WIDE R20, R27, 0x2, R2 ;  /* 0x000000021b147825 */ /* 0x010fe200078e0202 */
[----:B------:R-:W-:Y:S01]  /*16250*/  ULDC UR12, c[0x0][0x228] ;  /* 0x00008a00000c7ab9 */ /* 0x000fe20000000800 */
[----:B------:R-:W-:Y:S01]  /*16260*/  ULDC UR14, c[0x0][0x228] ;  /* 0x00008a00000e7ab9 */ /* 0x000fe20000000800 */
[----:B------:R-:W-:Y:S01]  /*16270*/  ULDC UR8, c[0x0][0x248] ;  /* 0x0000920000087ab9 */ /* 0x000fe20000000800 */
[----:B-----5:R-:W-:Y:S01]  /*16280*/  PRMT R89, R89, 0x7632, R89 ;  /* 0x0000763259597816 */ /* 0x020fe20000000059 */
[----:B------:R-:W-:-:S04]  /*16290*/  IMAD.WIDE R22, R27, 0x2, R8 ;  /* 0x000000021b167825 */ /* 0x000fc800078e0208 */
[C---:B------:R-:W-:Y:S01]  /*162a0*/  VIADD R24, R12.reuse, 0x19 ;  /* 0x000000190c187836 */ /* 0x040fe20000000000 */
[----:B------:R3:W-:Y:S01]  /*162b0*/  @P1 STG.E.U16 desc[UR6][R10.64], R89 ;  /* 0x000000590a001986 */ /* 0x0007e2000c101506 */
[----:B------:R-:W-:-:S03]  /*162c0*/  VIADD R28, R12, 0x74 ;  /* 0x000000740c1c7836 */ /* 0x000fc60000000000 */
[----:B------:R-:W-:Y:S01]  /*162d0*/  @P6 STG.E.U16 desc[UR6][R20.64], R42 ;  /* 0x0000002a14006986 */ /* 0x000fe2000c101506 */
[----:B------:R-:W-:Y:S01]  /*162e0*/  ISETP.GE.AND P1, PT, R24, UR4, PT ;  /* 0x0000000418007c0c */ /* 0x000fe2000bf26270 */
[----:B------:R-:W-:Y:S01]  /*162f0*/  ULDC UR4, c[0x0][0x248] ;  /* 0x0000920000047ab9 */ /* 0x000fe20000000800 */
[C---:B------:R-:W-:Y:S01]  /*16300*/  ISETP.LT.AND P6, PT, R13.reuse, UR14, !P5 ;  /* 0x0000000e0d007c0c */ /* 0x040fe2000efc1270 */
[----:B------:R4:W-:Y:S01]  /*16310*/  @P4 STG.E.U16 desc[UR6][R22.64], R15 ;  /* 0x0000000f16004986 */ /* 0x0009e2000c101506 */
[----:B------:R-:W-:Y:S01]  /*16320*/  ISETP.LT.AND P4, PT, R13, UR10, !P3 ;  /* 0x0000000a0d007c0c */ /* 0x000fe2000df81270 */
[----:B------:R-:W-:Y:S01]  /*16330*/  VIADD R27, R27, UR4 ;  /* 0x000000041b1b7c36 */ /* 0x000fe20008000000 */
[C---:B------:R-:W-:Y:S01]  /*16340*/  ISETP.LT.AND P3, PT, R14.reuse, UR12, !P3 ;  /* 0x0000000c0e007c0c */ /* 0x040fe2000df61270 */
[----:B------:R-:W-:Y:S01]  /*16350*/  ULDC UR4, c[0x0][0x22c] ;  /* 0x00008b0000047ab9 */ /* 0x000fe20000000800 */
[----:B------:R-:W-:Y:S01]  /*16360*/  ISETP.LT.AND P5, PT, R14, UR16, !P5 ;  /* 0x000000100e007c0c */ /* 0x000fe2000efa1270 */
[C---:B------:R-:W-:Y:S01]  /*16370*/  VIADD R29, R27.reuse, UR8 ;  /* 0x000000081b1d7c36 */ /* 0x040fe20008000000 */
[----:B------:R-:W-:Y:S01]  /*16380*/  ULDC UR10, c[0x0][0x228] ;  /* 0x00008a00000a7ab9 */ /* 0x000fe20000000800 */
[C---:B---3--:R-:W-:Y:S01]  /*16390*/  IMAD.WIDE R10, R27.reuse, 0x2, R2 ;  /* 0x000000021b0a7825 */ /* 0x048fe200078e0202 */
[----:B------:R-:W-:Y:S01]  /*163a0*/  ULDC UR12, c[0x0][0x228] ;  /* 0x00008a00000c7ab9 */ /* 0x000fe20000000800 */
[----:B------:R-:W-:Y:S01]  /*163b0*/  ULDC UR14, c[0x0][0x228] ;  /* 0x00008a00000e7ab9 */ /* 0x000fe20000000800 */
[----:B------:R-:W-:Y:S01]  /*163c0*/  ULDC UR8, c[0x0][0x22c] ;  /* 0x00008b0000087ab9 */ /* 0x000fe20000000800 */
[----:B----4-:R-:W-:Y:S01]  /*163d0*/  VIADD R15, R12, 0x1a ;  /* 0x0000001a0c0f7836 */ /* 0x010fe20000000000 */
[----:B------:R-:W-:Y:S01]  /*163e0*/  ULDC UR16, c[0x0][0x228] ;  /* 0x00008a0000107ab9 */ /* 0x000fe20000000800 */
[----:B------:R-:W-:Y:S01]  /*163f0*/  IMAD.WIDE R20, R27, 0x2, R8 ;  /* 0x000000021b147825 */ /* 0x000fe200078e0208 */
[----:B------:R-:W-:Y:S01]  /*16400*/  @P4 STG.E.U16 desc[UR6][R10.64], R90 ;  /* 0x0000005a0a004986 */ /* 0x000fe2000c101506 */
[----:B------:R-:W-:-:S02]  /*16410*/  PRMT R27, R43, 0x7632, R27 ;  /* 0x000076322b1b7816 */ /* 0x000fc4000000001b */
[----:B------:R-:W-:Y:S01]  /*16420*/  IMAD.WIDE R22, R29, 0x2, R2 ;  /* 0x000000021d167825 */ /* 0x000fe200078e0202 */
[----:B------:R-:W-:Y:S01]  /*16430*/  ISETP.GE.AND P4, PT, R15, UR4, PT ;  /* 0x000000040f007c0c */ /* 0x000fe2000bf86270 */
[----:B------:R3:W-:Y:S01]  /*16440*/  @P3 STG.E.U16 desc[UR6][R20.64], R26 ;  /* 0x0000001a14003986 */ /* 0x0007e2000c101506 */
[----:B------:R-:W-:Y:S01]  /*16450*/  ULDC UR4, c[0x0][0x248] ;  /* 0x0000920000047ab9 */ /* 0x000fe20000000800 */
[----:B------:R-:W-:Y:S01]  /*16460*/  IMAD.WIDE R24, R29, 0x2, R8 ;  /* 0x000000021d187825 */ /* 0x000fe200078e0208 */
[C---:B------:R-:W-:Y:S01]  /*16470*/  ISETP.LT.AND P3, PT, R13.reuse, UR10, !P0 ;  /* 0x0000000a0d007c0c */ /* 0x040fe2000c761270 */
[----:B------:R-:W-:Y:S01]  /*16480*/  @P6 STG.E.U16 desc[UR6][R22.64], R43 ;  /* 0x0000002b16006986 */ /* 0x000fe2000c101506 */
[----:B------:R-:W-:Y:S01]  /*16490*/  ISETP.LT.AND P0, PT, R14, UR12, !P0 ;  /* 0x0000000c0e007c0c */ /* 0x000fe2000c701270 */
[C---:B------:R-:W-:Y:S01]  /*164a0*/  VIADD R15, R12.reuse, 0x1b ;  /* 0x0000001b0c0f7836 */ /* 0x040fe20000000000 */
[----:B------:R-:W-:Y:S01]  /*164b0*/  ISETP.LT.AND P6, PT, R13, UR14, !P2 ;  /* 0x0000000e0d007c0c */ /* 0x000fe2000d7c1270 */
[----:B------:R4:W-:Y:S01]  /*164c0*/  @P5 STG.E.U16 desc[UR6][R24.64], R27 ;  /* 0x0000001b18005986 */ /* 0x0009e2000c101506 */
[----:B------:R-:W-:Y:S01]  /*164d0*/  ULDC UR10, c[0x0][0x228] ;  /* 0x00008a00000a7ab9 */ /* 0x000fe20000000800 */
[----:B------:R-:W-:Y:S01]  /*164e0*/  ULDC UR12, c[0x0][0x228] ;  /* 0x00008a00000c7ab9 */ /* 0x000fe20000000800 */
[----:B------:R-:W-:Y:S01]  /*164f0*/  ISETP.GE.AND P5, PT, R15, UR8, PT ;  /* 0x000000080f007c0c */ /* 0x000fe2000bfa6270 */
[----:B---3--:R-:W-:Y:S01]  /*16500*/  VIADD R21, R29, UR4 ;  /* 0x000000041d157c36 */ /* 0x008fe20008000000 */
[----:B------:R-:W-:Y:S01]  /*16510*/  ULDC UR4, c[0x0][0x248] ;  /* 0x0000920000047ab9 */ /* 0x000fe20000000800 */
[----:B------:R-:W-:Y:S01]  /*16520*/  VIADD R15, R12, 0x1c ;  /* 0x0000001c0c0f7836 */ /* 0x000fe20000000000 */
[----:B------:R-:W-:Y:S01]  /*16530*/  ULDC UR14, c[0x0][0x228] ;  /* 0x00008a00000e7ab9 */ /* 0x000fe20000000800 */
[C---:B------:R-:W-:Y:S01]  /*16540*/  IMAD.WIDE R10, R21.reuse, 0x2, R2 ;  /* 0x00000002150a7825 */ /* 0x040fe200078e0202 */
[----:B------:R-:W-:Y:S01]  /*16550*/  ISETP.LT.AND P2, PT, R14, UR10, !P2 ;  /* 0x0000000a0e007c0c */ /* 0x000fe2000d741270 */
[----:B------:R-:W-:Y:S01]  /*16560*/  ULDC UR8, c[0x0][0x22c] ;  /* 0x00008b0000087ab9 */ /* 0x000fe20000000800 */
[----:B------:R-:W-:Y:S01]  /*16570*/  ULDC UR10, c[0x0][0x228] ;  /* 0x00008a00000a7ab9 */ /* 0x000fe20000000800 */
[----:B----4-:R-:W-:Y:S01]  /*16580*/  VIADD R25, R21, UR4 ;  /* 0x0000000415197c36 */ /* 0x010fe20008000000 */
[----:B------:R-:W-:Y:S01]  /*16590*/  PRMT R24, R91, 0x7632, R24 ;  /* 0x000076325b187816 */ /* 0x000fe20000000018 */
[----:B------:R-:W-:Y:S01]  /*165a0*/  IMAD.WIDE R20, R21, 0x2, R8 ;  /* 0x0000000215147825 */ /* 0x000fe200078e0208 */
[----:B------:R3:W-:Y:S01]  /*165b0*/  @P3 STG.E.U16 desc[UR6][R10.64], R91 ;  /* 0x0000005b0a003986 */ /* 0x0007e2000c101506 */
[----:B------:R-:W-:Y:S01]  /*165c0*/  ULDC UR4, c[0x0][0x22c] ;  /* 0x00008b0000047ab9 */ /* 0x000fe20000000800 */
[----:B------:R-:W-:Y:S01]  /*165d0*/  PRMT R26, R93, 0x7632, R26 ;  /* 0x000076325d1a7816 */ /* 0x000fe2000000001a */
        /* <DEDUP_REMOVED lines=13> */
[C---:B----4-:R-:W-:Y:S01]  /*166b0*/  IMAD.WIDE R20, R27.reuse, 0x2, R2 ;  /* 0x000000021b147825 */ /* 0x050fe200078e0202 */
[----:B------:R-:W-:Y:S01]  /*166c0*/  ULDC UR12, c[0x0][0x228] ;  /* 0x00008a00000c7ab9 */ /* 0x000fe20000000800 */
[----:B------:R-:W-:Y:S01]  /*166d0*/  ULDC UR14, c[0x0][0x228] ;  /* 0x00008a00000e7ab9 */ /* 0x000fe20000000800 */
[----:B------:R-:W-:Y:S01]  /*166e0*/  ULDC UR8, c[0x0][0x248] ;  /* 0x0000920000087ab9 */ /* 0x000fe20000000800 */
[----:B-----5:R-:W-:Y:S01]  /*166f0*/  PRMT R92, R92, 0x7632, R92 ;  /* 0x000076325c5c7816 */ /* 0x020fe2000000005c */
[----:B------:R-:W-:-:S04]  /*16700*/  IMAD.WIDE R22, R27, 0x2, R8 ;  /* 0x000000021b167825 */ /* 0x000fc800078e0208 */
[----:B------:R-:W-:Y:S01]  /*16710*/  VIADD R24, R12, 0x1e ;  /* 0x0000001e0c187836 */ /* 0x000fe20000000000 */
[----:B------:R3:W-:Y:S04]  /*16720*/  @P2 STG.E.U16 desc[UR6][R10.64], R92 ;  /* 0x0000005c0a002986 */ /* 0x0007e8000c101506 */
        /* <DEDUP_REMOVED lines=43> */
[C---:B----4-:R-:W-:Y:S01]  /*169e0*/  VIADD R25, R21.reuse, UR4 ;  /* 0x0000000415197c36 */ /* 0x050fe20008000000 */
        /* <DEDUP_REMOVED lines=205> */
[----:B------:R-:W-:Y:S01]  /*176c0*/  IMAD.WIDE R10, R21, 0x2, R2 ;  /* 0x00000002150a7825 */ /* 0x000fe200078e0202 */
[----:B------:R-:W-:Y:S01]  /*176d0*/  ISETP.LT.AND P1, PT, R14, UR10, !P1 ;  /* 0x0000000a0e007c0c */ /* 0x000fe2000cf21270 */
[----:B------:R-:W-:Y:S01]  /*176e0*/  ULDC UR8, c[0x0][0x22c] ;  /* 0x00008b0000087ab9 */ /* 0x000fe20000000800 */
[----:B------:R-:W-:Y:S01]  /*176f0*/  PRMT R26, R143, 0x7632, R26 ;  /* 0x000076328f1a7816 */ /* 0x000fe2000000001a */
[----:B----4-:R-:W-:Y:S01]  /*17700*/  VIADD R25, R21, UR4 ;  /* 0x0000000415197c36 */ /* 0x010fe20008000000 */
[----:B------:R-:W-:Y:S01]  /*17710*/  PRMT R24, R137, 0x7632, R24 ;  /* 0x0000763289187816 */ /* 0x000fe20000000018 */
[----:B------:R-:W-:Y:S01]  /*17720*/  IMAD.WIDE R20, R21, 0x2, R8 ;  /* 0x0000000215147825 */ /* 0x000fe200078e0208 */
[----:B------:R3:W-:Y:S01]  /*17730*/  @P0 STG.E.U16 desc[UR6][R10.64], R137 ;  /* 0x000000890a000986 */ /* 0x0007e2000c101506 */
[----:B------:R-:W-:Y:S01]  /*17740*/  ULDC UR4, c[0x0][0x22c] ;  /* 0x00008b0000047ab9 */ /* 0x000fe20000000800 */
[----:B------:R-:W-:Y:S01]  /*17750*/  ULDC UR10, c[0x0][0x22c] ;  /* 0x00008b00000a7ab9 */ /* 0x000fe20000000800 */
        /* <DEDUP_REMOVED lines=31> */
[C---:B---3--:R-:W-:Y:S01]  /*17950*/  IMAD.WIDE R10, R27.reuse, 0x2, R2 ;  /* 0x000000021b0a7825 */ /* 0x048fe200078e0202 */
[----:B------:R-:W-:Y:S01]  /*17960*/  ULDC UR4, c[0x0][0x248] ;  /* 0x0000920000047ab9 */ /* 0x000fe20000000800 */
[----:B------:R-:W-:Y:S01]  /*17970*/  ULDC UR14, c[0x0][0x228] ;  /* 0x00008a00000e7ab9 */ /* 0x000fe20000000800 */
[----:B------:R-:W-:Y:S01]  /*17980*/  ULDC UR16, c[0x0][0x228] ;  /* 0x00008a0000107ab9 */ /* 0x000fe20000000800 */
[C---:B------:R-:W-:Y:S01]  /*17990*/  VIADD R29, R27.reuse, UR8 ;  /* 0x000000081b1d7c36 */ /* 0x040fe20008000000 */
        /* <DEDUP_REMOVED lines=8> */
[----:B------:R-:W-:Y:S01]  /*17a20*/  ULDC UR10, c[0x0][0x228] ;  /* 0x00008a00000a7ab9 */ /* 0x000fe20000000800 */
[----:B------:R3:W-:Y:S01]  /*17a30*/  @P3 STG.E.U16 desc[UR6][R20.64], R26 ;  /* 0x0000001a14003986 */ /* 0x0007e2000c101506 */
[----:B------:R-:W-:Y:S01]  /*17a40*/  IMAD.WIDE R24, R29, 0x2, R8 ;  /* 0x000000021d187825 */ /* 0x000fe200078e0208 */
[C---:B------:R-:W-:Y:S01]  /*17a50*/  ISETP.LT.AND P3, PT, R13.reuse, UR10, !P0 ;  /* 0x0000000a0d007c0c */ /* 0x040fe2000c761270 */
[----:B------:R-:W-:Y:S01]  /*17a60*/  ULDC UR10, c[0x0][0x228] ;  /* 0x00008a00000a7ab9 */ /* 0x000fe20000000800 */
        /* <DEDUP_REMOVED lines=11> */
[----:B------:R-:W-:Y:S01]  /*17b20*/  ISETP.LT.AND P2, PT, R14, UR10, !P2 ;  /* 0x0000000a0e007c0c */ /* 0x000fe2000d741270 */
[----:B------:R-:W-:Y:S01]  /*17b30*/  IMAD.WIDE R10, R21, 0x2, R2 ;  /* 0x00000002150a7825 */ /* 0x000fe200078e0202 */
[----:B------:R-:W-:Y:S01]  /*17b40*/  ULDC UR8, c[0x0][0x22c] ;  /* 0x00008b0000087ab9 */ /* 0x000fe20000000800 */
[----:B------:R-:W-:Y:S01]  /*17b50*/  ULDC UR10, c[0x0][0x228] ;  /* 0x00008a00000a7ab9 */ /* 0x000fe20000000800 */
[----:B------:R-:W-:Y:S01]  /*17b60*/  PRMT R26, R45, 0x7632, R26 ;  /* 0x000076322d1a7816 */ /* 0x000fe2000000001a */
[C---:B----4-:R-:W-:Y:S01]  /*17b70*/  VIADD R25, R21.reuse, UR4 ;  /* 0x0000000415197c36 */ /* 0x050fe20008000000 */
        /* <DEDUP_REMOVED lines=162> */
[----:B------:R-:W-:-:S02]  /*185a0*/  VIADD R24, R12, 0x41 ;  /* 0x000000410c187836 */ /* 0x000fc40000000000 */
[C---:B------:R-:W-:Y:S02]  /*185b0*/  IMAD.WIDE R22, R27.reuse, 0x2, R8 ;  /* 0x000000021b167825 */ /* 0x040fe400078e0208 */
[----:B------:R3:W-:Y:S01]  /*185c0*/  @P3 STG.E.U16 desc[UR6][R10.64], R49 ;  /* 0x000000310a003986 */ /* 0x0007e2000c101506 */
[----:B------:R-:W-:Y:S01]  /*185d0*/  ISETP.GE.AND P3, PT, R24, UR4, PT ;  /* 0x0000000418007c0c */ /* 0x000fe2000bf66270 */
[----:B------:R-:W-:Y:S02]  /*185e0*/  ULDC UR4, c[0x0][0x248] ;  /* 0x0000920000047ab9 */ /* 0x000fe40000000800 */
[----:B------:R4:W-:Y:S01]  /*185f0*/  @P6 STG.E.U16 desc[UR6][R20.64], R114 ;  /* 0x0000007214006986 */ /* 0x0009e2000c101506 */
[----:B------:R-:W-:Y:S01]  /*18600*/  VIADD R27, R27, UR4 ;  /* 0x000000041b1b7c36 */ /* 0x000fe20008000000 */
[C---:B------:R-:W-:Y:S01]  /*18610*/  ISETP.LT.AND P6, PT, R13.reuse, UR14, !P5 ;  /* 0x0000000e0d007c0c */ /* 0x040fe2000efc1270 */
[----:B------:R-:W-:Y:S01]  /*18620*/  ULDC UR4, c[0x0][0x22c] ;  /* 0x00008b0000047ab9 */ /* 0x000fe20000000800 */
[----:B------:R5:W-:Y:S01]  /*18630*/  @P0 STG.E.U16 desc[UR6][R22.64], R15 ;  /* 0x0000000f16000986 */ /* 0x000be2000c101506 */
[----:B------:R-:W-:Y:S01]  /*18640*/  ISETP.LT.AND P0, PT, R13, UR10, !P2 ;  /* 0x0000000a0d007c0c */ /* 0x000fe2000d701270 */
[C---:B------:R-:W-:Y:S01]  /*18650*/  VIADD R29, R27.reuse, UR8 ;  /* 0x000000081b1d7c36 */ /* 0x040fe20008000000 */
[C---:B------:R-:W-:Y:S01]  /*18660*/  ISETP.LT.AND P2, PT, R14.reuse, UR12, !P2 ;  /* 0x0000000c0e007c0c */ /* 0x040fe2000d741270 */
[C---:B---3--:R-:W-:Y:S01]  /*18670*/  IMAD.WIDE R10, R27.reuse, 0x2, R2 ;  /* 0x000000021b0a7825 */ /* 0x048fe200078e0202 */
[----:B------:R-:W-:Y:S01]  /*18680*/  ISETP.LT.AND P5, PT, R14, UR16, !P5 ;  /* 0x000000100e007c0c */ /* 0x000fe2000efa1270 */
[----:B------:R-:W-:Y:S01]  /*18690*/  ULDC UR10, c[0x0][0x228] ;  /* 0x00008a00000a7ab9 */ /* 0x000fe20000000800 */
[----:B------:R-:W-:Y:S01]  /*186a0*/  ULDC UR12, c[0x0][0x228] ;  /* 0x00008a00000c7ab9 */ /* 0x000fe20000000800 */
[----:B----4-:R-:W-:Y:S01]  /*186b0*/  IMAD.WIDE R20, R27, 0x2, R8 ;  /* 0x000000021b147825 */ /* 0x010fe200078e0208 */
[----:B------:R-:W-:Y:S01]  /*186c0*/  PRMT R27, R115, 0x7632, R27 ;  /* 0x00007632731b7816 */ /* 0x000fe2000000001b */
[----:B------:R-:W-:Y:S01]  /*186d0*/  ULDC UR14, c[0x0][0x228] ;  /* 0x00008a00000e7ab9 */ /* 0x000fe20000000800 */
[----:B------:R-:W-:Y:S01]  /*186e0*/  ULDC UR8, c[0x0][0x22c] ;  /* 0x00008b0000087ab9 */ /* 0x000fe20000000800 */
[----:B-----5:R-:W-:Y:S01]  /*186f0*/  IMAD.WIDE R22, R29, 0x2, R2 ;  /* 0x000000021d167825 */ /* 0x020fe200078e0202 */
[----:B------:R-:W-:Y:S01]  /*18700*/  ULDC UR16, c[0x0][0x228] ;  /* 0x00008a0000107ab9 */ /* 0x000fe20000000800 */
[----:B------:R-:W-:Y:S02]  /*18710*/  @P0 STG.E.U16 desc[UR6][R10.64], R50 ;  /* 0x000000320a000986 */ /* 0x000fe4000c101506 */
[----:B------:R-:W-:-:S02]  /*18720*/  VIADD R15, R12, 0x42 ;  /* 0x000000420c0f7836 */ /* 0x000fc40000000000 */
[----:B------:R-:W-:Y:S01]  /*18730*/  IMAD.WIDE R24, R29, 0x2, R8 ;  /* 0x000000021d187825 */ /* 0x000fe200078e0208 */
[----:B------:R3:W-:Y:S02]  /*18740*/  @P2 STG.E.U16 desc[UR6][R20.64], R26 ;  /* 0x0000001a14002986 */ /* 0x0007e4000c101506 */
[----:B------:R-:W-:Y:S01]  /*18750*/  ISETP.GE.AND P0, PT, R15, UR4, PT ;  /* 0x000000040f007c0c */ /* 0x000fe2000bf06270 */
[----:B------:R-:W-:Y:S01]  /*18760*/  ULDC UR4, c[0x0][0x248] ;  /* 0x0000920000047ab9 */ /* 0x000fe20000000800 */
[----:B------:R-:W-:Y:S01]  /*18770*/  @P6 STG.E.U16 desc[UR6][R22.64], R115 ;  /* 0x0000007316006986 */ /* 0x000fe2000c101506 */
[C---:B------:R-:W-:Y:S01]  /*18780*/  ISETP.LT.AND P6, PT, R13.reuse, UR14, !P4 ;  /* 0x0000000e0d007c0c */ /* 0x040fe2000e7c1270 */
[----:B------:R-:W-:Y:S01]  /*18790*/  VIADD R15, R12, 0x43 ;  /* 0x000000430c0f7836 */ /* 0x000fe20000000000 */
[----:B------:R-:W-:Y:S01]  /*187a0*/  ULDC UR14, c[0x0][0x228] ;  /* 0x00008a00000e7ab9 */ /* 0x000fe20000000800 */
[----:B------:R4:W-:Y:S01]  /*187b0*/  @P5 STG.E.U16 desc[UR6][R24.64], R27 ;  /* 0x0000001b18005986 */ /* 0x0009e2000c101506 */
[----:B------:R-:W-:Y:S01]  /*187c0*/  ISETP.LT.AND P5, PT, R13, UR10, !P1 ;  /* 0x0000000a0d007c0c */ /* 0x000fe2000cfa1270 */
[----:B------:R-:W-:Y:S01]  /*187d0*/  ULDC UR10, c[0x0][0x228] ;  /* 0x00008a00000a7ab9 */ /* 0x000fe20000000800 */
[----:B------:R-:W-:Y:S01]  /*187e0*/  ISETP.LT.AND P1, PT, R14, UR12, !P1 ;  /* 0x0000000c0e007c0c */ /* 0x000fe2000cf21270 */
[----:B---3--:R-:W-:Y:S01]  /*187f0*/  VIADD R21, R29, UR4 ;  /* 0x000000041d157c36 */ /* 0x008fe20008000000 */
[----:B------:R-:W-:Y:S01]  /*18800*/  ULDC UR4, c[0x0][0x248] ;  /* 0x0000920000047ab9 */ /* 0x000fe20000000800 */
[----:B------:R-:W-:Y:S01]  /*18810*/  ISETP.GE.AND P2, PT, R15, UR8, PT ;  /* 0x000000080f007c0c */ /* 0x000fe2000bf46270 */
[----:B------:R-:W-:Y:S01]  /*18820*/  VIADD R15, R12, 0x44 ;  /* 0x000000440c0f7836 */ /* 0x000fe20000000000 */
[----:B------:R-:W-:Y:S01]  /*18830*/  ULDC UR12, c[0x0][0x228] ;  /* 0x00008a00000c7ab9 */ /* 0x000fe20000000800 */
[----:B------:R-:W-:Y:S01]  /*18840*/  IMAD.WIDE R10, R21, 0x2, R2 ;  /* 0x00000002150a7825 */ /* 0x000fe200078e0202 */
[----:B------:R-:W-:Y:S01]  /*18850*/  ISETP.LT.AND P4, PT, R14, UR10, !P4 ;  /* 0x0000000a0e007c0c */ /* 0x000fe2000e781270 */
[----:B------:R-:W-:Y:S01]  /*18860*/  ULDC UR8, c[0x0][0x22c] ;  /* 0x00008b0000087ab9 */ /* 0x000fe20000000800 */
[----:B----4-:R-:W-:Y:S01]  /*18870*/  PRMT R24, R51, 0x7632, R24 ;  /* 0x0000763233187816 */ /* 0x010fe20000000018 */
[C---:B------:R-:W-:Y:S01]  /*18880*/  VIADD R25, R21.reuse, UR4 ;  /* 0x0000000415197c36 */ /* 0x040fe20008000000 */
[----:B------:R3:W-:Y:S01]  /*18890*/  @P5 STG.E.U16 desc[UR6][R10.64], R51 ;  /* 0x000000330a005986 */ /* 0x0007e2000c101506 */
[----:B------:R-:W-:Y:S01]  /*188a0*/  IMAD.WIDE R20, R21, 0x2, R8 ;  /* 0x0000000215147825 */ /* 0x000fe200078e0208 */
[----:B------:R-:W-:Y:S01]  /*188b0*/  ULDC UR4, c[0x0][0x22c] ;  /* 0x00008b0000047ab9 */ /* 0x000fe20000000800 */
[----:B------:R-:W-:Y:S01]  /*188c0*/  ULDC UR10, c[0x0][0x228] ;  /* 0x00008a00000a7ab9 */ /* 0x000fe20000000800 */
[----:B------:R-:W-:Y:S01]  /*188d0*/  ISETP.GE.AND P5, PT, R15, UR4, PT ;  /* 0x000000040f007c0c */ /* 0x000fe2000bfa6270 */
[----:B------:R-:W-:Y:S01]  /*188e0*/  IMAD.WIDE R22, R25, 0x2, R2 ;  /* 0x0000000219167825 */ /* 0x000fe200078e0202 */
[----:B------:R4:W-:Y:S01]  /*188f0*/  @P1 STG.E.U16 desc[UR6][R20.64], R24 ;  /* 0x0000001814001986 */ /* 0x0009e2000c101506 */
[----:B------:R-:W-:Y:S01]  /*18900*/  ULDC UR4, c[0x0][0x248] ;  /* 0x0000920000047ab9 */ /* 0x000fe20000000800 */
[----:B------:R-:W-:Y:S01]  /*18910*/  PRMT R26, R117, 0x7632, R26 ;  /* 0x00007632751a7816 */ /* 0x000fe2000000001a */
        /* <DEDUP_REMOVED lines=35> */
[C---:B-----5:R-:W-:Y:S01]  /*18b50*/  IMAD.WIDE R22, R29.reuse, 0x2, R2 ;  /* 0x000000021d167825 */ /* 0x060fe200078e0202 */
[----:B------:R-:W-:Y:S01]  /*18b60*/  ULDC UR16, c[0x0][0x228] ;  /* 0x00008a0000107ab9 */ /* 0x000fe20000000800 */
[----:B------:R-:W-:Y:S02]  /*18b70*/  @P3 STG.E.U16 desc[UR6][R10.64], R117 ;  /* 0x000000750a003986 */ /* 0x000fe4000c101506 */
[----:B------:R-:W-:-:S02]  /*18b80*/  IMAD.WIDE R24, R29, 0x2, R8 ;  /* 0x000000021d187825 */ /* 0x000fc400078e0208 */
[----:B------:R3:W-:Y:S02]  /*18b90*/  @P0 STG.E.U16 desc[UR6][R20.64], R26 ;  /* 0x0000001a14000986 */ /* 0x0007e4000c101506 */
[----:B------:R-:W-:Y:S02]  /*18ba0*/  VIADD R15, R12, 0x47 ;  /* 0x000000470c0f7836 */ /* 0x000fe40000000000 */
[----:B------:R-:W-:Y:S01]  /*18bb0*/  @P6 STG.E.U16 desc[UR6][R22.64], R53 ;  /* 0x0000003516006986 */ /* 0x000fe2000c101506 */
[----:B------:R-:W-:Y:S01]  /*18bc0*/  ISETP.LT.AND P6, PT, R13, UR14, !P1 ;  /* 0x0000000e0d007c0c */ /* 0x000fe2000cfc1270 */
[----:B------:R-:W-:Y:S01]  /*18bd0*/  ULDC UR14, c[0x0][0x228] ;  /* 0x00008a00000e7ab9 */ /* 0x000fe20000000800 */
[----:B------:R-:W-:Y:S01]  /*18be0*/  ISETP.GE.AND P3, PT, R15, UR4, PT ;  /* 0x000000040f007c0c */ /* 0x000fe2000bf66270 */
[----:B------:R4:W-:Y:S01]  /*18bf0*/  @P2 STG.E.U16 desc[UR6][R24.64], R27 ;  /* 0x0000001b18002986 */ /* 0x0009e2000c101506 */
[----:B------:R-:W-:Y:S01]  /*18c00*/  ISETP.LT.AND P2, PT, R13, UR10, !P5 ;  /* 0x0000000a0d007c0c */ /* 0x000fe2000ef41270 */
[----:B------:R-:W-:Y:S01]  /*18c10*/  ULDC UR4, c[0x0][0x248] ;  /* 0x0000920000047ab9 */ /* 0x000fe20000000800 */
[----:B------:R-:W-:Y:S01]  /*18c20*/  ISETP.LT.AND P5, PT, R14, UR12, !P5 ;  /* 0x0000000c0e007c0c */ /* 0x000fe2000efa1270 */
[----:B---3--:R-:W-:Y:S01]  /*18c30*/  VIADD R21, R29, UR4 ;  /* 0x000000041d157c36 */ /* 0x008fe20008000000 */
[----:B------:R-:W-:Y:S01]  /*18c40*/  ULDC UR4, c[0x0][0x248] ;  /* 0x0000920000047ab9 */ /* 0x000fe20000000800 */
[----:B------:R-:W-:Y:S01]  /*18c50*/  VIADD R15, R12, 0x48 ;  /* 0x000000480c0f7836 */ /* 0x000fe20000000000 */
[----:B------:R-:W-:Y:S01]  /*18c60*/  ULDC UR10, c[0x0][0x228] ;  /* 0x00008a00000a7ab9 */ /* 0x000fe20000000800 */
[C---:B------:R-:W-:Y:S01]  /*18c70*/  IMAD.WIDE R10, R21.reuse, 0x2, R2 ;  /* 0x00000002150a7825 */ /* 0x040fe200078e0202 */
[----:B------:R-:W-:Y:S01]  /*18c80*/  ULDC UR12, c[0x0][0x228] ;  /* 0x00008a00000c7ab9 */ /* 0x000fe20000000800 */
[----:B------:R-:W-:Y:S01]  /*18c90*/  ISETP.LT.AND P1, PT, R14, UR10, !P1 ;  /* 0x0000000a0e007c0c */ /* 0x000fe2000cf21270 */
[----:B------:R-:W-:Y:S01]  /*18ca0*/  ULDC UR10, c[0x0][0x228] ;  /* 0x00008a00000a7ab9 */ /* 0x000fe20000000800 */
[C---:B----4-:R-:W-:Y:S01]  /*18cb0*/  VIADD R25, R21.reuse, UR4 ;  /* 0x0000000415197c36 */ /* 0x050fe20008000000 */
[----:B------:R-:W-:Y:S01]  /*18cc0*/  PRMT R24, R118, 0x7632, R24 ;  /* 0x0000763276187816 */ /* 0x000fe20000000018 */
[----:B------:R-:W-:Y:S01]  /*18cd0*/  IMAD.WIDE R20, R21, 0x2, R8 ;  /* 0x0000000215147825 */ /* 0x000fe200078e0208 */
[----:B------:R-:W-:Y:S01]  /*18ce0*/  ISETP.GE.AND P0, PT, R15, UR8, PT ;  /* 0x000000080f007c0c */ /* 0x000fe2000bf06270 */
[----:B------:R3:W-:Y:S01]  /*18cf0*/  @P2 STG.E.U16 desc[UR6][R10.64], R118 ;  /* 0x000000760a002986 */ /* 0x0007e2000c101506 */
[----:B------:R-:W-:Y:S01]  /*18d00*/  ULDC UR4, c[0x0][0x22c] ;  /* 0x00008b0000047ab9 */ /* 0x000fe20000000800 */
[----:B------:R-:W-:Y:S01]  /*18d10*/  VIADD R15, R12, 0x49 ;  /* 0x000000490c0f7836 */ /* 0x000fe20000000000 */
[----:B------:R-:W-:Y:S01]  /*18d20*/  ULDC UR8, c[0x0][0x22c] ;  /* 0x00008b0000087ab9 */ /* 0x000fe20000000800 */
[----:B------:R-:W-:Y:S01]  /*18d30*/  IMAD.WIDE R22, R25, 0x2, R2 ;  /* 0x0000000219167825 */ /* 0x000fe200078e0202 */
[----:B------:R4:W-:Y:S01]  /*18d40*/  @P5 STG.E.U16 desc[UR6][R20.64], R24 ;  /* 0x0000001814005986 */ /* 0x0009e2000c101506 */
[----:B------:R-:W-:Y:S01]  /*18d50*/  ISETP.LT.AND P5, PT, R13, UR12, !P4 ;  /* 0x0000000c0d007c0c */ /* 0x000fe2000e7a1270 */
[----:B------:R-:W-:Y:S01]  /*18d60*/  ULDC UR12, c[0x0][0x228] ;  /* 0x00008a00000c7ab9 */ /* 0x000fe20000000800 */
[----:B------:R-:W-:Y:S01]  /*18d70*/  ISETP.GE.AND P2, PT, R15, UR4, PT ;  /* 0x000000040f007c0c */ /* 0x000fe2000bf46270 */
[----:B------:R-:W-:Y:S01]  /*18d80*/  ULDC UR4, c[0x0][0x248] ;  /* 0x0000920000047ab9 */ /* 0x000fe20000000800 */
[----:B------:R5:W-:Y:S01]  /*18d90*/  @P6 STG.E.U16 desc[UR6][R22.64], R54 ;  /* 0x0000003616006986 */ /* 0x000be2000c101506 */
[C---:B------:R-:W-:Y:S01]  /*18da0*/  VIADD R27, R25.reuse, UR4 ;  /* 0x00000004191b7c36 */ /* 0x040fe20008000000 */
[----:B------:R-:W-:Y:S01]  /*18db0*/  ISETP.LT.AND P6, PT, R14, UR14, !P4 ;  /* 0x0000000e0e007c0c */ /* 0x000fe2000e7c1270 */
[----:B------:R-:W-:Y:S01]  /*18dc0*/  VIADD R15, R12, 0x4a ;  /* 0x0000004a0c0f7836 */ /* 0x000fe20000000000 */
[----:B------:R-:W-:Y:S01]  /*18dd0*/  ULDC UR4, c[0x0][0x22c] ;  /* 0x00008b0000047ab9 */ /* 0x000fe20000000800 */
[----:B---3--:R-:W-:Y:S01]  /*18de0*/  IMAD.WIDE R10, R25, 0x2, R8 ;  /* 0x00000002190a7825 */ /* 0x008fe200078e0208 */
[----:B------:R-:W-:Y:S01]  /*18df0*/  ULDC UR14, c[0x0][0x228] ;  /* 0x00008a00000e7ab9 */ /* 0x000fe20000000800 */
[----:B------:R-:W-:-:S02]  /*18e00*/  PRMT R26, R55, 0x7632, R26 ;  /* 0x00007632371a7816 */ /* 0x000fc4000000001a */
[----:B----4-:R-:W-:Y:S01]  /*18e10*/  IMAD.WIDE R20, R27, 0x2, R2 ;  /* 0x000000021b147825 */ /* 0x010fe200078e0202 */
[----:B------:R-:W-:Y:S01]  /*18e20*/  ISETP.GE.AND P4, PT, R15, UR8, PT ;  /* 0x000000080f007c0c */ /* 0x000fe2000bf86270 */
[----:B------:R-:W-:Y:S01]  /*18e30*/  ULDC UR8, c[0x0][0x248] ;  /* 0x0000920000087ab9 */ /* 0x000fe20000000800 */
[----:B-----5:R-:W-:Y:S01]  /*18e40*/  PRMT R54, R54, 0x7632, R54 ;  /* 0x0000763236367816 */ /* 0x020fe20000000036 */
[----:B------:R-:W-:Y:S01]  /*18e50*/  VIADD R24, R12, 0x4b ;  /* 0x0000004b0c187836 */ /* 0x000fe20000000000 */
[----:B------:R-:W-:Y:S01]  /*18e60*/  PRMT R15, R119, 0x7632, R15 ;  /* 0x00007632770f7816 */ /* 0x000fe2000000000f */
[----:B------:R-:W-:Y:S02]  /*18e70*/  IMAD.WIDE R22, R27, 0x2, R8 ;  /* 0x000000021b167825 */ /* 0x000fe400078e0208 */
[----:B------:R3:W-:Y:S01]  /*18e80*/  @P1 STG.E.U16 desc[UR6][R10.64], R54 ;  /* 0x000000360a001986 */ /* 0x0007e2000c101506 */
[----:B------:R-:W-:Y:S01]  /*18e90*/  ISETP.GE.AND P1, PT, R24, UR4, PT ;  /* 0x0000000418007c0c */ /* 0x000fe2000bf26270 */
[----:B------:R-:W-:-:S02]  /*18ea0*/  ULDC UR4, c[0x0][0x248] ;  /* 0x0000920000047ab9 */ /* 0x000fc40000000800 */
[----:B------:R4:W-:Y:S01]  /*18eb0*/  @P5 STG.E.U16 desc[UR6][R20.64], R119 ;  /* 0x0000007714005986 */ /* 0x0009e2000c101506 */
[----:B------:R-:W-:Y:S01]  /*18ec0*/  ISETP.LT.AND P5, PT, R13, UR10, !P3 ;  /* 0x0000000a0d007c0c */ /* 0x000fe2000dfa1270 */
[----:B------:R-:W-:Y:S01]  /*18ed0*/  VIADD R27, R27, UR4 ;  /* 0x000000041b1b7c36 */ /* 0x000fe20008000000 */
        /* <DEDUP_REMOVED lines=9> */
[----:B----4-:R-:W-:Y:S01]  /*18f70*/  IMAD.WIDE R20, R27, 0x2, R8 ;  /* 0x000000021b147825 */ /* 0x010fe200078e0208 */
[----:B------:R-:W-:Y:S01]  /*18f80*/  PRMT R27, R120, 0x7632, R27 ;  /* 0x00007632781b7816 */ /* 0x000fe2000000001b */
[----:B------:R-:W-:Y:S01]  /*18f90*/  @P5 STG.E.U16 desc[UR6][R10.64], R55 ;  /* 0x000000370a005986 */ /* 0x000fe2000c101506 */
[----:B------:R-:W-:Y:S01]  /*18fa0*/  ULDC UR14, c[0x0][0x228] ;  /* 0x00008a00000e7ab9 */ /* 0x000fe20000000800 */
[----:B-----5:R-:W-:Y:S01]  /*18fb0*/  VIADD R15, R12, 0x4c ;  /* 0x0000004c0c0f7836 */ /* 0x020fe20000000000 */
[----:B------:R-:W-:Y:S01]  /*18fc0*/  ULDC UR8, c[0x0][0x22c] ;  /* 0x00008b0000087ab9 */ /* 0x000fe20000000800 */
[----:B------:R-:W-:Y:S01]  /*18fd0*/  IMAD.WIDE R22, R29, 0x2, R2 ;  /* 0x000000021d167825 */ /* 0x000fe200078e0202 */
[----:B------:R3:W-:Y:S01]  /*18fe0*/  @P3 STG.E.U16 desc[UR6][R20.64], R26 ;  /* 0x0000001a14003986 */ /* 0x0007e2000c101506 */
[----:B------:R-:W-:Y:S01]  /*18ff0*/  ISETP.LT.AND P3, PT, R13, UR10, !P2 ;  /* 0x0000000a0d007c0c */ /* 0x000fe2000d761270 */
[----:B------:R-:W-:Y:S01]  /*19000*/  ULDC UR10, c[0x0][0x228] ;  /* 0x00008a00000a7ab9 */ /* 0x000fe20000000800 */
[----:B------:R-:W-:Y:S01]  /*19010*/  ISETP.GE.AND P5, PT, R15, UR4, PT ;  /* 0x000000040f007c0c */ /* 0x000fe2000bfa6270 */
[----:B------:R-:W-:Y:S01]  /*19020*/  IMAD.WIDE R24, R29, 0x2, R8 ;  /* 0x000000021d187825 */ /* 0x000fe200078e0208 */
[----:B------:R-:W-:Y:S01]  /*19030*/  ISETP.LT.AND P2, PT, R14, UR12, !P2 ;  /* 0x0000000c0e007c0c */ /* 0x000fe2000d741270 */
[----:B------:R-:W-:Y:S01]  /*19040*/  ULDC UR4, c[0x0][0x248] ;  /* 0x0000920000047ab9 */ /* 0x000fe20000000800 */
[----:B------:R-:W-:Y:S01]  /*19050*/  @P6 STG.E.U16 desc[UR6][R22.64], R120 ;  /* 0x0000007816006986 */ /* 0x000fe2000c101506 */
[----:B------:R-:W-:Y:S01]  /*19060*/  ISETP.LT.AND P6, PT, R13, UR14, !P4 ;  /* 0x0000000e0d007c0c */ /* 0x000fe2000e7c1270 */
[C---:B------:R-:W-:Y:S01]  /*19070*/  VIADD R15, R12.reuse, 0x4d ;  /* 0x0000004d0c0f7836 */ /* 0x040fe20000000000 */
[----:B------:R-:W-:Y:S01]  /*19080*/  ULDC UR12, c[0x0][0x228] ;  /* 0x00008a00000c7ab9 */ /* 0x000fe20000000800 */
[----:B------:R4:W-:Y:S01]  /*19090*/  @P0 STG.E.U16 desc[UR6][R24.64], R27 ;  /* 0x0000001b18000986 */ /* 0x0009e2000c101506 */
[----:B---3--:R-:W-:Y:S01]  /*190a0*/  VIADD R21, R29, UR4 ;  /* 0x000000041d157c36 */ /* 0x008fe20008000000 */
[----:B------:R-:W-:Y:S01]  /*190b0*/  ULDC UR4, c[0x0][0x248] ;  /* 0x0000920000047ab9 */ /* 0x000fe20000000800 */
[----:B------:R-:W-:Y:S01]  /*190c0*/  ISETP.GE.AND P0, PT, R15, UR8, PT ;  /* 0x000000080f007c0c */ /* 0x000fe2000bf06270 */
[----:B------:R-:W-:Y:S01]  /*190d0*/  VIADD R15, R12, 0x4e ;  /* 0x0000004e0c0f7836 */ /* 0x000fe20000000000 */
[----:B------:R-:W-:Y:S01]  /*190e0*/  ISETP.LT.AND P4, PT, R14, UR10, !P4 ;  /* 0x0000000a0e007c0c */ /* 0x000fe2000e781270 */
[C---:B------:R-:W-:Y:S01]  /*190f0*/  IMAD.WIDE R10, R21.reuse, 0x2, R2 ;  /* 0x00000002150a7825 */ /* 0x040fe200078e0202 */
[----:B------:R-:W-:Y:S01]  /*19100*/  ULDC UR14, c[0x0][0x228] ;  /* 0x00008a00000e7ab9 */ /* 0x000fe20000000800 */
[----:B------:R-:W-:Y:S01]  /*19110*/  ULDC UR8, c[0x0][0x22c] ;  /* 0x00008b0000087ab9 */ /* 0x000fe20000000800 */
[----:B------:R-:W-:Y:S01]  /*19120*/  ULDC UR10, c[0x0][0x228] ;  /* 0x00008a00000a7ab9 */ /* 0x000fe20000000800 */
[----:B------:R-:W-:Y:S01]  /*19130*/  ULDC UR16, c[0x0][0x228] ;  /* 0x00008a0000107ab9 */ /* 0x000fe20000000800 */
[----:B------:R3:W-:Y:S01]  /*19140*/  @P3 STG.E.U16 desc[UR6][R10.64], R56 ;  /* 0x000000380a003986 */ /* 0x0007e2000c101506 */
[C---:B----4-:R-:W-:Y:S01]  /*19150*/  VIADD R25, R21.reuse, UR4 ;  /* 0x0000000415197c36 */ /* 0x050fe20008000000 */
[----:B------:R-:W-:Y:S01]  /*19160*/  PRMT R24, R56, 0x7632, R24 ;  /* 0x0000763238187816 */ /* 0x000fe20000000018 */
[----:B------:R-:W-:Y:S01]  /*19170*/  IMAD.WIDE R20, R21, 0x2, R8 ;  /* 0x0000000215147825 */ /* 0x000fe200078e0208 */
[----:B------:R-:W-:Y:S01]  /*19180*/  ULDC UR4, c[0x0][0x22c] ;  /* 0x00008b0000047ab9 */ /* 0x000fe20000000800 */
[----:B------:R-:W-:-:S02]  /*19190*/  PRMT R26, R122, 0x7632, R26 ;  /* 0x000076327a1a7816 */ /* 0x000fc4000000001a */
[----:B------:R-:W-:Y:S01]  /*191a0*/  IMAD.WIDE R22, R25, 0x2, R2 ;  /* 0x0000000219167825 */ /* 0x000fe200078e0202 */
[----:B------:R4:W-:Y:S01]  /*191b0*/  @P2 STG.E.U16 desc[UR6][R20.64], R24 ;  /* 0x0000001814002986 */ /* 0x0009e2000c101506 */
[----:B------:R-:W-:Y:S01]  /*191c0*/  ISETP.LT.AND P2, PT, R13, UR12, !P1 ;  /* 0x0000000c0d007c0c */ /* 0x000fe2000cf41270 */
[----:B------:R-:W-:Y:S01]  /*191d0*/  ULDC UR12, c[0x0][0x228] ;  /* 0x00008a00000c7ab9 */ /* 0x000fe20000000800 */
[----:B------:R-:W-:Y:S01]  /*191e0*/  ISETP.GE.AND P3, PT, R15, UR4, PT ;  /* 0x000000040f007c0c */ /* 0x000fe2000bf66270 */
[----:B------:R5:W-:Y:S01]  /*191f0*/  @P6 STG.E.U16 desc[UR6][R22.64], R121 ;  /* 0x0000007916006986 */ /* 0x000be2000c101506 */
[----:B------:R-:W-:Y:S01]  /*19200*/  ULDC UR4, c[0x0][0x248] ;  /* 0x0000920000047ab9 */ /* 0x000fe20000000800 */
[----:B------:R-:W-:Y:S01]  /*19210*/  ISETP.LT.AND P6, PT, R14, UR14, !P1 ;  /* 0x0000000e0e007c0c */ /* 0x000fe2000cfc1270 */
[C---:B------:R-:W-:Y:S01]  /*19220*/  VIADD R27, R25.reuse, UR4 ;  /* 0x00000004191b7c36 */ /* 0x040fe20008000000 */
[----:B------:R-:W-:Y:S01]  /*19230*/  ULDC UR4, c[0x0][0x22c] ;  /* 0x00008b0000047ab9 */ /* 0x000fe20000000800 */
[----:B------:R-:W-:Y:S01]  /*19240*/  VIADD R15, R12, 0x4f ;  /* 0x0000004f0c0f7836 */ /* 0x000fe20000000000 */
[----:B------:R-:W-:Y:S01]  /*19250*/  ULDC UR14, c[0x0][0x228] ;  /* 0x00008a00000e7ab9 */ /* 0x000fe20000000800 */
[----:B---3--:R-:W-:-:S03]  /*19260*/  IMAD.WIDE R10, R25, 0x2, R8 ;  /* 0x00000002190a7825 */ /* 0x008fc600078e0208 */
[----:B------:R-:W-:Y:S01]  /*19270*/  ISETP.GE.AND P1, PT, R15, UR8, PT ;  /* 0x000000080f007c0c */ /* 0x000fe2000bf26270 */
[----:B----4-:R-:W-:Y:S01]  /*19280*/  IMAD.WIDE R20, R27, 0x2, R2 ;  /* 0x000000021b147825 */ /* 0x010fe200078e0202 */
[----:B-----5:R-:W-:Y:S01]  /*19290*/  PRMT R121, R121, 0x7632, R121 ;  /* 0x0000763279797816 */ /* 0x020fe20000000079 */
[----:B------:R-:W-:Y:S01]  /*192a0*/  ULDC UR8, c[0x0][0x248] ;  /* 0x0000920000087ab9 */ /* 0x000fe20000000800 */
[----:B------:R-:W-:Y:S01]  /*192b0*/  PRMT R15, R57, 0x7632, R15 ;  /* 0x00007632390f7816 */ /* 0x000fe2000000000f */
[----:B------:R-:W-:Y:S02]  /*192c0*/  VIADD R24, R12, 0x50 ;  /* 0x000000500c187836 */ /* 0x000fe40000000000 */
[----:B------:R-:W-:Y:S01]  /*192d0*/  IMAD.WIDE R22, R27, 0x2, R8 ;  /* 0x000000021b167825 */ /* 0x000fe200078e0208 */
[----:B------:R3:W-:Y:S02]  /*192e0*/  @P4 STG.E.U16 desc[UR6][R10.64], R121 ;  /* 0x000000790a004986 */ /* 0x0007e4000c101506 */
[----:B------:R-:W-:Y:S01]  /*192f0*/  ISETP.GE.AND P4, PT, R24, UR4, PT ;  /* 0x0000000418007c0c */ /* 0x000fe2000bf86270 */
[----:B------:R-:W-:Y:S01]  /*19300*/  ULDC UR4, c[0x0][0x248] ;  /* 0x0000920000047ab9 */ /* 0x000fe20000000800 */
        /* <DEDUP_REMOVED lines=24> */
[----:B------:R-:W-:Y:S01]  /*19490*/  ULDC UR4, c[0x0][0x248] ;  /* 0x0000920000047ab9 */ /* 0x000fe20000000800 */
[----:B------:R-:W-:Y:S01]  /*194a0*/  @P6 STG.E.U16 desc[UR6][R22.64], R58 ;  /* 0x0000003a16006986 */ /* 0x000fe2000c101506 */
[----:B------:R-:W-:Y:S01]  /*194b0*/  ISETP.LT.AND P3, PT, R14, UR12, !P3 ;  /* 0x0000000c0e007c0c */ /* 0x000fe2000df61270 */
[C---:B------:R-:W-:Y:S01]  /*194c0*/  VIADD R15, R12.reuse, 0x52 ;  /* 0x000000520c0f7836 */ /* 0x040fe20000000000 */
[----:B------:R-:W-:Y:S01]  /*194d0*/  ISETP.LT.AND P6, PT, R13, UR14, !P1 ;  /* 0x0000000e0d007c0c */ /* 0x000fe2000cfc1270 */
[----:B------:R4:W-:Y:S01]  /*194e0*/  @P0 STG.E.U16 desc[UR6][R24.64], R27 ;  /* 0x0000001b18000986 */ /* 0x0009e2000c101506 */
[----:B------:R-:W-:Y:S01]  /*194f0*/  ULDC UR12, c[0x0][0x228] ;  /* 0x00008a00000c7ab9 */ /* 0x000fe20000000800 */
[----:B---3--:R-:W-:Y:S01]  /*19500*/  VIADD R21, R29, UR4 ;  /* 0x000000041d157c36 */ /* 0x008fe20008000000 */
[----:B------:R-:W-:Y:S01]  /*19510*/  ULDC UR4, c[0x0][0x248] ;  /* 0x0000920000047ab9 */ /* 0x000fe20000000800 */
[----:B------:R-:W-:Y:S01]  /*19520*/  ISETP.GE.AND P0, PT, R15, UR8, PT ;  /* 0x000000080f007c0c */ /* 0x000fe2000bf06270 */
[----:B------:R-:W-:Y:S01]  /*19530*/  VIADD R15, R12, 0x53 ;  /* 0x000000530c0f7836 */ /* 0x000fe20000000000 */
[----:B------:R-:W-:Y:S01]  /*19540*/  ULDC UR14, c[0x0][0x228] ;  /* 0x00008a00000e7ab9 */ /* 0x000fe20000000800 */
[C---:B------:R-:W-:Y:S01]  /*19550*/  IMAD.WIDE R10, R21.reuse, 0x2, R2 ;  /* 0x00000002150a7825 */ /* 0x040fe200078e0202 */
[----:B------:R-:W-:Y:S01]  /*19560*/  ISETP.LT.AND P1, PT, R14, UR10, !P1 ;  /* 0x0000000a0e007c0c */ /* 0x000fe2000cf21270 */
[----:B------:R-:W-:Y:S01]  /*19570*/  ULDC UR8, c[0x0][0x22c] ;  /* 0x00008b0000087ab9 */ /* 0x000fe20000000800 */
        /* <DEDUP_REMOVED lines=29> */
[----:B------:R4:W-:Y:S01]  /*19750*/  @P6 STG.E.U16 desc[UR6][R20.64], R124 ;  /* 0x0000007c14006986 */ /* 0x0009e2000c101506 */
        /* <DEDUP_REMOVED lines=13> */
[----:B----4-:R-:W-:Y:S01]  /*19830*/  IMAD.WIDE R20, R27, 0x2, R8 ;  /* 0x000000021b147825 */ /* 0x010fe200078e0208 */
[----:B------:R-:W-:-:S03]  /*19840*/  ULDC UR16, c[0x0][0x228] ;  /* 0x00008a0000107ab9 */ /* 0x000fc60000000800 */
[----:B------:R-:W-:Y:S01]  /*19850*/  VIADD R29, R27, UR8 ;  /* 0x000000081b1d7c36 */ /* 0x000fe20008000000 */
[----:B------:R-:W-:Y:S01]  /*19860*/  @P4 STG.E.U16 desc[UR6][R10.64], R60 ;  /* 0x0000003c0a004986 */ /* 0x000fe2000c101506 */
[----:B-----5:R-:W-:Y:S01]  /*19870*/  VIADD R15, R12, 0x56 ;  /* 0x000000560c0f7836 */ /* 0x020fe20000000000 */
[----:B------:R-:W-:Y:S01]  /*19880*/  PRMT R27, R125, 0x7632, R27 ;  /* 0x000076327d1b7816 */ /* 0x000fe2000000001b */
        /* <DEDUP_REMOVED lines=9> */
[C---:B------:R-:W-:Y:S01]  /*19920*/  VIADD R15, R12.reuse, 0x57 ;  /* 0x000000570c0f7836 */ /* 0x040fe20000000000 */
[----:B------:R-:W-:Y:S01]  /*19930*/  ISETP.LT.AND P6, PT, R13, UR14, !P3 ;  /* 0x0000000e0d007c0c */ /* 0x000fe2000dfc1270 */
[----:B------:R-:W-:Y:S01]  /*19940*/  ULDC UR10, c[0x0][0x228] ;  /* 0x00008a00000a7ab9 */ /* 0x000fe20000000800 */
[----:B------:R4:W-:Y:S01]  /*19950*/  @P0 STG.E.U16 desc[UR6][R24.64], R27 ;  /* 0x0000001b18000986 */ /* 0x0009e2000c101506 */
        /* <DEDUP_REMOVED lines=8> */
[----:B------:R-:W-:Y:S01]  /*199e0*/  ULDC UR8, c[0x0][0x22c] ;  /* 0x00008b0000087ab9 */ /* 0x000fe20000000800 */
[----:B------:R-:W-:Y:S01]  /*199f0*/  PRMT R26, R127, 0x7632, R26 ;  /* 0x000076327f1a7816 */ /* 0x000fe2000000001a */
[----:B------:R3:W-:Y:S01]  /*19a00*/  @P2 STG.E.U16 desc[UR6][R10.64], R61 ;  /* 0x0000003d0a002986 */ /* 0x0007e2000c101506 */
[----:B----4-:R-:W-:Y:S01]  /*19a10*/  VIADD R25, R21, UR4 ;  /* 0x0000000415197c36 */ /* 0x010fe20008000000 */
[----:B------:R-:W-:Y:S01]  /*19a20*/  PRMT R24, R61, 0x7632, R24 ;  /* 0x000076323d187816 */ /* 0x000fe20000000018 */
[----:B------:R-:W-:Y:S01]  /*19a30*/  IMAD.WIDE R20, R21, 0x2, R8 ;  /* 0x0000000215147825 */ /* 0x000fe200078e0208 */
[----:B------:R-:W-:Y:S01]  /*19a40*/  ULDC UR4, c[0x0][0x22c] ;  /* 0x00008b0000047ab9 */ /* 0x000fe20000000800 */
[----:B------:R-:W-:Y:S01]  /*19a50*/  ULDC UR10, c[0x0][0x22c] ;  /* 0x00008b00000a7ab9 */ /* 0x000fe20000000800 */
[----:B------:R-:W-:Y:S01]  /*19a60*/  ISETP.GE.AND P2, PT, R15, UR4, PT ;  /* 0x000000040f007c0c */ /* 0x000fe2000bf46270 */
[----:B------:R-:W-:Y:S01]  /*19a70*/  IMAD.WIDE R22, R25, 0x2, R2 ;  /* 0x0000000219167825 */ /* 0x000fe200078e0202 */
[----:B------:R4:W-:Y:S01]  /*19a80*/  @P5 STG.E.U16 desc[UR6][R20.64], R24 ;  /* 0x0000001814005986 */ /* 0x0009e2000c101506 */
[----:B------:R-:W-:Y:S01]  /*19a90*/  ISETP.LT.AND P5, PT, R13, UR12, !P1 ;  /* 0x0000000c0d007c0c */ /* 0x000fe2000cfa1270 */
[----:B------:R-:W-:Y:S01]  /*19aa0*/  ULDC UR4, c[0x0][0x248] ;  /* 0x0000920000047ab9 */ /* 0x000fe20000000800 */
[----:B------:R-:W-:Y:S01]  /*19ab0*/  VIADD R15, R12, 0x59 ;  /* 0x000000590c0f7836 */ /* 0x000fe20000000000 */
[----:B------:R5:W-:Y:S01]  /*19ac0*/  @P6 STG.E.U16 desc[UR6][R22.64], R126 ;  /* 0x0000007e16006986 */ /* 0x000be2000c101506 */
[C---:B------:R-:W-:Y:S01]  /*19ad0*/  VIADD R27, R25.reuse, UR4 ;  /* 0x00000004191b7c36 */ /* 0x040fe20008000000 */
[----:B------:R-:W-:Y:S01]  /*19ae0*/  ISETP.LT.AND P6, PT, R14, UR14, !P1 ;  /* 0x0000000e0e007c0c */ /* 0x000fe2000cfc1270 */
[----:B---3--:R-:W-:Y:S01]  /*19af0*/  IMAD.WIDE R10, R25, 0x2, R8 ;  /* 0x00000002190a7825 */ /* 0x008fe200078e0208 */
[----:B------:R-:W-:Y:S01]  /*19b00*/  ISETP.GE.AND P1, PT, R15, UR8, PT ;  /* 0x000000080f007c0c */ /* 0x000fe2000bf26270 */
[----:B------:R-:W-:Y:S01]  /*19b10*/  ULDC UR12, c[0x0][0x228] ;  /* 0x00008a00000c7ab9 */ /* 0x000fe20000000800 */
[----:B------:R-:W-:Y:S01]  /*19b20*/  PRMT R15, R62, 0x7632, R15 ;  /* 0x000076323e0f7816 */ /* 0x000fe2000000000f */
[----:B------:R-:W-:Y:S01]  /*19b30*/  ULDC UR4, c[0x0][0x22c] ;  /* 0x00008b0000047ab9 */ /* 0x000fe20000000800 */
[----:B----4-:R-:W-:Y:S01]  /*19b40*/  IMAD.WIDE R20, R27, 0x2, R2 ;  /* 0x000000021b147825 */ /* 0x010fe200078e0202 */
[----:B------:R-:W-:Y:S01]  /*19b50*/  ULDC UR14, c[0x0][0x228] ;  /* 0x00008a00000e7ab9 */ /* 0x000fe20000000800 */
[----:B------:R-:W-:Y:S01]  /*19b60*/  ULDC UR8, c[0x0][0x248] ;  /* 0x0000920000087ab9 */ /* 0x000fe20000000800 */
[----:B-----5:R-:W-:Y:S01]  /*19b70*/  PRMT R126, R126, 0x7632, R126 ;  /* 0x000076327e7e7816 */ /* 0x020fe2000000007e */
[----:B------:R-:W-:-:S02]  /*19b80*/  VIADD R24, R12, 0x5a ;  /* 0x0000005a0c187836 */ /* 0x000fc40000000000 */
[----:B------:R-:W-:Y:S02]  /*19b90*/  IMAD.WIDE R22, R27, 0x2, R8 ;  /* 0x000000021b167825 */ /* 0x000fe400078e0208 */
[----:B------:R3:W-:Y:S01]  /*19ba0*/  @P3 STG.E.U16 desc[UR6][R10.64], R126 ;  /* 0x0000007e0a003986 */ /* 0x0007e2000c101506 */
[----:B------:R-:W-:Y:S01]  /*19bb0*/  ISETP.GE.AND P3, PT, R24, UR4, PT ;  /* 0x0000000418007c0c */ /* 0x000fe2000bf66270 */
[----:B------:R-:W-:Y:S02]  /*19bc0*/  ULDC UR4, c[0x0][0x248] ;  /* 0x0000920000047ab9 */ /* 0x000fe40000000800 */
        /* <DEDUP_REMOVED lines=19> */
[----:B------:R3:W-:Y:S02]  /*19d00*/  @P4 STG.E.U16 desc[UR6][R20.64], R26 ;  /* 0x0000001a14004986 */ /* 0x0007e4000c101506 */
[----:B------:R-:W-:Y:S01]  /*19d10*/  ISETP.GE.AND P5, PT, R15, UR10, PT ;  /* 0x0000000a0f007c0c */ /* 0x000fe2000bfa6270 */
        /* <DEDUP_REMOVED lines=15> */
[----:B------:R-:W-:Y:S01]  /*19e10*/  ULDC UR14, c[0x0][0x228] ;  /* 0x00008a00000e7ab9 */ /* 0x000fe20000000800 */
        /* <DEDUP_REMOVED lines=46> */
[----:B-----5:R-:W-:Y:S01]  /*1a100*/  VIADD R15, R12, 0x60 ;  /* 0x000000600c0f7836 */ /* 0x020fe20000000000 */
[----:B------:R-:W-:Y:S01]  /*1a110*/  @P3 STG.E.U16 desc[UR6][R10.64], R65 ;  /* 0x000000410a003986 */ /* 0x000fe2000c101506 */
[----:B------:R-:W-:Y:S01]  /*1a120*/  VIADD R29, R27, UR8 ;  /* 0x000000081b1d7c36 */ /* 0x000fe20008000000 */
[----:B------:R-:W-:Y:S01]  /*1a130*/  PRMT R27, R130, 0x7632, R27 ;  /* 0x00007632821b7816 */ /* 0x000fe2000000001b */
[----:B------:R-:W-:Y:S01]  /*1a140*/  ULDC UR8, c[0x0][0x22c] ;  /* 0x00008b0000087ab9 */ /* 0x000fe20000000800 */
[----:B------:R3:W-:Y:S01]  /*1a150*/  @P5 STG.E.U16 desc[UR6][R20.64], R26 ;  /* 0x0000001a14005986 */ /* 0x0007e2000c101506 */
[----:B------:R-:W-:Y:S01]  /*1a160*/  ISETP.LT.AND P5, PT, R13, UR10, !P4 ;  /* 0x0000000a0d007c0c */ /* 0x000fe2000e7a1270 */
[----:B------:R-:W-:Y:S01]  /*1a170*/  IMAD.WIDE R22, R29, 0x2, R2 ;  /* 0x000000021d167825 */ /* 0x000fe200078e0202 */
[----:B------:R-:W-:Y:S01]  /*1a180*/  ISETP.GE.AND P3, PT, R15, UR4, PT ;  /* 0x000000040f007c0c */ /* 0x000fe2000bf66270 */
[----:B------:R-:W-:Y:S01]  /*1a190*/  ULDC UR4, c[0x0][0x248] ;  /* 0x0000920000047ab9 */ /* 0x000fe20000000800 */
[----:B------:R-:W-:Y:S01]  /*1a1a0*/  ISETP.LT.AND P4, PT, R14, UR12, !P4 ;  /* 0x0000000c0e007c0c */ /* 0x000fe2000e781270 */
[----:B------:R-:W-:Y:S01]  /*1a1b0*/  IMAD.WIDE R24, R29, 0x2, R8 ;  /* 0x000000021d187825 */ /* 0x000fe200078e0208 */
[----:B------:R-:W-:Y:S01]  /*1a1c0*/  @P6 STG.E.U16 desc[UR6][R22.64], R130 ;  /* 0x0000008216006986 */ /* 0x000fe2000c101506 */
[----:B------:R-:W-:Y:S01]  /*1a1d0*/  ISETP.LT.AND P6, PT, R13, UR14, !P2 ;  /* 0x0000000e0d007c0c */ /* 0x000fe2000d7c1270 */
[----:B------:R-:W-:Y:S01]  /*1a1e0*/  ULDC UR10, c[0x0][0x228] ;  /* 0x00008a00000a7ab9 */ /* 0x000fe20000000800 */
[----:B------:R-:W-:Y:S01]  /*1a1f0*/  VIADD R15, R12, 0x61 ;  /* 0x000000610c0f7836 */ /* 0x000fe20000000000 */
[----:B------:R4:W-:Y:S01]  /*1a200*/  @P0 STG.E.U16 desc[UR6][R24.64], R27 ;  /* 0x0000001b18000986 */ /* 0x0009e2000c101506 */
[----:B---3--:R-:W-:Y:S01]  /*1a210*/  VIADD R21, R29, UR4 ;  /* 0x000000041d157c36 */ /* 0x008fe20008000000 */
[----:B------:R-:W-:Y:S01]  /*1a220*/  ULDC UR4, c[0x0][0x248] ;  /* 0x0000920000047ab9 */ /* 0x000fe20000000800 */
[----:B------:R-:W-:Y:S01]  /*1a230*/  ULDC UR12, c[0x0][0x228] ;  /* 0x00008a00000c7ab9 */ /* 0x000fe20000000800 */
[----:B------:R-:W-:Y:S01]  /*1a240*/  ISETP.GE.AND P0, PT, R15, UR8, PT ;  /* 0x000000080f007c0c */ /* 0x000fe2000bf06270 */
[C---:B------:R-:W-:Y:S01]  /*1a250*/  IMAD.WIDE R10, R21.reuse, 0x2, R2 ;  /* 0x00000002150a7825 */ /* 0x040fe200078e0202 */
[----:B------:R-:W-:Y:S01]  /*1a260*/  ISETP.LT.AND P2, PT, R14, UR10, !P2 ;  /* 0x0000000a0e007c0c */ /* 0x000fe2000d741270 */
[----:B------:R-:W-:Y:S01]  /*1a270*/  ULDC UR14, c[0x0][0x228] ;  /* 0x00008a00000e7ab9 */ /* 0x000fe20000000800 */
[----:B------:R-:W-:Y:S01]  /*1a280*/  ULDC UR10, c[0x0][0x228] ;  /* 0x00008a00000a7ab9 */ /* 0x000fe20000000800 */
[----:B------:R-:W-:Y:S01]  /*1a290*/  VIADD R15, R12, 0x62 ;  /* 0x000000620c0f7836 */ /* 0x000fe20000000000 */
[----:B------:R3:W-:Y:S01]  /*1a2a0*/  @P5 STG.E.U16 desc[UR6][R10.64], R66 ;  /* 0x000000420a005986 */ /* 0x0007e2000c101506 */
[----:B------:R-:W-:Y:S01]  /*1a2b0*/  ULDC UR8, c[0x0][0x22c] ;  /* 0x00008b0000087ab9 */ /* 0x000fe20000000800 */
        /* <DEDUP_REMOVED lines=14> */
[----:B---3--:R-:W-:Y:S01]  /*1a3a0*/  IMAD.WIDE R10, R25, 0x2, R8 ;  /* 0x00000002190a7825 */ /* 0x008fe200078e0208 */
[----:B------:R-:W-:Y:S01]  /*1a3b0*/  ULDC UR4, c[0x0][0x22c] ;  /* 0x00008b0000047ab9 */ /* 0x000fe20000000800 */
[----:B------:R-:W-:-:S02]  /*1a3c0*/  ULDC UR14, c[0x0][0x228] ;  /* 0x00008a00000e7ab9 */ /* 0x000fc40000000800 */
[----:B----4-:R-:W-:-:S04]  /*1a3d0*/  IMAD.WIDE R20, R27, 0x2, R2 ;  /* 0x000000021b147825 */ /* 0x010fc800078e0202 */
[C---:B------:R-:W-:Y:S01]  /*1a3e0*/  VIADD R15, R12.reuse, 0x63 ;  /* 0x000000630c0f7836 */ /* 0x040fe20000000000 */
[----:B-----5:R-:W-:Y:S01]  /*1a3f0*/  PRMT R131, R131, 0x7632, R131 ;  /* 0x0000763283837816 */ /* 0x020fe20000000083 */
[----:B------:R-:W-:Y:S02]  /*1a400*/  VIADD R24, R12, 0x64 ;  /* 0x000000640c187836 */ /* 0x000fe40000000000 */
[----:B------:R-:W-:Y:S01]  /*1a410*/  IMAD.WIDE R22, R27, 0x2, R8 ;  /* 0x000000021b167825 */ /* 0x000fe200078e0208 */
[----:B------:R-:W-:Y:S01]  /*1a420*/  ISETP.GE.AND P1, PT, R15, UR8, PT ;  /* 0x000000080f007c0c */ /* 0x000fe2000bf26270 */
[----:B------:R3:W-:Y:S01]  /*1a430*/  @P2 STG.E.U16 desc[UR6][R10.64], R131 ;  /* 0x000000830a002986 */ /* 0x0007e2000c101506 */
[----:B------:R-:W-:Y:S01]  /*1a440*/  ISETP.GE.AND P2, PT, R24, UR4, PT ;  /* 0x0000000418007c0c */ /* 0x000fe2000bf46270 */
[----:B------:R-:W-:Y:S01]  /*1a450*/  ULDC UR4, c[0x0][0x248] ;  /* 0x0000920000047ab9 */ /* 0x000fe20000000800 */
[----:B------:R-:W-:Y:S01]  /*1a460*/  PRMT R15, R67, 0x7632, R15 ;  /* 0x00007632430f7816 */ /* 0x000fe2000000000f */
[----:B------:R4:W-:Y:S01]  /*1a470*/  @P4 STG.E.U16 desc[UR6][R20.64], R67 ;  /* 0x0000004314004986 */ /* 0x0009e2000c101506 */
[----:B------:R-:W-:Y:S01]  /*1a480*/  ISETP.LT.AND P4, PT, R13, UR10, !P3 ;  /* 0x0000000a0d007c0c */ /* 0x000fe2000df81270 */
[----:B------:R-:W-:Y:S01]  /*1a490*/  VIADD R27, R27, UR4 ;  /* 0x000000041b1b7c36 */ /* 0x000fe20008000000 */
[C---:B------:R-:W-:Y:S01]  /*1a4a0*/  ISETP.LT.AND P3, PT, R14.reuse, UR12, !P3 ;  /* 0x0000000c0e007c0c */ /* 0x040fe2000df61270 */
[----:B------:R5:W-:Y:S01]  /*1a4b0*/  @P6 STG.E.U16 desc[UR6][R22.64], R15 ;  /* 0x0000000f16006986 */ /* 0x000be2000c101506 */
[----:B------:R-:W-:Y:S01]  /*1a4c0*/  ISETP.LT.AND P6, PT, R13, UR14, !P0 ;  /* 0x0000000e0d007c0c */ /* 0x000fe2000c7c1270 */
[----:B------:R-:W-:Y:S01]  /*1a4d0*/  ULDC UR8, c[0x0][0x248] ;  /* 0x0000920000087ab9 */ /* 0x000fe20000000800 */
[----:B------:R-:W-:Y:S01]  /*1a4e0*/  ISETP.LT.AND P0, PT, R14, UR16, !P0 ;  /* 0x000000100e007c0c */ /* 0x000fe2000c701270 */
[C---:B---3--:R-:W-:Y:S01]  /*1a4f0*/  IMAD.WIDE R10, R27.reuse, 0x2, R2 ;  /* 0x000000021b0a7825 */ /* 0x048fe200078e0202 */
[----:B------:R-:W-:Y:S01]  /*1a500*/  ULDC UR10, c[0x0][0x228] ;  /* 0x00008a00000a7ab9 */ /* 0x000fe20000000800 */
[----:B------:R-:W-:Y:S01]  /*1a510*/  ULDC UR4, c[0x0][0x22c] ;  /* 0x00008b0000047ab9 */ /* 0x000fe20000000800 */
[----:B------:R-:W-:Y:S01]  /*1a520*/  ULDC UR12, c[0x0][0x228] ;  /* 0x00008a00000c7ab9 */ /* 0x000fe20000000800 */
[----:B----4-:R-:W-:Y:S01]  /*1a530*/  IMAD.WIDE R20, R27, 0x2, R8 ;  /* 0x000000021b147825 */ /* 0x010fe200078e0208 */
[----:B------:R-:W-:Y:S01]  /*1a540*/  ULDC UR14, c[0x0][0x228] ;  /* 0x00008a00000e7ab9 */ /* 0x000fe20000000800 */
[----:B------:R-:W-:Y:S01]  /*1a550*/  @P4 STG.E.U16 desc[UR6][R10.64], R68 ;  /* 0x000000440a004986 */ /* 0x000fe2000c101506 */
[----:B------:R-:W-:Y:S01]  /*1a560*/  ULDC UR16, c[0x0][0x228] ;  /* 0x00008a0000107ab9 */ /* 0x000fe20000000800 */
[----:B-----5:R-:W-:-:S02]  /*1a570*/  VIADD R15, R12, 0x65 ;  /* 0x000000650c0f7836 */ /* 0x020fc40000000000 */
[----:B------:R-:W-:Y:S01]  /*1a580*/  VIADD R29, R27, UR8 ;  /* 0x000000081b1d7c36 */ /* 0x000fe20008000000 */
[----:B------:R3:W-:Y:S01]  /*1a590*/  @P3 STG.E.U16 desc[UR6][R20.64], R26 ;  /* 0x0000001a14003986 */ /* 0x0007e2000c101506 */
[----:B------:R-:W-:Y:S01]  /*1a5a0*/  ISETP.LT.AND P3, PT, R13, UR10, !P5 ;  /* 0x0000000a0d007c0c */ /* 0x000fe2000ef61270 */
[----:B------:R-:W-:Y:S01]  /*1a5b0*/  ULDC UR8, c[0x0][0x22c] ;  /* 0x00008b0000087ab9 */ /* 0x000fe20000000800 */
[----:B------:R-:W-:Y:S01]  /*1a5c0*/  IMAD.WIDE R22, R29, 0x2, R2 ;  /* 0x000000021d167825 */ /* 0x000fe200078e0202 */
[----:B------:R-:W-:Y:S01]  /*1a5d0*/  ISETP.GE.AND P4, PT, R15, UR4, PT ;  /* 0x000000040f007c0c */ /* 0x000fe2000bf86270 */
[----:B------:R-:W-:Y:S01]  /*1a5e0*/  ULDC UR4, c[0x0][0x248] ;  /* 0x0000920000047ab9 */ /* 0x000fe20000000800 */
[----:B------:R-:W-:Y:S01]  /*1a5f0*/  ISETP.LT.AND P5, PT, R14, UR12, !P5 ;  /* 0x0000000c0e007c0c */ /* 0x000fe2000efa1270 */
[----:B------:R-:W-:Y:S01]  /*1a600*/  IMAD.WIDE R24, R29, 0x2, R8 ;  /* 0x000000021d187825 */ /* 0x000fe200078e0208 */
[----:B------:R-:W-:Y:S01]  /*1a610*/  PRMT R27, R84, 0x7632, R27 ;  /* 0x00007632541b7816 */ /* 0x000fe2000000001b */
[----:B------:R-:W-:Y:S01]  /*1a620*/  @P6 STG.E.U16 desc[UR6][R22.64], R84 ;  /* 0x0000005416006986 */ /* 0x000fe2000c101506 */
[----:B------:R-:W-:Y:S01]  /*1a630*/  ISETP.LT.AND P6, PT, R13, UR14, !P1 ;  /* 0x0000000e0d007c0c */ /* 0x000fe2000cfc1270 */
[----:B------:R-:W-:Y:S01]  /*1a640*/  VIADD R15, R12, 0x66 ;  /* 0x000000660c0f7836 */ /* 0x000fe20000000000 */
[----:B------:R-:W-:Y:S01]  /*1a650*/  ULDC UR10, c[0x0][0x228] ;  /* 0x00008a00000a7ab9 */ /* 0x000fe20000000800 */
[----:B---3--:R-:W-:Y:S01]  /*1a660*/  VIADD R21, R29, UR4 ;  /* 0x000000041d157c36 */ /* 0x008fe20008000000 */
[----:B------:R-:W-:Y:S01]  /*1a670*/  ULDC UR4, c[0x0][0x248] ;  /* 0x0000920000047ab9 */ /* 0x000fe20000000800 */
[----:B------:R3:W-:Y:S01]  /*1a680*/  @P0 STG.E.U16 desc[UR6][R24.64], R27 ;  /* 0x0000001b18000986 */ /* 0x0007e2000c101506 */
[----:B------:R-:W-:Y:S01]  /*1a690*/  ISETP.GE.AND P0, PT, R15, UR8, PT ;  /* 0x000000080f007c0c */ /* 0x000fe2000bf06270 */
[C---:B------:R-:W-:Y:S01]  /*1a6a0*/  IMAD.WIDE R10, R21.reuse, 0x2, R2 ;  /* 0x00000002150a7825 */ /* 0x040fe200078e0202 */
[----:B------:R-:W-:Y:S01]  /*1a6b0*/  ULDC UR12, c[0x0][0x228] ;  /* 0x00008a00000c7ab9 */ /* 0x000fe20000000800 */
[----:B------:R-:W-:Y:S01]  /*1a6c0*/  ISETP.LT.AND P1, PT, R14, UR10, !P1 ;  /* 0x0000000a0e007c0c */ /* 0x000fe2000cf21270 */
[----:B------:R-:W-:Y:S01]  /*1a6d0*/  ULDC UR14, c[0x0][0x228] ;  /* 0x00008a00000e7ab9 */ /* 0x000fe20000000800 */
[----:B------:R-:W-:Y:S01]  /*1a6e0*/  VIADD R15, R12, 0x67 ;  /* 0x000000670c0f7836 */ /* 0x000fe20000000000 */
[----:B------:R4:W-:Y:S01]  /*1a6f0*/  @P3 STG.E.U16 desc[UR6][R10.64], R69 ;  /* 0x000000450a003986 */ /* 0x0009e2000c101506 */
[----:B------:R-:W-:Y:S01]  /*1a700*/  ULDC UR10, c[0x0][0x228] ;  /* 0x00008a00000a7ab9 */ /* 0x000fe20000000800 */
[----:B------:R-:W-:Y:S01]  /*1a710*/  ULDC UR8, c[0x0][0x22c] ;  /* 0x00008b0000087ab9 */ /* 0x000fe20000000800 */
[----:B------:R-:W-:Y:S01]  /*1a720*/  PRMT R26, R86, 0x7632, R26 ;  /* 0x00007632561a7816 */ /* 0x000fe2000000001a */
[----:B---3--:R-:W-:Y:S01]  /*1a730*/  VIADD R25, R21, UR4 ;  /* 0x0000000415197c36 */ /* 0x008fe20008000000 */
[----:B------:R-:W-:Y:S01]  /*1a740*/  PRMT R24, R69, 0x7632, R24 ;  /* 0x0000763245187816 */ /* 0x000fe20000000018 */
[----:B------:R-:W-:Y:S01]  /*1a750*/  IMAD.WIDE R20, R21, 0x2, R8 ;  /* 0x0000000215147825 */ /* 0x000fe200078e0208 */
[----:B------:R-:W-:-:S02]  /*1a760*/  ULDC UR4, c[0x0][0x22c] ;  /* 0x00008b0000047ab9 */ /* 0x000fc40000000800 */
[----:B------:R-:W-:Y:S01]  /*1a770*/  ISETP.GE.AND P3, PT, R15, UR4, PT ;  /* 0x000000040f007c0c */ /* 0x000fe2000bf66270 */
[----:B------:R-:W-:Y:S01]  /*1a780*/  IMAD.WIDE R22, R25, 0x2, R2 ;  /* 0x0000000219167825 */ /* 0x000fe200078e0202 */
[----:B------:R3:W-:Y:S01]  /*1a790*/  @P5 STG.E.U16 desc[UR6][R20.64], R24 ;  /* 0x0000001814005986 */ /* 0x0007e2000c101506 */
[----:B------:R-:W-:Y:S01]  /*1a7a0*/  ISETP.LT.AND P5, PT, R13, UR12, !P2 ;  /* 0x0000000c0d007c0c */ /* 0x000fe2000d7a1270 */
[----:B------:R-:W-:Y:S01]  /*1a7b0*/  ULDC UR4, c[0x0][0x248] ;  /* 0x0000920000047ab9 */ /* 0x000fe20000000800 */
[C---:B----4-:R-:W-:Y:S01]  /*1a7c0*/  IMAD.WIDE R10, R25.reuse, 0x2, R8 ;  /* 0x00000002190a7825 */ /* 0x050fe200078e0208 */
[----:B------:R4:W-:Y:S01]  /*1a7d0*/  @P6 STG.E.U16 desc[UR6][R22.64], R85 ;  /* 0x0000005516006986 */ /* 0x0009e2000c101506 */
[----:B------:R-:W-:Y:S01]  /*1a7e0*/  ISETP.LT.AND P6, PT, R14, UR14, !P2 ;  /* 0x0000000e0e007c0c */ /* 0x000fe2000d7c1270 */
[----:B------:R-:W-:Y:S01]  /*1a7f0*/  ULDC UR12, c[0x0][0x228] ;  /* 0x00008a00000c7ab9 */ /* 0x000fe20000000800 */
[----:B------:R-:W-:Y:S01]  /*1a800*/  VIADD R27, R25, UR4 ;  /* 0x00000004191b7c36 */ /* 0x000fe20008000000 */
[----:B------:R-:W-:Y:S01]  /*1a810*/  ULDC UR4, c[0x0][0x22c] ;  /* 0x00008b0000047ab9 */ /* 0x000fe20000000800 */
[----:B------:R-:W-:Y:S01]  /*1a820*/  VIADD R15, R12, 0x68 ;  /* 0x000000680c0f7836 */ /* 0x000fe20000000000 */
[----:B------:R-:W-:Y:S01]  /*1a830*/  ULDC UR14, c[0x0][0x228] ;  /* 0x00008a00000e7ab9 */ /* 0x000fe20000000800 */
[----:B---3--:R-:W-:-:S03]  /*1a840*/  IMAD.WIDE R20, R27, 0x2, R2 ;  /* 0x000000021b147825 */ /* 0x008fc600078e0202 */
[----:B------:R-:W-:Y:S01]  /*1a850*/  ISETP.GE.AND P2, PT, R15, UR8, PT ;  /* 0x000000080f007c0c */ /* 0x000fe2000bf46270 */
[----:B------:R-:W-:Y:S01]  /*1a860*/  ULDC UR8, c[0x0][0x248] ;  /* 0x0000920000087ab9 */ /* 0x000fe20000000800 */
[----:B----4-:R-:W-:Y:S01]  /*1a870*/  PRMT R85, R85, 0x7632, R85 ;  /* 0x0000763255557816 */ /* 0x010fe20000000055 */
[----:B------:R-:W-:Y:S01]  /*1a880*/  VIADD R24, R12, 0x69 ;  /* 0x000000690c187836 */ /* 0x000fe20000000000 */
[----:B------:R-:W-:Y:S01]  /*1a890*/  PRMT R15, R70, 0x7632, R15 ;  /* 0x00007632460f7816 */ /* 0x000fe2000000000f */
        /* <DEDUP_REMOVED lines=55> */
[C---:B---3--:R-:W-:Y:S01]  /*1ac10*/  IMAD.WIDE R10, R25.reuse, 0x2, R8 ;  /* 0x00000002190a7825 */ /* 0x048fe200078e0208 */
[----:B0-----:R0:W-:Y:S01]  /*1ac20*/  @P6 STG.E.U16 desc[UR6][R22.64], R132 ;  /* 0x0000008416006986 */ /* 0x0011e2000c101506 */
[----:B------:R-:W-:Y:S01]  /*1ac30*/  ISETP.LT.AND P6, PT, R14, UR14, !P1 ;  /* 0x0000000e0e007c0c */ /* 0x000fe2000cfc1270 */
[----:B------:R-:W-:Y:S01]  /*1ac40*/  ULDC UR12, c[0x0][0x228] ;  /* 0x00008a00000c7ab9 */ /* 0x000fe20000000800 */
[----:B------:R-:W-:Y:S01]  /*1ac50*/  VIADD R27, R25, UR4 ;  /* 0x00000004191b7c36 */ /* 0x000fe20008000000 */
[----:B------:R-:W-:Y:S01]  /*1ac60*/  ULDC UR4, c[0x0][0x22c] ;  /* 0x00008b0000047ab9 */ /* 0x000fe20000000800 */
[----:B------:R-:W-:Y:S01]  /*1ac70*/  VIADD R15, R12, 0x6d ;  /* 0x0000006d0c0f7836 */ /* 0x000fe20000000000 */
[----:B------:R-:W-:Y:S01]  /*1ac80*/  ULDC UR14, c[0x0][0x228] ;  /* 0x00008a00000e7ab9 */ /* 0x000fe20000000800 */
[----:B------:R-:W-:Y:S01]  /*1ac90*/  PRMT R26, R133, 0x7632, R26 ;  /* 0x00007632851a7816 */ /* 0x000fe2000000001a */
[----:B----4-:R-:W-:-:S02]  /*1aca0*/  IMAD.WIDE R20, R27, 0x2, R2 ;  /* 0x000000021b147825 */ /* 0x010fc400078e0202 */
[----:B------:R-:W-:Y:S01]  /*1acb0*/  ISETP.GE.AND P1, PT, R15, UR8, PT ;  /* 0x000000080f007c0c */ /* 0x000fe2000bf26270 */
[----:B------:R-:W-:Y:S01]  /*1acc0*/  ULDC UR8, c[0x0][0x248] ;  /* 0x0000920000087ab9 */ /* 0x000fe20000000800 */
[----:B0-----:R-:W-:Y:S01]  /*1acd0*/  PRMT R132, R132, 0x7632, R132 ;  /* 0x0000763284847816 */ /* 0x001fe20000000084 */
        /* <DEDUP_REMOVED lines=14> */
[C---:B0-----:R-:W-:Y:S01]  /*1adc0*/  IMAD.WIDE R10, R27.reuse, 0x2, R2 ;  /* 0x000000021b0a7825 */ /* 0x041fe200078e0202 */
[----:B------:R-:W-:Y:S01]  /*1add0*/  ULDC UR10, c[0x0][0x228] ;  /* 0x00008a00000a7ab9 */ /* 0x000fe20000000800 */
[----:B------:R-:W-:Y:S01]  /*1ade0*/  ULDC UR4, c[0x0][0x22c] ;  /* 0x00008b0000047ab9 */ /* 0x000fe20000000800 */
[----:B------:R-:W-:Y:S01]  /*1adf0*/  ULDC UR12, c[0x0][0x228] ;  /* 0x00008a00000c7ab9 */ /* 0x000fe20000000800 */
[----:B---3--:R-:W-:Y:S01]  /*1ae00*/  IMAD.WIDE R20, R27, 0x2, R8 ;  /* 0x000000021b147825 */ /* 0x008fe200078e0208 */
[----:B------:R-:W-:Y:S01]  /*1ae10*/  PRMT R27, R73, 0x7632, R27 ;  /* 0x00007632491b7816 */ /* 0x000fe2000000001b */
[----:B------:R-:W-:Y:S01]  /*1ae20*/  @P3 STG.E.U16 desc[UR6][R10.64], R133 ;  /* 0x000000850a003986 */ /* 0x000fe2000c101506 */
[----:B------:R-:W-:Y:S01]  /*1ae30*/  ULDC UR14, c[0x0][0x228] ;  /* 0x00008a00000e7ab9 */ /* 0x000fe20000000800 */
[----:B----4-:R-:W-:Y:S01]  /*1ae40*/  VIADD R15, R12, 0x6f ;  /* 0x0000006f0c0f7836 */ /* 0x010fe20000000000 */
        /* <DEDUP_REMOVED lines=14> */
[----:B0-----:R-:W-:Y:S01]  /*1af30*/  VIADD R21, R29, UR4 ;  /* 0x000000041d157c36 */ /* 0x001fe20008000000 */
        /* <DEDUP_REMOVED lines=10> */
[C---:B---3--:R-:W-:Y:S01]  /*1afe0*/  VIADD R25, R21.reuse, UR4 ;  /* 0x0000000415197c36 */ /* 0x048fe20008000000 */
        /* <DEDUP_REMOVED lines=11> */
[----:B------:R-:W-:Y:S01]  /*1b0a0*/  ISETP.LT.AND P6, PT, R14, UR14, !P2 ;  /* 0x0000000e0e007c0c */ /* 0x000fe2000d7c1270 */
[C---:B------:R-:W-:Y:S01]  /*1b0b0*/  VIADD R27, R25.reuse, UR4 ;  /* 0x00000004191b7c36 */ /* 0x040fe20008000000 */
[----:B------:R-:W-:Y:S01]  /*1b0c0*/  ULDC UR4, c[0x0][0x22c] ;  /* 0x00008b0000047ab9 */ /* 0x000fe20000000800 */
[----:B------:R-:W-:Y:S01]  /*1b0d0*/  VIADD R15, R12, 0x72 ;  /* 0x000000720c0f7836 */ /* 0x000fe20000000000 */
[----:B------:R-:W-:Y:S01]  /*1b0e0*/  ULDC UR14, c[0x0][0x228] ;  /* 0x00008a00000e7ab9 */ /* 0x000fe20000000800 */
[----:B0-----:R-:W-:-:S03]  /*1b0f0*/  IMAD.WIDE R10, R25, 0x2, R8 ;  /* 0x00000002190a7825 */ /* 0x001fc600078e0208 */
[----:B------:R-:W-:Y:S01]  /*1b100*/  ISETP.GE.AND P2, PT, R15, UR8, PT ;  /* 0x000000080f007c0c */ /* 0x000fe2000bf46270 */
[----:B---3--:R-:W-:Y:S01]  /*1b110*/  IMAD.WIDE R20, R27, 0x2, R2 ;  /* 0x000000021b147825 */ /* 0x008fe200078e0202 */
[----:B------:R-:W-:Y:S01]  /*1b120*/  PRMT R15, R135, 0x7632, R15 ;  /* 0x00007632870f7816 */ /* 0x000fe2000000000f */
[----:B------:R-:W-:Y:S01]  /*1b130*/  ULDC UR8, c[0x0][0x248] ;  /* 0x0000920000087ab9 */ /* 0x000fe20000000800 */
[----:B----4-:R-:W-:Y:S01]  /*1b140*/  PRMT R74, R74, 0x7632, R74 ;  /* 0x000076324a4a7816 */ /* 0x010fe2000000004a */
[----:B------:R-:W-:Y:S02]  /*1b150*/  VIADD R24, R12, 0x73 ;  /* 0x000000730c187836 */ /* 0x000fe40000000000 */
        /* <DEDUP_REMOVED lines=12> */
[C---:B0-----:R-:W-:Y:S01]  /*1b220*/  IMAD.WIDE R10, R27.reuse, 0x2, R2 ;  /* 0x000000021b0a7825 */ /* 0x041fe200078e0202 */
[----:B------:R-:W-:Y:S01]  /*1b230*/  ULDC UR10, c[0x0][0x228] ;  /* 0x00008a00000a7ab9 */ /* 0x000fe20000000800 */
[----:B------:R-:W-:Y:S01]  /*1b240*/  ULDC UR12, c[0x0][0x228] ;  /* 0x00008a00000c7ab9 */ /* 0x000fe20000000800 */
[----:B------:R-:W-:Y:S01]  /*1b250*/  ULDC UR14, c[0x0][0x228] ;  /* 0x00008a00000e7ab9 */ /* 0x000fe20000000800 */
[C---:B---3--:R-:W-:Y:S01]  /*1b260*/  IMAD.WIDE R20, R27.reuse, 0x2, R8 ;  /* 0x000000021b147825 */ /* 0x048fe200078e0208 */
[----:B------:R-:W-:Y:S01]  /*1b270*/  ULDC UR16, c[0x0][0x228] ;  /* 0x00008a0000107ab9 */ /* 0x000fe20000000800 */
[----:B------:R0:W-:Y:S01]  /*1b280*/  @P4 STG.E.U16 desc[UR6][R10.64], R75 ;  /* 0x0000004b0a004986 */ /* 0x0001e2000c101506 */
[----:B------:R-:W-:Y:S01]  /*1b290*/  ISETP.GE.AND P4, PT, R28, UR4, PT ;  /* 0x000000041c007c0c */ /* 0x000fe2000bf86270 */
[----:B----4-:R-:W-:Y:S01]  /*1b2a0*/  VIADD R15, R27, UR8 ;  /* 0x000000081b0f7c36 */ /* 0x010fe20008000000 */
[----:B------:R-:W-:Y:S01]  /*1b2b0*/  PRMT R27, R80, 0x7632, R27 ;  /* 0x00007632501b7816 */ /* 0x000fe2000000001b */
[----:B------:R3:W-:Y:S01]  /*1b2c0*/  @P3 STG.E.U16 desc[UR6][R20.64], R26 ;  /* 0x0000001a14003986 */ /* 0x0007e2000c101506 */
[----:B------:R-:W-:Y:S01]  /*1b2d0*/  ISETP.LT.AND P3, PT, R13, UR10, !P5 ;  /* 0x0000000a0d007c0c */ /* 0x000fe2000ef61270 */
[C---:B------:R-:W-:Y:S01]  /*1b2e0*/  IMAD.WIDE R22, R15.reuse, 0x2, R2 ;  /* 0x000000020f167825 */ /* 0x040fe200078e0202 */
[----:B------:R-:W-:Y:S01]  /*1b2f0*/  ULDC UR4, c[0x0][0x248] ;  /* 0x0000920000047ab9 */ /* 0x000fe20000000800 */
[----:B------:R-:W-:Y:S01]  /*1b300*/  ISETP.LT.AND P5, PT, R14, UR12, !P5 ;  /* 0x0000000c0e007c0c */ /* 0x000fe2000efa1270 */
[----:B------:R-:W-:Y:S01]  /*1b310*/  ULDC UR8, c[0x0][0x248] ;  /* 0x0000920000087ab9 */ /* 0x000fe20000000800 */
[----:B------:R-:W-:Y:S01]  /*1b320*/  IMAD.WIDE R24, R15, 0x2, R8 ;  /* 0x000000020f187825 */ /* 0x000fe200078e0208 */
[----:B------:R-:W-:Y:S01]  /*1b330*/  @P6 STG.E.U16 desc[UR6][R22.64], R80 ;  /* 0x0000005016006986 */ /* 0x000fe2000c101506 */
[----:B------:R-:W-:Y:S01]  /*1b340*/  ISETP.LT.AND P6, PT, R13, UR14, !P2 ;  /* 0x0000000e0d007c0c */ /* 0x000fe2000d7c1270 */
[----:B------:R-:W-:Y:S01]  /*1b350*/  ULDC UR10, c[0x0][0x228] ;  /* 0x00008a00000a7ab9 */ /* 0x000fe20000000800 */
[----:B0-----:R-:W-:Y:S01]  /*1b360*/  VIADD R10, R12, 0x75 ;  /* 0x000000750c0a7836 */ /* 0x001fe20000000000 */
[----:B------:R0:W-:Y:S01]  /*1b370*/  @P0 STG.E.U16 desc[UR6][R24.64], R27 ;  /* 0x0000001b18000986 */ /* 0x0001e2000c101506 */
[----:B------:R-:W-:Y:S01]  /*1b380*/  VIADD R15, R15, UR4 ;  /* 0x000000040f0f7c36 */ /* 0x000fe20008000000 */
[----:B------:R-:W-:Y:S01]  /*1b390*/  ISETP.LT.AND P2, PT, R14, UR16, !P2 ;  /* 0x000000100e007c0c */ /* 0x000fe2000d741270 */
[----:B------:R-:W-:Y:S01]  /*1b3a0*/  ULDC UR12, c[0x0][0x228] ;  /* 0x00008a00000c7ab9 */ /* 0x000fe20000000800 */
[----:B------:R-:W-:Y:S01]  /*1b3b0*/  ISETP.GE.AND P0, PT, R10, UR27, PT ;  /* 0x0000001b0a007c0c */ /* 0x000fe2000bf06270 */
[----:B------:R-:W-:Y:S01]  /*1b3c0*/  IMAD.WIDE R10, R15, 0x2, R2 ;  /* 0x000000020f0a7825 */ /* 0x000fe200078e0202 */
[----:B------:R-:W-:Y:S01]  /*1b3d0*/  ULDC UR4, c[0x0][0x248] ;  /* 0x0000920000047ab9 */ /* 0x000fe20000000800 */
[----:B------:R-:W-:Y:S01]  /*1b3e0*/  ULDC UR14, c[0x0][0x228] ;  /* 0x00008a00000e7ab9 */ /* 0x000fe20000000800 */
[----:B---3--:R-:W-:Y:S01]  /*1b3f0*/  PRMT R26, R81, 0x7632, R26 ;  /* 0x00007632511a7816 */ /* 0x008fe2000000001a */
[----:B------:R-:W-:Y:S01]  /*1b400*/  IMAD.WIDE R20, R15, 0x2, R8 ;  /* 0x000000020f147825 */ /* 0x000fe200078e0208 */
[----:B-1----:R1:W-:Y:S01]  /*1b410*/  @P3 STG.E.U16 desc[UR6][R10.64], R16 ;  /* 0x000000100a003986 */ /* 0x0023e2000c101506 */
[----:B------:R-:W-:-:S02]  /*1b420*/  ULDC UR16, c[0x0][0x228] ;  /* 0x00008a0000107ab9 */ /* 0x000fc40000000800 */
[----:B0-----:R-:W-:Y:S01]  /*1b430*/  VIADD R27, R15, UR8 ;  /* 0x000000080f1b7c36 */ /* 0x001fe20008000000 */
[----:B------:R-:W-:Y:S01]  /*1b440*/  PRMT R15, R16, 0x7632, R15 ;  /* 0x00007632100f7816 */ /* 0x000fe2000000000f */
[----:B------:R-:W-:Y:S01]  /*1b450*/  ULDC UR8, c[0x0][0x248] ;  /* 0x0000920000087ab9 */ /* 0x000fe20000000800 */
[----:B------:R-:W-:Y:S02]  /*1b460*/  VIADD R28, R12, 0x76 ;  /* 0x000000760c1c7836 */ /* 0x000fe40000000000 */
[----:B------:R-:W-:Y:S01]  /*1b470*/  IMAD.WIDE R22, R27, 0x2, R2 ;  /* 0x000000021b167825 */ /* 0x000fe200078e0202 */
[----:B------:R0:W-:Y:S01]  /*1b480*/  @P5 STG.E.U16 desc[UR6][R20.64], R15 ;  /* 0x0000000f14005986 */ /* 0x0001e2000c101506 */
[----:B------:R-:W-:Y:S01]  /*1b490*/  ISETP.LT.AND P5, PT, R13, UR10, !P1 ;  /* 0x0000000a0d007c0c */ /* 0x000fe2000cfa1270 */
[----:B------:R-:W-:Y:S01]  /*1b4a0*/  ULDC UR10, c[0x0][0x228] ;  /* 0x00008a00000a7ab9 */ /* 0x000fe20000000800 */
[----:B------:R-:W-:Y:S01]  /*1b4b0*/  IMAD.WIDE R24, R27, 0x2, R8 ;  /* 0x000000021b187825 */ /* 0x000fe200078e0208 */
[----:B------:R-:W-:Y:S01]  /*1b4c0*/  @P6 STG.E.U16 desc[UR6][R22.64], R81 ;  /* 0x0000005116006986 */ /* 0x000fe2000c101506 */
[----:B------:R-:W-:Y:S01]  /*1b4d0*/  ISETP.LT.AND P1, PT, R14, UR12, !P1 ;  /* 0x0000000c0e007c0c */ /* 0x000fe2000cf21270 */
[----:B------:R-:W-:Y:S01]  /*1b4e0*/  ULDC UR12, c[0x0][0x228] ;  /* 0x00008a00000c7ab9 */ /* 0x000fe20000000800 */
[----:B-1----:R-:W-:Y:S01]  /*1b4f0*/  VIADD R10, R12, 0x77 ;  /* 0x000000770c0a7836 */ /* 0x002fe20000000000 */
[----:B------:R-:W-:Y:S01]  /*1b500*/  ISETP.LT.AND P6, PT, R13, UR14, !P4 ;  /* 0x0000000e0d007c0c */ /* 0x000fe2000e7c1270 */
[----:B------:R1:W-:Y:S01]  /*1b510*/  @P2 STG.E.U16 desc[UR6][R24.64], R26 ;  /* 0x0000001a18002986 */ /* 0x0003e2000c101506 */
[----:B------:R-:W-:Y:S01]  /*1b520*/  ISETP.LT.AND P4, PT, R14, UR16, !P4 ;  /* 0x000000100e007c0c */ /* 0x000fe2000e781270 */
[----:B------:R-:W-:Y:S01]  /*1b530*/  ULDC UR14, c[0x0][0x228] ;  /* 0x00008a00000e7ab9 */ /* 0x000fe20000000800 */
[----:B0-----:R-:W-:Y:S01]  /*1b540*/  VIADD R21, R27, UR4 ;  /* 0x000000041b157c36 */ /* 0x001fe20008000000 */
[----:B------:R-:W-:Y:S01]  /*1b550*/  ISETP.GE.AND P2, PT, R10, UR23, PT ;  /* 0x000000170a007c0c */ /* 0x000fe2000bf46270 */
[----:B------:R-:W-:Y:S01]  /*1b560*/  ULDC UR4, c[0x0][0x248] ;  /* 0x0000920000047ab9 */ /* 0x000fe20000000800 */
[----:B------:R-:W-:Y:S01]  /*1b570*/  PRMT R16, R17, 0x7632, R16 ;  /* 0x0000763211107816 */ /* 0x000fe20000000010 */
[C---:B------:R-:W-:Y:S01]  /*1b580*/  VIADD R15, R21.reuse, UR8 ;  /* 0x00000008150f7c36 */ /* 0x040fe20008000000 */
[----:B------:R-:W-:Y:S01]  /*1b590*/  ISETP.GE.AND P3, PT, R28, UR25, PT ;  /* 0x000000191c007c0c */ /* 0x000fe2000bf66270 */
[C---:B------:R-:W-:Y:S01]  /*1b5a0*/  IMAD.WIDE R10, R21.reuse, 0x2, R2 ;  /* 0x00000002150a7825 */ /* 0x040fe200078e0202 */
[----:B------:R-:W-:Y:S01]  /*1b5b0*/  ULDC UR16, c[0x0][0x228] ;  /* 0x00008a0000107ab9 */ /* 0x000fe20000000800 */
[----:B------:R-:W-:Y:S01]  /*1b5c0*/  ULDC UR8, c[0x0][0x248] ;  /* 0x0000920000087ab9 */ /* 0x000fe20000000800 */
[----:B-1----:R-:W-:Y:S01]  /*1b5d0*/  PRMT R26, R82, 0x7632, R26 ;  /* 0x00007632521a7816 */ /* 0x002fe2000000001a */
[----:B------:R-:W-:Y:S01]  /*1b5e0*/  IMAD.WIDE R20, R21, 0x2, R8 ;  /* 0x0000000215147825 */ /* 0x000fe200078e0208 */
[----:B------:R0:W-:Y:S03]  /*1b5f0*/  @P5 STG.E.U16 desc[UR6][R10.64], R17 ;  /* 0x000000110a005986 */ /* 0x0001e6000c101506 */
[C---:B------:R-:W-:Y:S01]  /*1b600*/  IMAD.WIDE R22, R15.reuse, 0x2, R2 ;  /* 0x000000020f167825 */ /* 0x040fe200078e0202 */
[----:B------:R1:W-:Y:S03]  /*1b610*/  @P1 STG.E.U16 desc[UR6][R20.64], R16 ;  /* 0x0000001014001986 */ /* 0x0003e6000c101506 */
[--C-:B------:R-:W-:Y:S01]  /*1b620*/  IMAD.WIDE R24, R15, 0x2, R8.reuse ;  /* 0x000000020f187825 */ /* 0x100fe200078e0208 */
[----:B------:R-:W-:Y:S01]  /*1b630*/  @P6 STG.E.U16 desc[UR6][R22.64], R82 ;  /* 0x0000005216006986 */ /* 0x000fe2000c101506 */
[----:B------:R-:W-:Y:S01]  /*1b640*/  ISETP.LT.AND P6, PT, R13, UR14, !P3 ;  /* 0x0000000e0d007c0c */ /* 0x000fe2000dfc1270 */
[----:B------:R-:W-:Y:S01]  /*1b650*/  ULDC UR14, c[0x0][0x228] ;  /* 0x00008a00000e7ab9 */ /* 0x000fe20000000800 */
[----:B------:R-:W-:Y:S01]  /*1b660*/  VIADD R15, R15, UR4 ;  /* 0x000000040f0f7c36 */ /* 0x000fe20008000000 */
[----:B------:R3:W-:Y:S01]  /*1b670*/  @P4 STG.E.U16 desc[UR6][R24.64], R26 ;  /* 0x0000001a18004986 */ /* 0x0007e2000c101506 */
[----:B------:R-:W-:Y:S01]  /*1b680*/  ISETP.LT.AND P4, PT, R13, UR10, !P0 ;  /* 0x0000000a0d007c0c */ /* 0x000fe2000c781270 */
[----:B0-----:R-:W-:Y:S01]  /*1b690*/  VIADD R10, R12, 0x79 ;  /* 0x000000790c0a7836 */ /* 0x001fe20000000000 */
[C---:B------:R-:W-:Y:S01]  /*1b6a0*/  ISETP.LT.AND P0, PT, R14.reuse, UR12, !P0 ;  /* 0x0000000c0e007c0c */ /* 0x040fe2000c701270 */
[----:B------:R0:W4:Y:S01]  /*1b6b0*/  LDS.128 R28, [R0] ;  /* 0x00000000001c7984 */ /* 0x0001220000000c00 */
[----:B------:R-:W-:Y:S01]  /*1b6c0*/  ISETP.LT.AND P3, PT, R14, UR16, !P3 ;  /* 0x000000100e007c0c */ /* 0x000fe2000df61270 */
[C---:B-1----:R-:W-:Y:S01]  /*1b6d0*/  IMAD.WIDE R16, R15.reuse, 0x2, R8 ;  /* 0x000000020f107825 */ /* 0x042fe200078e0208 */
[----:B------:R-:W-:Y:S01]  /*1b6e0*/  ISETP.GE.AND P1, PT, R10, UR19, PT ;  /* 0x000000130a007c0c */ /* 0x000fe2000bf26270 */
[----:B------:R-:W-:Y:S01]  /*1b6f0*/  ULDC UR10, c[0x0][0x228] ;  /* 0x00008a00000a7ab9 */ /* 0x000fe20000000800 */
[----:B------:R-:W-:Y:S01]  /*1b700*/  ULDC UR12, c[0x0][0x228] ;  /* 0x00008a00000c7ab9 */ /* 0x000fe20000000800 */
[----:B------:R-:W-:Y:S01]  /*1b710*/  IMAD.WIDE R10, R15, 0x2, R2 ;  /* 0x000000020f0a7825 */ /* 0x000fe200078e0202 */
[----:B------:R-:W-:Y:S01]  /*1b720*/  ULDC UR4, c[0x0][0x248] ;  /* 0x0000920000047ab9 */ /* 0x000fe20000000800 */
[----:B---3--:R-:W-:Y:S01]  /*1b730*/  PRMT R24, R83, 0x7632, R24 ;  /* 0x0000763253187816 */ /* 0x008fe20000000018 */
[----:B------:R-:W-:Y:S01]  /*1b740*/  ULDC UR16, c[0x0][0x228] ;  /* 0x00008a0000107ab9 */ /* 0x000fe20000000800 */
[----:B------:R-:W-:Y:S01]  /*1b750*/  VIADD R25, R15, UR8 ;  /* 0x000000080f197c36 */ /* 0x000fe20008000000 */
[----:B------:R-:W-:Y:S01]  /*1b760*/  PRMT R15, R18, 0x7632, R15 ;  /* 0x00007632120f7816 */ /* 0x000fe2000000000f */
[----:B------:R-:W-:Y:S01]  /*1b770*/  VIADD R27, R12, 0x78 ;  /* 0x000000780c1b7836 */ /* 0x000fe20000000000 */
[----:B------:R1:W-:Y:S01]  /*1b780*/  @P4 STG.E.U16 desc[UR6][R10.64], R18 ;  /* 0x000000120a004986 */ /* 0x0003e2000c101506 */
[----:B------:R-:W-:Y:S01]  /*1b790*/  IMAD.WIDE R20, R25, 0x2, R2 ;  /* 0x0000000219147825 */ /* 0x000fe200078e0202 */
[----:B------:R-:W-:Y:S01]  /*1b7a0*/  ULDC UR8, c[0x0][0x248] ;  /* 0x0000920000087ab9 */ /* 0x000fe20000000800 */
[----:B0-----:R-:W-:Y:S01]  /*1b7b0*/  PRMT R0, R19, 0x7632, R0 ;  /* 0x0000763213007816 */ /* 0x001fe20000000000 */
[----:B------:R0:W-:Y:S01]  /*1b7c0*/  @P0 STG.E.U16 desc[UR6][R16.64], R15 ;  /* 0x0000000f10000986 */ /* 0x0001e2000c101506 */
[----:B------:R-:W-:Y:S01]  /*1b7d0*/  IMAD.WIDE R22, R25, 0x2, R8 ;  /* 0x0000000219167825 */ /* 0x000fe200078e0208 */
[----:B------:R-:W-:-:S02]  /*1b7e0*/  ISETP.GE.AND P5, PT, R27, UR21, PT ;  /* 0x000000151b007c0c */ /* 0x000fc4000bfa6270 */
[----:B------:R3:W-:Y:S01]  /*1b7f0*/  @P6 STG.E.U16 desc[UR6][R20.64], R83 ;  /* 0x0000005314006986 */ /* 0x0007e2000c101506 */
[C---:B------:R-:W-:Y:S01]  /*1b800*/  VIADD R26, R12.reuse, 0x7a ;  /* 0x0000007a0c1a7836 */ /* 0x040fe20000000000 */
[C---:B------:R-:W-:Y:S02]  /*1b810*/  ISETP.LT.AND P6, PT, R13.reuse, UR14, !P5 ;  /* 0x0000000e0d007c0c */ /* 0x040fe4000efc1270 */
[----:B------:R5:W-:Y:S01]  /*1b820*/  @P3 STG.E.U16 desc[UR6][R22.64], R24 ;  /* 0x0000001816003986 */ /* 0x000be2000c101506 */
[----:B------:R-:W-:Y:S01]  /*1b830*/  ISETP.LT.AND P3, PT, R13, UR10, !P2 ;  /* 0x0000000a0d007c0c */ /* 0x000fe2000d761270 */
[----:B-1----:R-:W-:Y:S01]  /*1b840*/  VIADD R10, R12, 0x7b ;  /* 0x0000007b0c0a7836 */ /* 0x002fe20000000000 */
[C---:B------:R-:W-:Y:S01]  /*1b850*/  ISETP.LT.AND P2, PT, R14.reuse, UR12, !P2 ;  /* 0x0000000c0e007c0c */ /* 0x040fe2000d741270 */
[----:B0-----:R-:W-:Y:S01]  /*1b860*/  VIADD R17, R25, UR4 ;  /* 0x0000000419117c36 */ /* 0x001fe20008000000 */
[----:B------:R-:W-:Y:S01]  /*1b870*/  ISETP.LT.AND P5, PT, R14, UR16, !P5 ;  /* 0x000000100e007c0c */ /* 0x000fe2000efa1270 */
[----:B------:R-:W-:Y:S01]  /*1b880*/  ULDC UR10, c[0x0][0x228] ;  /* 0x00008a00000a7ab9 */ /* 0x000fe20000000800 */
[----:B------:R-:W-:Y:S01]  /*1b890*/  ISETP.GE.AND P0, PT, R10, UR15, PT ;  /* 0x0000000f0a007c0c */ /* 0x000fe2000bf06270 */
[C---:B------:R-:W-:Y:S01]  /*1b8a0*/  VIADD R15, R17.reuse, UR8 ;  /* 0x00000008110f7c36 */ /* 0x040fe20008000000 */
[----:B--2---:R-:W-:Y:S01]  /*1b8b0*/  PRMT R18, R4, 0x7632, R18 ;  /* 0x0000763204127816 */ /* 0x004fe20000000012 */
[C---:B------:R-:W-:Y:S01]  /*1b8c0*/  IMAD.WIDE R10, R17.reuse, 0x2, R2 ;  /* 0x00000002110a7825 */ /* 0x040fe200078e0202 */
[----:B------:R-:W-:Y:S01]  /*1b8d0*/  ULDC UR8, c[0x0][0x228] ;  /* 0x00008a0000087ab9 */ /* 0x000fe20000000800 */
[----:B------:R-:W-:Y:S01]  /*1b8e0*/  ISETP.GE.AND P4, PT, R26, UR17, PT ;  /* 0x000000111a007c0c */ /* 0x000fe2000bf86270 */
[----:B------:R-:W-:Y:S01]  /*1b8f0*/  ULDC UR4, c[0x0][0x248] ;  /* 0x0000920000047ab9 */ /* 0x000fe20000000800 */
[----:B------:R-:W-:Y:S01]  /*1b900*/  IMAD.WIDE R16, R17, 0x2, R8 ;  /* 0x0000000211107825 */ /* 0x000fe200078e0208 */
[----:B------:R0:W-:Y:S01]  /*1b910*/  @P3 STG.E.U16 desc[UR6][R10.64], R19 ;  /* 0x000000130a003986 */ /* 0x0001e2000c101506 */
[----:B------:R-:W-:-:S02]  /*1b920*/  ULDC UR12, c[0x0][0x228] ;  /* 0x00008a00000c7ab9 */ /* 0x000fc40000000800 */
[C---:B---3--:R-:W-:Y:S01]  /*1b930*/  IMAD.WIDE R20, R15.reuse, 0x2, R2 ;  /* 0x000000020f147825 */ /* 0x048fe200078e0202 */
[----:B------:R-:W-:Y:S01]  /*1b940*/  @P2 STG.E.U16 desc[UR6][R16.64], R0 ;  /* 0x0000000010002986 */ /* 0x000fe2000c101506 */
[----:B------:R-:W-:Y:S01]  /*1b950*/  ISETP.LT.AND P2, PT, R14, UR10, !P1 ;  /* 0x0000000a0e007c0c */ /* 0x000fe2000cf41270 */
[----:B------:R-:W-:Y:S01]  /*1b960*/  ULDC UR10, c[0x0][0x228] ;  /* 0x00008a00000a7ab9 */ /* 0x000fe20000000800 */
[----:B-----5:R-:W-:Y:S01]  /*1b970*/  IMAD.WIDE R22, R15, 0x2, R8 ;  /* 0x000000020f167825 */ /* 0x020fe200078e0208 */
[----:B------:R4:W-:Y:S01]  /*1b980*/  @P6 STG.E.U16 desc[UR6][R20.64], R4 ;  /* 0x0000000414006986 */ /* 0x0009e2000c101506 */
[----:B------:R-:W-:Y:S02]  /*1b990*/  ISETP.LT.AND P6, PT, R13, UR12, !P4 ;  /* 0x0000000c0d007c0c */ /* 0x000fe4000e7c1270 */
[----:B------:R-:W-:Y:S01]  /*1b9a0*/  VIADD R15, R15, UR4 ;  /* 0x000000040f0f7c36 */ /* 0x000fe20008000000 */
[----:B------:R1:W-:Y:S01]  /*1b9b0*/  @P5 STG.E.U16 desc[UR6][R22.64], R18 ;  /* 0x0000001216005986 */ /* 0x0003e2000c101506 */
[----:B------:R-:W-:Y:S01]  /*1b9c0*/  ISETP.LT.AND P5, PT, R13, UR8, !P1 ;  /* 0x000000080d007c0c */ /* 0x000fe2000cfa1270 */
[----:B------:R-:W-:Y:S01]  /*1b9d0*/  ULDC UR4, c[0x0][0x248] ;  /* 0x0000920000047ab9 */ /* 0x000fe20000000800 */
[----:B0-----:R-:W-:Y:S01]  /*1b9e0*/  IMAD.WIDE R10, R15, 0x2, R2 ;  /* 0x000000020f0a7825 */ /* 0x001fe200078e0202 */
[----:B------:R-:W-:-:S02]  /*1b9f0*/  ULDC UR8, c[0x0][0x228] ;  /* 0x00008a0000087ab9 */ /* 0x000fc40000000800 */
[----:B------:R-:W-:Y:S01]  /*1ba00*/  ISETP.LT.AND P4, PT, R14, UR8, !P4 ;  /* 0x000000080e007c0c */ /* 0x000fe2000e781270 */
[----:B------:R-:W-:Y:S01]  /*1ba10*/  VIADD R24, R12, 0x7c ;  /* 0x0000007c0c187836 */ /* 0x000fe20000000000 */
[----:B----4-:R-:W-:Y:S01]  /*1ba20*/  PRMT R4, R28, 0x7632, R4 ;  /* 0x000076321c047816 */ /* 0x010fe20000000004 */
[C---:B------:R-:W-:Y:S01]  /*1ba30*/  VIADD R21, R15.reuse, UR4 ;  /* 0x000000040f157c36 */ /* 0x040fe20008000000 */
[----:B------:R-:W-:Y:S01]  /*1ba40*/  ULDC UR4, c[0x0][0x248] ;  /* 0x0000920000047ab9 */ /* 0x000fe20000000800 */
[----:B------:R-:W-:Y:S01]  /*1ba50*/  VIADD R20, R12, 0x7e ;  /* 0x0000007e0c147836 */ /* 0x000fe20000000000 */
[----:B------:R-:W-:Y:S01]  /*1ba60*/  ISETP.GE.AND P3, PT, R24, UR13, PT ;  /* 0x0000000d18007c0c */ /* 0x000fe2000bf66270 */
[----:B------:R-:W-:Y:S01]  /*1ba70*/  VIADD R0, R12, 0x7d ;  /* 0x0000007d0c007836 */ /* 0x000fe20000000000 */
[----:B------:R-:W-:Y:S01]  /*1ba80*/  @P5 STG.E.U16 desc[UR6][R10.64], R28 ;  /* 0x0000001c0a005986 */ /* 0x000fe2000c101506 */
[----:B------:R-:W-:Y:S01]  /*1ba90*/  IMAD.WIDE R16, R15, 0x2, R8 ;  /* 0x000000020f107825 */ /* 0x000fe200078e0208 */
[----:B------:R-:W-:Y:S01]  /*1baa0*/  ISETP.GE.AND P5, PT, R20, UR9, PT ;  /* 0x0000000914007c0c */ /* 0x000fe2000bfa6270 */
[----:B------:R-:W-:Y:S01]  /*1bab0*/  ULDC UR9, c[0x0][0x228] ;  /* 0x00008a0000097ab9 */ /* 0x000fe20000000800 */
[----:B------:R-:W-:Y:S01]  /*1bac0*/  ISETP.GE.AND P1, PT, R0, UR11, PT ;  /* 0x0000000b00007c0c */ /* 0x000fe2000bf26270 */
[----:B-1----:R-:W-:Y:S01]  /*1bad0*/  IMAD.WIDE R18, R21, 0x2, R2 ;  /* 0x0000000215127825 */ /* 0x002fe200078e0202 */
[----:B------:R0:W-:Y:S01]  /*1bae0*/  @P2 STG.E.U16 desc[UR6][R16.64], R4 ;  /* 0x0000000410002986 */ /* 0x0001e2000c101506 */
[----:B------:R-:W-:Y:S01]  /*1baf0*/  ULDC UR11, c[0x0][0x228] ;  /* 0x00008a00000b7ab9 */ /* 0x000fe20000000800 */
[C---:B------:R-:W-:Y:S01]  /*1bb00*/  ISETP.LT.AND P2, PT, R13.reuse, UR9, !P0 ;  /* 0x000000090d007c0c */ /* 0x040fe2000c741270 */
[----:B------:R-:W-:Y:S01]  /*1bb10*/  VIADD R12, R12, 0x7f ;  /* 0x0000007f0c0c7836 */ /* 0x000fe20000000000 */
[----:B------:R1:W-:Y:S01]  /*1bb20*/  @P6 STG.E.U16 desc[UR6][R18.64], R5 ;  /* 0x0000000512006986 */ /* 0x0003e2000c101506 */
[----:B------:R-:W-:Y:S01]  /*1bb30*/  ISETP.LT.AND P0, PT, R14, UR10, !P0 ;  /* 0x0000000a0e007c0c */ /* 0x000fe2000c701270 */
[----:B------:R-:W-:Y:S01]  /*1bb40*/  ULDC UR8, c[0x0][0x228] ;  /* 0x00008a0000087ab9 */ /* 0x000fe20000000800 */
[----:B------:R-:W-:Y:S01]  /*1bb50*/  ISETP.LT.AND P6, PT, R13, UR11, !P3 ;  /* 0x0000000b0d007c0c */ /* 0x000fe2000dfc1270 */
[----:B------:R-:W-:Y:S01]  /*1bb60*/  ULDC UR9, c[0x0][0x228] ;  /* 0x00008a0000097ab9 */ /* 0x000fe20000000800 */
[----:B------:R-:W-:Y:S01]  /*1bb70*/  PRMT R0, R5, 0x7632, R0 ;  /* 0x0000763205007816 */ /* 0x000fe20000000000 */
[----:B------:R-:W-:Y:S01]  /*1bb80*/  ULDC UR10, c[0x0][0x228] ;  /* 0x00008a00000a7ab9 */ /* 0x000fe20000000800 */
[----:B------:R-:W-:Y:S01]  /*1bb90*/  PRMT R20, R29, 0x7632, R20 ;  /* 0x000076321d147816 */ /* 0x000fe20000000014 */
[C---:B0-----:R-:W-:Y:S01]  /*1bba0*/  VIADD R17, R21.reuse, UR4 ;  /* 0x0000000415117c36 */ /* 0x041fe20008000000 */
[----:B------:R-:W-:Y:S01]  /*1bbb0*/  ULDC UR4, c[0x0][0x248] ;  /* 0x0000920000047ab9 */ /* 0x000fe20000000800 */
[----:B------:R-:W-:Y:S01]  /*1bbc0*/  ULDC UR11, c[0x0][0x228] ;  /* 0x00008a00000b7ab9 */ /* 0x000fe20000000800 */
[----:B-1----:R-:W-:-:S04]  /*1bbd0*/  IMAD.WIDE R4, R21, 0x2, R8 ;  /* 0x0000000215047825 */ /* 0x002fc800078e0208 */
[C---:B------:R-:W-:Y:S01]  /*1bbe0*/  VIADD R15, R17.reuse, UR4 ;  /* 0x00000004110f7c36 */ /* 0x040fe20008000000 */
[----:B------:R-:W-:Y:S01]  /*1bbf0*/  @P4 STG.E.U16 desc[UR6][R4.64], R0 ;  /* 0x0000000004004986 */ /* 0x000fe2000c101506 */
[C---:B------:R-:W-:Y:S01]  /*1bc00*/  IMAD.WIDE R10, R17.reuse, 0x2, R2 ;  /* 0x00000002110a7825 */ /* 0x040fe200078e0202 */
[----:B------:R-:W-:Y:S01]  /*1bc10*/  ISETP.GE.AND P4, PT, R12, UR5, PT ;  /* 0x000000050c007c0c */ /* 0x000fe2000bf86270 */
[----:B------:R-:W-:Y:S01]  /*1bc20*/  ULDC UR4, c[0x0][0x228] ;  /* 0x00008a0000047ab9 */ /* 0x000fe20000000800 */
[----:B------:R-:W-:Y:S01]  /*1bc30*/  ULDC UR5, c[0x0][0x228] ;  /* 0x00008a0000057ab9 */ /* 0x000fe20000000800 */
[----:B------:R-:W-:Y:S01]  /*1bc40*/  IMAD.WIDE R16, R17, 0x2, R8 ;  /* 0x0000000211107825 */ /* 0x000fe200078e0208 */
[----:B------:R-:W-:Y:S01]  /*1bc50*/  @P2 STG.E.U16 desc[UR6][R10.64], R29 ;  /* 0x0000001d0a002986 */ /* 0x000fe2000c101506 */
[----:B------:R-:W-:Y:S01]  /*1bc60*/  ISETP.LT.AND P2, PT, R13, UR5, !P5 ;  /* 0x000000050d007c0c */ /* 0x000fe2000ef41270 */
[----:B------:R-:W-:Y:S01]  /*1bc70*/  ULDC UR5, c[0x0][0x248] ;  /* 0x0000920000057ab9 */ /* 0x000fe20000000800 */
[----:B------:R-:W-:Y:S01]  /*1bc80*/  IMAD.WIDE R18, R15, 0x2, R2 ;  /* 0x000000020f127825 */ /* 0x000fe200078e0202 */
[----:B------:R0:W-:Y:S01]  /*1bc90*/  @P0 STG.E.U16 desc[UR6][R16.64], R20 ;  /* 0x0000001410000986 */ /* 0x0001e2000c101506 */
[C---:B------:R-:W-:Y:S01]  /*1bca0*/  ISETP.LT.AND P0, PT, R13.reuse, UR8, !P4 ;  /* 0x000000080d007c0c */ /* 0x040fe2000e701270 */
[----:B------:R-:W-:Y:S01]  /*1bcb0*/  ULDC UR8, c[0x0][0x228] ;  /* 0x00008a0000087ab9 */ /* 0x000fe20000000800 */
[C---:B------:R-:W-:Y:S01]  /*1bcc0*/  ISETP.LT.AND P5, PT, R14.reuse, UR10, !P5 ;  /* 0x0000000a0e007c0c */ /* 0x040fe2000efa1270 */
[----:B------:R1:W-:Y:S01]  /*1bcd0*/  @P6 STG.E.U16 desc[UR6][R18.64], R6 ;  /* 0x0000000612006986 */ /* 0x0003e2000c101506 */
[----:B------:R-:W-:Y:S01]  /*1bce0*/  ISETP.LT.AND P6, PT, R13, UR4, !P1 ;  /* 0x000000040d007c0c */ /* 0x000fe2000cfc1270 */
[----:B------:R-:W-:Y:S01]  /*1bcf0*/  ULDC UR4, c[0x0][0x248] ;  /* 0x0000920000047ab9 */ /* 0x000fe20000000800 */
[C---:B------:R-:W-:Y:S01]  /*1bd00*/  ISETP.LT.AND P3, PT, R14.reuse, UR8, !P3 ;  /* 0x000000080e007c0c */ /* 0x040fe2000df61270 */
[----:B------:R-:W-:Y:S01]  /*1bd10*/  VIADD R13, R15, UR4 ;  /* 0x000000040f0d7c36 */ /* 0x000fe20008000000 */
[C---:B------:R-:W-:Y:S01]  /*1bd20*/  ISETP.LT.AND P1, PT, R14.reuse, UR9, !P1 ;  /* 0x000000090e007c0c */ /* 0x040fe2000cf21270 */
[----:B------:R-:W-:Y:S01]  /*1bd30*/  ULDC UR4, c[0x0][0x248] ;  /* 0x0000920000047ab9 */ /* 0x000fe20000000800 */
[----:B------:R-:W-:Y:S01]  /*1bd40*/  ISETP.LT.AND P4, PT, R14, UR11, !P4 ;  /* 0x0000000b0e007c0c */ /* 0x000fe2000e781270 */
[----:B0-----:R-:W-:Y:S01]  /*1bd50*/  VIADD R17, R13, UR5 ;  /* 0x000000050d117c36 */ /* 0x001fe20008000000 */
[----:B------:R-:W-:Y:S01]  /*1bd60*/  PRMT R0, R30, 0x7632, R0 ;  /* 0x000076321e007816 */ /* 0x000fe20000000000 */
[----:B------:R-:W-:Y:S01]  /*1bd70*/  IMAD.WIDE R4, R15, 0x2, R8 ;  /* 0x000000020f047825 */ /* 0x000fe200078e0208 */
[----:B-1----:R-:W-:-:S03]  /*1bd80*/  PRMT R6, R6, 0x7632, R6 ;  /* 0x0000763206067816 */ /* 0x002fc60000000006 */
[----:B------:R-:W-:Y:S01]  /*1bd90*/  VIADD R19, R17, UR4 ;  /* 0x0000000411137c36 */ /* 0x000fe20008000000 */
[----:B------:R-:W-:Y:S01]  /*1bda0*/  PRMT R18, R7, 0x7632, R18 ;  /* 0x0000763207127816 */ /* 0x000fe20000000012 */
[C---:B------:R-:W-:Y:S01]  /*1bdb0*/  IMAD.WIDE R10, R13.reuse, 0x2, R2 ;  /* 0x000000020d0a7825 */ /* 0x040fe200078e0202 */
[----:B------:R0:W-:Y:S03]  /*1bdc0*/  @P3 STG.E.U16 desc[UR6][R4.64], R6 ;  /* 0x0000000604003986 */ /* 0x0001e6000c101506 */
[----:B------:R-:W-:Y:S01]  /*1bdd0*/  IMAD.WIDE R12, R13, 0x2, R8 ;  /* 0x000000020d0c7825 */ /* 0x000fe200078e0208 */
[----:B------:R0:W-:Y:S03]  /*1bde0*/  @P6 STG.E.U16 desc[UR6][R10.64], R30 ;  /* 0x0000001e0a006986 */ /* 0x0001e6000c101506 */
[C---:B------:R-:W-:Y:S01]  /*1bdf0*/  IMAD.WIDE R14, R17.reuse, 0x2, R2 ;  /* 0x00000002110e7825 */ /* 0x040fe200078e0202 */
[----:B------:R0:W-:Y:S03]  /*1be00*/  @P1 STG.E.U16 desc[UR6][R12.64], R0 ;  /* 0x000000000c001986 */ /* 0x0001e6000c101506 */
[----:B------:R-:W-:Y:S01]  /*1be10*/  IMAD.WIDE R16, R17, 0x2, R8 ;  /* 0x0000000211107825 */ /* 0x000fe200078e0208 */
[----:B------:R0:W-:Y:S03]  /*1be20*/  @P2 STG.E.U16 desc[UR6][R14.64], R7 ;  /* 0x000000070e002986 */ /* 0x0001e6000c101506 */
[C---:B------:R-:W-:Y:S01]  /*1be30*/  IMAD.WIDE R2, R19.reuse, 0x2, R2 ;  /* 0x0000000213027825 */ /* 0x040fe200078e0202 */
[----:B------:R0:W-:Y:S03]  /*1be40*/  @P5 STG.E.U16 desc[UR6][R16.64], R18 ;  /* 0x0000001210005986 */ /* 0x0001e6000c101506 */
[----:B------:R-:W-:Y:S01]  /*1be50*/  IMAD.WIDE R8, R19, 0x2, R8 ;  /* 0x0000000213087825 */ /* 0x000fe200078e0208 */
[----:B------:R0:W-:Y:S01]  /*1be60*/  @P0 STG.E.U16 desc[UR6][R2.64], R31 ;  /* 0x0000001f02000986 */ /* 0x0001e2000c101506 */
[----:B------:R-:W-:Y:S05]  /*1be70*/  @!P4 EXIT ;  /* 0x000000000000c94d */ /* 0x000fea0003800000 */
[----:B0-----:R-:W-:-:S05]  /*1be80*/  PRMT R4, R31, 0x7632, R4 ;  /* 0x000076321f047816 */ /* 0x001fca0000000004 */
[----:B------:R-:W-:Y:S01]  /*1be90*/  STG.E.U16 desc[UR6][R8.64], R4 ;  /* 0x0000000408007986 */ /* 0x000fe2000c101506 */
[----:B------:R-:W-:Y:S05]  /*1bea0*/  EXIT ;  /* 0x000000000000794d */ /* 0x000fea0003800000 */
.L_x_2:
[----:B------:R-:W-:-:S00]  /*1beb0*/  BRA `(.L_x_2) ;  /* 0xfffffffc00fc7947 */ /* 0x000fc0000383ffff */
[----:B------:R-:W-:-:S00]  /*1bec0*/  NOP ;  /* 0x0000000000007918 */ /* 0x000fc00000000000 */
        /* <DEDUP_REMOVED lines=11> */
.L_x_3:


//--------------------- .nv.shared.matmul_kernel  --------------------------
	.section	.nv.shared.matmul_kernel,"aw",@nobits
	.sectionflags	@""
	.align	16
	.zero		1024


//--------------------- .nv.shared.reserved.0     --------------------------
	.section	.nv.shared.reserved.0,"aw",@nobits
	.weak		__nv_reservedSMEM_offset_0_alias
	.size		__nv_reservedSMEM_offset_0_alias, 0, 0
	.other		__nv_reservedSMEM_offset_0_alias,@"STO_CUDA_RESERVED_SHARED STV_DEFAULT"
__nv_reservedSMEM_offset_0_alias:
	.zero		0


//--------------------- .nv.constant0.matmul_kernel --------------------------
	.section	.nv.constant0.matmul_kernel,"a",@progbits
	.sectionflags	@""
	.align	4
.nv.constant0.matmul_kernel:
	.zero		608


//--------------------- SYMBOLS --------------------------

	.type		.nv.reservedSmem.offset0,@object
	.size		.nv.reservedSmem.offset0,0x4
